	.target	sm_90a

	.elftype	@"ET_EXEC"


//--------------------- .note.nv.tkinfo           --------------------------
	.section	.note.nv.tkinfo,"",@"SHT_NOTE"
	.sectionflags	@"SHF_NOTE_NV_TKINFO"
	.tkinfo
        /*0018*/ 	.word	0x00000002
        /*0030*/ 	.string	""
        /*0030*/ 	.string	"ptxas"
        /*0030*/ 	.string	"Cuda compilation tools, release 13.0, V13.0.88"
        /*0030*/ 	.string	"Build cuda_13.0.r13.0/compiler.36424714_0"
        /*0030*/ 	.string	"-v  -suppress-debug-info  -lineinfo  -arch sm_90a "



//--------------------- .note.nv.cuinfo           --------------------------
	.section	.note.nv.cuinfo,"",@"SHT_NOTE"
	.sectionflags	@"SHF_NOTE_NV_CUINFO"
        /*0018*/ 	.short	0x0002
        /*001a*/ 	.short	0x005a
        /*001c*/ 	.short	0x0082
	.zero		2


//--------------------- .nv.info                  --------------------------
	.section	.nv.info,"",@"SHT_CUDA_INFO"
	.align	4


	//----- nvinfo : EIATTR_REGCOUNT
	.align		4
        /*0000*/ 	.byte	0x04, 0x2f
        /*0002*/ 	.short	(.L_1 - .L_0)
	.align		4
.L_0:
        /*0004*/ 	.word	index@(matmul_kernel)
        /*0008*/ 	.word	0x000000ff


	//----- nvinfo : EIATTR_FRAME_SIZE
	.align		4
.L_1:
        /*000c*/ 	.byte	0x04, 0x11
        /*000e*/ 	.short	(.L_3 - .L_2)
	.align		4
.L_2:
        /*0010*/ 	.word	index@(matmul_kernel)
        /*0014*/ 	.word	0x000024f0


	//----- nvinfo : EIATTR_MIN_STACK_SIZE
	.align		4
.L_3:
        /*0018*/ 	.byte	0x04, 0x12
        /*001a*/ 	.short	(.L_5 - .L_4)
	.align		4
.L_4:
        /*001c*/ 	.word	index@(matmul_kernel)
        /*0020*/ 	.word	0x000024f0
.L_5:


//--------------------- .nv.compat                --------------------------
	.section	.nv.compat,"",@"SHT_CUDA_COMPAT_INFO"
	.align	4
        /*0000*/ 	.byte	0x02, 0x09, 0x01, 0x00, 0x02, 0x02, 0x04, 0x00, 0x02, 0x05, 0x05, 0x00, 0x03, 0x07, 0x01, 0x01
        /*0010*/ 	.byte	0x02, 0x03, 0x00, 0x00, 0x02, 0x06, 0x01, 0x00, 0x04, 0x0b, 0x08, 0x00, 0x00, 0x00, 0x00, 0x00
        /*0020*/ 	.byte	0x00, 0x00, 0x00, 0x00


//--------------------- .nv.info.matmul_kernel    --------------------------
	.section	.nv.info.matmul_kernel,"",@"SHT_CUDA_INFO"
	.sectionflags	@""
	.align	4


	//----- nvinfo : EIATTR_CUDA_API_VERSION
	.align		4
        /*0000*/ 	.byte	0x04, 0x37
        /*0002*/ 	.short	(.L_7 - .L_6)
.L_6:
        /*0004*/ 	.word	0x00000082


	//----- nvinfo : EIATTR_KPARAM_INFO
	.align		4
.L_7:
        /*0008*/ 	.byte	0x04, 0x17
        /*000a*/ 	.short	(.L_9 - .L_8)
.L_8:
        /*000c*/ 	.word	0x00000000
        /*0010*/ 	.short	0x000d
        /*0012*/ 	.short	0x0048
        /*0014*/ 	.byte	0x00, 0xf4, 0x21, 0x00


	//----- nvinfo : EIATTR_KPARAM_INFO
	.align		4
.L_9:
        /*0018*/ 	.byte	0x04, 0x17
        /*001a*/ 	.short	(.L_11 - .L_10)
.L_10:
        /*001c*/ 	.word	0x00000000
        /*0020*/ 	.short	0x000c
        /*0022*/ 	.short	0x0040
        /*0024*/ 	.byte	0x00, 0xf4, 0x21, 0x00


	//----- nvinfo : EIATTR_KPARAM_INFO
	.align		4
.L_11:
        /*0028*/ 	.byte	0x04, 0x17
        /*002a*/ 	.short	(.L_13 - .L_12)
.L_12:
        /*002c*/ 	.word	0x00000000
        /*0030*/ 	.short	0x000b
        /*0032*/ 	.short	0x0038
        /*0034*/ 	.byte	0x00, 0xf0, 0x11, 0x00


	//----- nvinfo : EIATTR_KPARAM_INFO
	.align		4
.L_13:
        /*0038*/ 	.byte	0x04, 0x17
        /*003a*/ 	.short	(.L_15 - .L_14)
.L_14:
        /*003c*/ 	.word	0x00000000
        /*0040*/ 	.short	0x000a
        /*0042*/ 	.short	0x0034
        /*0044*/ 	.byte	0x00, 0xf0, 0x11, 0x00


	//----- nvinfo : EIATTR_KPARAM_INFO
	.align		4
.L_15:
        /*0048*/ 	.byte	0x04, 0x17
        /*004a*/ 	.short	(.L_17 - .L_16)
.L_16:
        /*004c*/ 	.word	0x00000000
        /*0050*/ 	.short	0x0009
        /*0052*/ 	.short	0x0030
        /*0054*/ 	.byte	0x00, 0xf0, 0x11, 0x00


	//----- nvinfo : EIATTR_KPARAM_INFO
	.align		4
.L_17:
        /*0058*/ 	.byte	0x04, 0x17
        /*005a*/ 	.short	(.L_19 - .L_18)
.L_18:
        /*005c*/ 	.word	0x00000000
        /*0060*/ 	.short	0x0008
        /*0062*/ 	.short	0x002c
        /*0064*/ 	.byte	0x00, 0xf0, 0x11, 0x00


	//----- nvinfo : EIATTR_KPARAM_INFO
	.align		4
.L_19:
        /*0068*/ 	.byte	0x04, 0x17
        /*006a*/ 	.short	(.L_21 - .L_20)
.L_20:
        /*006c*/ 	.word	0x00000000
        /*0070*/ 	.short	0x0007
        /*0072*/ 	.short	0x0028
        /*0074*/ 	.byte	0x00, 0xf0, 0x11, 0x00


	//----- nvinfo : EIATTR_KPARAM_INFO
	.align		4
.L_21:
        /*0078*/ 	.byte	0x04, 0x17
        /*007a*/ 	.short	(.L_23 - .L_22)
.L_22:
        /*007c*/ 	.word	0x00000000
        /*0080*/ 	.short	0x0006
        /*0082*/ 	.short	0x0024
        /*0084*/ 	.byte	0x00, 0xf0, 0x11, 0x00


	//----- nvinfo : EIATTR_KPARAM_INFO
	.align		4
.L_23:
        /*0088*/ 	.byte	0x04, 0x17
        /*008a*/ 	.short	(.L_25 - .L_24)
.L_24:
        /*008c*/ 	.word	0x00000000
        /*0090*/ 	.short	0x0005
        /*0092*/ 	.short	0x0020
        /*0094*/ 	.byte	0x00, 0xf0, 0x11, 0x00


	//----- nvinfo : EIATTR_KPARAM_INFO
	.align		4
.L_25:
        /*0098*/ 	.byte	0x04, 0x17
        /*009a*/ 	.short	(.L_27 - .L_26)
.L_26:
        /*009c*/ 	.word	0x00000000
        /*00a0*/ 	.short	0x0004
        /*00a2*/ 	.short	0x001c
        /*00a4*/ 	.byte	0x00, 0xf0, 0x11, 0x00


	//----- nvinfo : EIATTR_KPARAM_INFO
	.align		4
.L_27:
        /*00a8*/ 	.byte	0x04, 0x17
        /*00aa*/ 	.short	(.L_29 - .L_28)
.L_28:
        /*00ac*/ 	.word	0x00000000
        /*00b0*/ 	.short	0x0003
        /*00b2*/ 	.short	0x0018
        /*00b4*/ 	.byte	0x00, 0xf0, 0x11, 0x00


	//----- nvinfo : EIATTR_KPARAM_INFO
	.align		4
.L_29:
        /*00b8*/ 	.byte	0x04, 0x17
        /*00ba*/ 	.short	(.L_31 - .L_30)
.L_30:
        /*00bc*/ 	.word	0x00000000
        /*00c0*/ 	.short	0x0002
        /*00c2*/ 	.short	0x0010
        /*00c4*/ 	.byte	0x00, 0xf4, 0x21, 0x00


	//----- nvinfo : EIATTR_KPARAM_INFO
	.align		4
.L_31:
        /*00c8*/ 	.byte	0x04, 0x17
        /*00ca*/ 	.short	(.L_33 - .L_32)
.L_32:
        /*00cc*/ 	.word	0x00000000
        /*00d0*/ 	.short	0x0001
        /*00d2*/ 	.short	0x0008
        /*00d4*/ 	.byte	0x00, 0xf4, 0x21, 0x00


	//----- nvinfo : EIATTR_KPARAM_INFO
	.align		4
.L_33:
        /*00d8*/ 	.byte	0x04, 0x17
        /*00da*/ 	.short	(.L_35 - .L_34)
.L_34:
        /*00dc*/ 	.word	0x00000000
        /*00e0*/ 	.short	0x0000
        /*00e2*/ 	.short	0x0000
        /*00e4*/ 	.byte	0x00, 0xf4, 0x21, 0x00


	//----- nvinfo : EIATTR_SPARSE_MMA_MASK
	.align		4
.L_35:
        /*00e8*/ 	.byte	0x03, 0x50
        /*00ea*/ 	.short	0x0000


	//----- nvinfo : EIATTR_MAXREG_COUNT
	.align		4
        /*00ec*/ 	.byte	0x03, 0x1b
        /*00ee*/ 	.short	0x00ff


	//----- nvinfo : EIATTR_NUM_BARRIERS
	.align		4
        /*00f0*/ 	.byte	0x02, 0x4c
        /*00f2*/ 	.byte	0x01
	.zero		1


	//----- nvinfo : EIATTR_ANNOTATIONS
	.align		4
        /*00f4*/ 	.byte	0x04, 0x55
        /*00f6*/ 	.short	(.L_37 - .L_36)


	//   ....[0]....
.L_36:
        /*00f8*/ 	.word	0x00000001
        /*00fc*/ 	.byte	0x70, 0x00, 0x00, 0x00, 0x01, 0x00, 0x00, 0x00, 0xb0, 0x00, 0x00, 0x00, 0x01, 0x00, 0x00, 0x00
        /* <DEDUP_REMOVED lines=753> */
        /*301c*/ 	.byte	0x00, 0xb3, 0x00, 0x00, 0x01, 0x00, 0x00, 0x00, 0x10, 0xb3, 0x00, 0x00


	//----- nvinfo : EIATTR_MERCURY_ISA_VERSION
	.align		4
.L_37:
        /*3028*/ 	.byte	0x03, 0x5f
        /*302a*/ 	.short	0x0101


	//----- nvinfo : EIATTR_EXIT_INSTR_OFFSETS
	.align		4
        /*302c*/ 	.byte	0x04, 0x1c
        /*302e*/ 	.short	(.L_39 - .L_38)


	//   ....[0]....
.L_38:
        /*3030*/ 	.word	0x000724e0


	//   ....[1]....
        /*3034*/ 	.word	0x00072510


	//----- nvinfo : EIATTR_REQNTID
	.align		4
.L_39:
        /*3038*/ 	.byte	0x04, 0x10
        /*303a*/ 	.short	(.L_41 - .L_40)
.L_40:
        /*303c*/ 	.word	0x00000080
        /*3040*/ 	.word	0x00000001
        /*3044*/ 	.word	0x00000001


	//----- nvinfo : EIATTR_CBANK_PARAM_SIZE
	.align		4
.L_41:
        /*3048*/ 	.byte	0x03, 0x19
        /*304a*/ 	.short	0x0050


	//----- nvinfo : EIATTR_PARAM_CBANK
	.align		4
        /*304c*/ 	.byte	0x04, 0x0a
        /*304e*/ 	.short	(.L_43 - .L_42)
	.align		4
.L_42:
        /*3050*/ 	.word	index@(.nv.constant0.matmul_kernel)
        /*3054*/ 	.short	0x0210
        /*3056*/ 	.short	0x0050


	//----- nvinfo : EIATTR_SW_WAR
	.align		4
.L_43:
        /*3058*/ 	.byte	0x04, 0x36
        /*305a*/ 	.short	(.L_45 - .L_44)
.L_44:
        /*305c*/ 	.word	0x00000008
.L_45:


//--------------------- .nv.callgraph             --------------------------
	.section	.nv.callgraph,"",@"SHT_CUDA_CALLGRAPH"
	.align	4
	.sectionentsize	8
	.align		4
        /*0000*/ 	.word	0x00000000
	.align		4
        /*0004*/ 	.word	0xffffffff
	.align		4
        /*0008*/ 	.word	0x00000000
	.align		4
        /*000c*/ 	.word	0xfffffffe
	.align		4
        /*0010*/ 	.word	0x00000000
	.align		4
        /*0014*/ 	.word	0xfffffffd
	.align		4
        /*0018*/ 	.word	0x00000000
	.align		4
        /*001c*/ 	.word	0xfffffffc


//--------------------- .text.matmul_kernel       --------------------------
	.section	.text.matmul_kernel,"ax",@progbits
	.align	128
        .global         matmul_kernel
        .type           matmul_kernel,@function
        .size           matmul_kernel,(.L_x_3 - matmul_kernel)
        .other          matmul_kernel,@"STO_CUDA_ENTRY STV_DEFAULT"
matmul_kernel:
.text.matmul_kernel:
[----:B------:R-:W0:Y:S02]  /*0000*/  LDC R1, c[0x0][0x28] ;  /* 0x00000a00ff017b82 */ /* 0x000e240000000800 */
[----:B0-----:R-:W-:-:S06]  /*0010*/  VIADD R1, R1, 0xffffdb10 ;  /* 0xffffdb1001017836 */ /* 0x001fcc0000000000 */
[----:B------:R-:W0:Y:S01]  /*0020*/  LDC.64 R6, c[0x0][0x228] ;  /* 0x00008a00ff067b82 */ /* 0x000e220000000a00 */
[----:B------:R-:W1:Y:S01]  /*0030*/  S2R R5, SR_CTAID.X ;  /* 0x0000000000057919 */ /* 0x000e620000002500 */
[----:B------:R-:W-:Y:S01]  /*0040*/  UMOV UR4, 0x400 ;  /* 0x0000040000047882 */ /* 0x000fe20000000000 */
[----:B------:R-:W-:Y:S01]  /*0050*/  ULDC.64 UR44, c[0x0][0x208] ;  /* 0x00008200002c7ab9 */ /* 0x000fe20000000a00 */
[----:B------:R-:W-:Y:S01]  /*0060*/  CS2R R24, SRZ ;  /* 0x0000000000187805 */ /* 0x000fe2000001ff00 */
[----:B------:R2:W-:Y:S01]  /*0070*/  STL [R1+0xc00], RZ ;  /* 0x000c00ff01007387 */ /* 0x0005e20000100800 */
[----:B------:R-:W-:Y:S02]  /*0080*/  CS2R R26, SRZ ;  /* 0x00000000001a7805 */ /* 0x000fe4000001ff00 */
[----:B------:R-:W-:Y:S01]  /*0090*/  CS2R R28, SRZ ;  /* 0x00000000001c7805 */ /* 0x000fe2000001ff00 */
[----:B------:R-:W3:Y:S01]  /*00a0*/  S2UR UR5, SR_CgaCtaId ;  /* 0x00000000000579c3 */ /* 0x000ee20000008800 */
[----:B------:R2:W-:Y:S01]  /*00b0*/  STL [R1+0xc04], RZ ;  /* 0x000c04ff01007387 */ /* 0x0005e20000100800 */
[----:B------:R-:W-:-:S02]  /*00c0*/  CS2R R30, SRZ ;  /* 0x00000000001e7805 */ /* 0x000fc4000001ff00 */
[----:B------:R-:W-:Y:S02]  /*00d0*/  CS2R R32, SRZ ;  /* 0x0000000000207805 */ /* 0x000fe4000001ff00 */
[----:B------:R-:W-:Y:S01]  /*00e0*/  CS2R R34, SRZ ;  /* 0x0000000000227805 */ /* 0x000fe2000001ff00 */
[----:B------:R2:W-:Y:S01]  /*00f0*/  STL [R1+0xc08], RZ ;  /* 0x000c08ff01007387 */ /* 0x0005e20000100800 */
[----:B------:R-:W-:Y:S02]  /*0100*/  CS2R R36, SRZ ;  /* 0x0000000000247805 */ /* 0x000fe4000001ff00 */
[----:B------:R-:W-:Y:S02]  /*0110*/  CS2R R38, SRZ ;  /* 0x0000000000267805 */ /* 0x000fe4000001ff00 */
[----:B------:R-:W-:Y:S01]  /*0120*/  CS2R R40, SRZ ;  /* 0x0000000000287805 */ /* 0x000fe2000001ff00 */
[----:B------:R2:W-:Y:S01]  /*0130*/  STL [R1+0xc0c], RZ ;  /* 0x000c0cff01007387 */ /* 0x0005e20000100800 */
[----:B------:R-:W-:-:S02]  /*0140*/  CS2R R42, SRZ ;  /* 0x00000000002a7805 */ /* 0x000fc4000001ff00 */
[----:B------:R-:W-:Y:S02]  /*0150*/  CS2R R44, SRZ ;  /* 0x00000000002c7805 */ /* 0x000fe4000001ff00 */
[----:B------:R-:W-:Y:S01]  /*0160*/  CS2R R46, SRZ ;  /* 0x00000000002e7805 */ /* 0x000fe2000001ff00 */
[----:B------:R2:W-:Y:S01]  /*0170*/  STL [R1+0xc10], RZ ;  /* 0x000c10ff01007387 */ /* 0x0005e20000100800 */
[----:B------:R-:W-:Y:S02]  /*0180*/  CS2R R48, SRZ ;  /* 0x0000000000307805 */ /* 0x000fe4000001ff00 */
[----:B------:R-:W-:Y:S01]  /*0190*/  CS2R R50, SRZ ;  /* 0x0000000000327805 */ /* 0x000fe2000001ff00 */
[----:B0-----:R-:W-:Y:S01]  /*01a0*/  VIADD R0, R7, 0xff ;  /* 0x000000ff07007836 */ /* 0x001fe20000000000 */
[----:B------:R2:W-:Y:S01]  /*01b0*/  STL [R1+0xc14], RZ ;  /* 0x000c14ff01007387 */ /* 0x0005e20000100800 */
[----:B------:R-:W-:Y:S02]  /*01c0*/  CS2R R52, SRZ ;  /* 0x0000000000347805 */ /* 0x000fe4000001ff00 */
[----:B------:R-:W-:-:S02]  /*01d0*/  CS2R R54, SRZ ;  /* 0x0000000000367805 */ /* 0x000fc4000001ff00 */
[----:B------:R-:W-:Y:S01]  /*01e0*/  CS2R R56, SRZ ;  /* 0x0000000000387805 */ /* 0x000fe2000001ff00 */
[----:B------:R2:W-:Y:S01]  /*01f0*/  STL [R1+0xc18], RZ ;  /* 0x000c18ff01007387 */ /* 0x0005e20000100800 */
[----:B------:R-:W-:Y:S02]  /*0200*/  SHF.R.S32.HI R3, RZ, 0x1f, R0 ;  /* 0x0000001fff037819 */ /* 0x000fe40000011400 */
[----:B------:R-:W-:Y:S01]  /*0210*/  CS2R R58, SRZ ;  /* 0x00000000003a7805 */ /* 0x000fe2000001ff00 */
[----:B---3--:R-:W-:Y:S01]  /*0220*/  ULEA UR4, UR5, UR4, 0x18 ;  /* 0x0000000405047291 */ /* 0x008fe2000f8ec03f */
[----:B------:R2:W-:Y:S01]  /*0230*/  STL [R1+0xc1c], RZ ;  /* 0x000c1cff01007387 */ /* 0x0005e20000100800 */
[----:B------:R-:W-:Y:S02]  /*0240*/  LEA.HI R3, R3, R0, RZ, 0x8 ;  /* 0x0000000003037211 */ /* 0x000fe400078f40ff */
[----:B------:R-:W-:Y:S02]  /*0250*/  CS2R R60, SRZ ;  /* 0x00000000003c7805 */ /* 0x000fe4000001ff00 */
[----:B-1----:R-:W-:Y:S01]  /*0260*/  IABS R10, R5 ;  /* 0x00000005000a7213 */ /* 0x002fe20000000000 */
[----:B------:R2:W-:Y:S01]  /*0270*/  STL [R1+0xc20], RZ ;  /* 0x000c20ff01007387 */ /* 0x0005e20000100800 */
[----:B------:R-:W-:-:S02]  /*0280*/  SHF.R.S32.HI R3, RZ, 0x8, R3 ;  /* 0x00000008ff037819 */ /* 0x000fc40000011403 */
[----:B------:R-:W-:Y:S02]  /*0290*/  CS2R R62, SRZ ;  /* 0x00000000003e7805 */ /* 0x000fe4000001ff00 */
[----:B------:R-:W-:Y:S01]  /*02a0*/  CS2R R64, SRZ ;  /* 0x0000000000407805 */ /* 0x000fe2000001ff00 */
[----:B------:R2:W-:Y:S01]  /*02b0*/  STL [R1+0xc24], RZ ;  /* 0x000c24ff01007387 */ /* 0x0005e20000100800 */
[----:B------:R-:W-:Y:S01]  /*02c0*/  CS2R R66, SRZ ;  /* 0x0000000000427805 */ /* 0x000fe2000001ff00 */
[----:B------:R-:W-:Y:S01]  /*02d0*/  IMAD.SHL.U32 R4, R3, 0x4, RZ ;  /* 0x0000000403047824 */ /* 0x000fe200078e00ff */
[----:B------:R-:W-:Y:S01]  /*02e0*/  CS2R R68, SRZ ;  /* 0x0000000000447805 */ /* 0x000fe2000001ff00 */
[----:B------:R2:W-:Y:S01]  /*02f0*/  STL [R1+0xc28], RZ ;  /* 0x000c28ff01007387 */ /* 0x0005e20000100800 */
[----:B------:R-:W-:Y:S02]  /*0300*/  CS2R R70, SRZ ;  /* 0x0000000000467805 */ /* 0x000fe4000001ff00 */
[----:B------:R-:W-:-:S02]  /*0310*/  CS2R R72, SRZ ;  /* 0x0000000000487805 */ /* 0x000fc4000001ff00 */
[-C--:B------:R-:W-:Y:S01]  /*0320*/  IABS R9, R4.reuse ;  /* 0x0000000400097213 */ /* 0x080fe20000000000 */
[----:B------:R2:W-:Y:S01]  /*0330*/  STL [R1+0xc2c], RZ ;  /* 0x000c2cff01007387 */ /* 0x0005e20000100800 */
[----:B------:R-:W-:Y:S02]  /*0340*/  IABS R12, R4 ;  /* 0x00000004000c7213 */ /* 0x000fe40000000000 */
[----:B------:R-:W-:Y:S01]  /*0350*/  CS2R R74, SRZ ;  /* 0x00000000004a7805 */ /* 0x000fe2000001ff00 */
[----:B------:R-:W0:Y:S01]  /*0360*/  I2F.RP R0, R9 ;  /* 0x0000000900007306 */ /* 0x000e220000209400 */
        /* <DEDUP_REMOVED lines=13> */
[----:B------:R-:W-:Y:S01]  /*0440*/  CS2R R94, SRZ ;  /* 0x00000000005e7805 */ /* 0x000fe2000001ff00 */
[----:B0-----:R-:W0:Y:S01]  /*0450*/  MUFU.RCP R0, R0 ;  /* 0x0000000000007308 */ /* 0x001e220000001000 */
        /* <DEDUP_REMOVED lines=18> */
[----:B------:R-:W-:Y:S01]  /*0580*/  IMAD.MOV R0, RZ, RZ, -R12 ;  /* 0x000000ffff007224 */ /* 0x000fe200078e0a0c */
[----:B------:R-:W-:Y:S01]  /*0590*/  CS2R R120, SRZ ;  /* 0x0000000000787805 */ /* 0x000fe2000001ff00 */
[----:B------:R0:W1:Y:S01]  /*05a0*/  F2I.FTZ.U32.TRUNC.NTZ R3, R2 ;  /* 0x0000000200037305 */ /* 0x000062000021f000 */
        /* <DEDUP_REMOVED lines=9> */
[----:B0-----:R-:W-:Y:S01]  /*0640*/  IMAD.MOV.U32 R2, RZ, RZ, RZ ;  /* 0x000000ffff027224 */ /* 0x001fe200078e00ff */
[----:B------:R-:W-:-:S02]  /*0650*/  CS2R R134, SRZ ;  /* 0x0000000000867805 */ /* 0x000fc4000001ff00 */
[----:B------:R-:W-:Y:S01]  /*0660*/  CS2R R136, SRZ ;  /* 0x0000000000887805 */ /* 0x000fe2000001ff00 */
[----:B------:R2:W-:Y:S01]  /*0670*/  STL [R1+0xc60], RZ ;  /* 0x000c60ff01007387 */ /* 0x0005e20000100800 */
[----:B------:R-:W-:Y:S01]  /*0680*/  CS2R R138, SRZ ;  /* 0x00000000008a7805 */ /* 0x000fe2000001ff00 */
[--C-:B-1----:R-:W-:Y:S01]  /*0690*/  IMAD.MOV R8, RZ, RZ, -R3.reuse ;  /* 0x000000ffff087224 */ /* 0x102fe200078e0a03 */
[----:B------:R-:W-:Y:S01]  /*06a0*/  CS2R R140, SRZ ;  /* 0x00000000008c7805 */ /* 0x000fe2000001ff00 */
[----:B------:R2:W-:Y:S01]  /*06b0*/  STL [R1+0xc64], RZ ;  /* 0x000c64ff01007387 */ /* 0x0005e20000100800 */
[----:B------:R-:W-:Y:S01]  /*06c0*/  CS2R R142, SRZ ;  /* 0x00000000008e7805 */ /* 0x000fe2000001ff00 */
[----:B------:R-:W-:Y:S01]  /*06d0*/  IMAD R11, R8, R9, RZ ;  /* 0x00000009080b7224 */ /* 0x000fe200078e02ff */
[----:B------:R-:W-:Y:S01]  /*06e0*/  CS2R R144, SRZ ;  /* 0x0000000000907805 */ /* 0x000fe2000001ff00 */
[----:B------:R2:W-:Y:S01]  /*06f0*/  STL [R1+0xc68], RZ ;  /* 0x000c68ff01007387 */ /* 0x0005e20000100800 */
[----:B------:R-:W-:Y:S01]  /*0700*/  IMAD.MOV.U32 R8, RZ, RZ, R10 ;  /* 0x000000ffff087224 */ /* 0x000fe200078e000a */
[----:B------:R-:W-:Y:S01]  /*0710*/  CS2R R146, SRZ ;  /* 0x0000000000927805 */ /* 0x000fe2000001ff00 */
[----:B------:R-:W-:Y:S01]  /*0720*/  IMAD.HI.U32 R3, R3, R11, R2 ;  /* 0x0000000b03037227 */ /* 0x000fe200078e0002 */
[----:B------:R2:W-:Y:S01]  /*0730*/  STL [R1+0xc6c], RZ ;  /* 0x000c6cff01007387 */ /* 0x0005e20000100800 */
[----:B------:R-:W-:-:S02]  /*0740*/  CS2R R148, SRZ ;  /* 0x0000000000947805 */ /* 0x000fc4000001ff00 */
[----:B------:R-:W-:Y:S01]  /*0750*/  CS2R R150, SRZ ;  /* 0x0000000000967805 */ /* 0x000fe2000001ff00 */
[----:B------:R2:W-:Y:S01]  /*0760*/  STL [R1+0xc70], RZ ;  /* 0x000c70ff01007387 */ /* 0x0005e20000100800 */
[----:B------:R-:W-:-:S03]  /*0770*/  IMAD.HI.U32 R3, R3, R8, RZ ;  /* 0x0000000803037227 */ /* 0x000fc600078e00ff */
[----:B------:R2:W-:Y:S01]  /*0780*/  STL [R1+0xc74], RZ ;  /* 0x000c74ff01007387 */ /* 0x0005e20000100800 */
[----:B------:R-:W-:-:S03]  /*0790*/  IMAD R0, R3, R0, R8 ;  /* 0x0000000003007224 */ /* 0x000fc600078e0208 */
[----:B------:R2:W-:Y:S02]  /*07a0*/  STL [R1+0xc78], RZ ;  /* 0x000c78ff01007387 */ /* 0x0005e40000100800 */
[----:B------:R-:W-:Y:S02]  /*07b0*/  ISETP.GT.U32.AND P1, PT, R9, R0, PT ;  /* 0x000000000900720c */ /* 0x000fe40003f24070 */
[----:B------:R2:W-:Y:S04]  /*07c0*/  STL [R1+0xc7c], RZ ;  /* 0x000c7cff01007387 */ /* 0x0005e80000100800 */
[----:B------:R2:W-:Y:S04]  /*07d0*/  STL [R1+0xc80], RZ ;  /* 0x000c80ff01007387 */ /* 0x0005e80000100800 */
[----:B------:R2:W-:Y:S03]  /*07e0*/  STL [R1+0xc84], RZ ;  /* 0x000c84ff01007387 */ /* 0x0005e60000100800 */
[----:B------:R-:W-:Y:S01]  /*07f0*/  @!P1 IMAD.IADD R0, R0, 0x1, -R9 ;  /* 0x0000000100009824 */ /* 0x000fe200078e0a09 */
[----:B------:R2:W-:Y:S01]  /*0800*/  STL [R1+0xc88], RZ ;  /* 0x000c88ff01007387 */ /* 0x0005e20000100800 */
[----:B------:R-:W-:Y:S01]  /*0810*/  @!P1 VIADD R3, R3, 0x1 ;  /* 0x0000000103039836 */ /* 0x000fe20000000000 */
[----:B------:R-:W-:-:S02]  /*0820*/  ISETP.NE.AND P1, PT, R4, RZ, PT ;  /* 0x000000ff0400720c */ /* 0x000fc40003f25270 */
[----:B------:R2:W-:Y:S01]  /*0830*/  STL [R1+0xc8c], RZ ;  /* 0x000c8cff01007387 */ /* 0x0005e20000100800 */
[----:B------:R-:W-:Y:S02]  /*0840*/  ISETP.GE.U32.AND P0, PT, R0, R9, PT ;  /* 0x000000090000720c */ /* 0x000fe40003f06070 */
[----:B------:R-:W-:Y:S01]  /*0850*/  LOP3.LUT R0, R5, R4, RZ, 0x3c, !PT ;  /* 0x0000000405007212 */ /* 0x000fe200078e3cff */
[----:B------:R2:W-:Y:S03]  /*0860*/  STL [R1+0xc90], RZ ;  /* 0x000c90ff01007387 */ /* 0x0005e60000100800 */
[----:B------:R-:W-:Y:S01]  /*0870*/  ISETP.GE.AND P2, PT, R0, RZ, PT ;  /* 0x000000ff0000720c */ /* 0x000fe20003f46270 */
[----:B------:R2:W-:Y:S01]  /*0880*/  STL [R1+0xc94], RZ ;  /* 0x000c94ff01007387 */ /* 0x0005e20000100800 */
[----:B------:R-:W-:-:S03]  /*0890*/  VIADD R0, R6, 0x1ff ;  /* 0x000001ff06007836 */ /* 0x000fc60000000000 */
[----:B------:R2:W-:Y:S02]  /*08a0*/  STL [R1+0xc98], RZ ;  /* 0x000c98ff01007387 */ /* 0x0005e40000100800 */
[----:B------:R-:W-:Y:S02]  /*08b0*/  @P0 VIADD R3, R3, 0x1 ;  /* 0x0000000103030836 */ /* 0x000fe40000000000 */
[----:B------:R2:W-:Y:S02]  /*08c0*/  STL [R1+0xc9c], RZ ;  /* 0x000c9cff01007387 */ /* 0x0005e40000100800 */
[----:B------:R-:W-:Y:S01]  /*08d0*/  IMAD.MOV.U32 R2, RZ, RZ, R3 ;  /* 0x000000ffff027224 */ /* 0x000fe200078e0003 */
[----:B------:R-:W-:Y:S01]  /*08e0*/  SHF.R.S32.HI R3, RZ, 0x1f, R0 ;  /* 0x0000001fff037819 */ /* 0x000fe20000011400 */
[----:B------:R2:W-:Y:S02]  /*08f0*/  STL [R1+0xca0], RZ ;  /* 0x000ca0ff01007387 */ /* 0x0005e40000100800 */
[----:B------:R-:W-:Y:S01]  /*0900*/  @!P2 IMAD.MOV R2, RZ, RZ, -R2 ;  /* 0x000000ffff02a224 */ /* 0x000fe200078e0a02 */
[----:B------:R-:W-:Y:S01]  /*0910*/  @!P1 LOP3.LUT R2, RZ, R4, RZ, 0x33, !PT ;  /* 0x00000004ff029212 */ /* 0x000fe200078e33ff */
[----:B------:R2:W-:Y:S01]  /*0920*/  STL [R1+0xca4], RZ ;  /* 0x000ca4ff01007387 */ /* 0x0005e20000100800 */
[----:B------:R-:W-:-:S03]  /*0930*/  LEA.HI R3, R3, R0, RZ, 0x9 ;  /* 0x0000000003037211 */ /* 0x000fc600078f48ff */
[----:B------:R2:W-:Y:S01]  /*0940*/  STL [R1+0xca8], RZ ;  /* 0x000ca8ff01007387 */ /* 0x0005e20000100800 */
[----:B------:R-:W-:Y:S02]  /*0950*/  IMAD.SHL.U32 R8, R2, 0x4, RZ ;  /* 0x0000000402087824 */ /* 0x000fe400078e00ff */
[----:B------:R-:W-:Y:S01]  /*0960*/  IMAD.MOV R2, RZ, RZ, -R2 ;  /* 0x000000ffff027224 */ /* 0x000fe200078e0a02 */
[----:B------:R2:W-:Y:S02]  /*0970*/  STL [R1+0xcac], RZ ;  /* 0x000cacff01007387 */ /* 0x0005e40000100800 */
[----:B------:R-:W-:Y:S01]  /*0980*/  LEA.HI.SX32 R3, R3, -R8, 0x17 ;  /* 0x8000000803037211 */ /* 0x000fe200078fbaff */
[----:B------:R-:W-:Y:S01]  /*0990*/  IMAD R4, R4, R2, R5 ;  /* 0x0000000204047224 */ /* 0x000fe200078e0205 */
[----:B------:R2:W-:Y:S02]  /*09a0*/  STL [R1+0xcb0], RZ ;  /* 0x000cb0ff01007387 */ /* 0x0005e40000100800 */
[----:B------:R-:W-:-:S02]  /*09b0*/  VIMNMX R13, R3, 0x4, PT ;  /* 0x00000004030d7848 */ /* 0x000fc40003fe0100 */
[----:B------:R2:W-:Y:S01]  /*09c0*/  STL [R1+0xcb4], RZ ;  /* 0x000cb4ff01007387 */ /* 0x0005e20000100800 */
[----:B------:R-:W-:Y:S02]  /*09d0*/  IABS R11, R4 ;  /* 0x00000004000b7213 */ /* 0x000fe40000000000 */
[----:B------:R-:W-:Y:S01]  /*09e0*/  IABS R9, R13 ;  /* 0x0000000d00097213 */ /* 0x000fe20000000000 */
[----:B------:R2:W-:Y:S03]  /*09f0*/  STL [R1+0xcb8], RZ ;  /* 0x000cb8ff01007387 */ /* 0x0005e60000100800 */
[----:B------:R-:W0:Y:S01]  /*0a00*/  I2F.RP R0, R9 ;  /* 0x0000000900007306 */ /* 0x000e220000209400 */
[----:B------:R2:W-:Y:S04]  /*0a10*/  STL [R1+0xcbc], RZ ;  /* 0x000cbcff01007387 */ /* 0x0005e80000100800 */
[----:B------:R2:W-:Y:S04]  /*0a20*/  STL [R1+0xcc0], RZ ;  /* 0x000cc0ff01007387 */ /* 0x0005e80000100800 */
[----:B------:R2:W-:Y:S04]  /*0a30*/  STL [R1+0xcc4], RZ ;  /* 0x000cc4ff01007387 */ /* 0x0005e80000100800 */
[----:B------:R2:W-:Y:S01]  /*0a40*/  STL [R1+0xcc8], RZ ;  /* 0x000cc8ff01007387 */ /* 0x0005e20000100800 */
[----:B0-----:R-:W0:Y:S03]  /*0a50*/  MUFU.RCP R0, R0 ;  /* 0x0000000000007308 */ /* 0x001e260000001000 */
[----:B------:R2:W-:Y:S04]  /*0a60*/  STL [R1+0xccc], RZ ;  /* 0x000cccff01007387 */ /* 0x0005e80000100800 */
[----:B------:R2:W-:Y:S04]  /*0a70*/  STL [R1+0xcd0], RZ ;  /* 0x000cd0ff01007387 */ /* 0x0005e80000100800 */
[----:B------:R2:W-:Y:S04]  /*0a80*/  STL [R1+0xcd4], RZ ;  /* 0x000cd4ff01007387 */ /* 0x0005e80000100800 */
[----:B------:R2:W-:Y:S01]  /*0a90*/  STL [R1+0xcd8], RZ ;  /* 0x000cd8ff01007387 */ /* 0x0005e20000100800 */
[----:B0-----:R-:W-:-:S03]  /*0aa0*/  VIADD R3, R0, 0xffffffe ;  /* 0x0ffffffe00037836 */ /* 0x001fc60000000000 */
[----:B------:R2:W-:Y:S04]  /*0ab0*/  STL [R1+0xcdc], RZ ;  /* 0x000cdcff01007387 */ /* 0x0005e80000100800 */
[----:B------:R2:W-:Y:S01]  /*0ac0*/  STL [R1+0xce0], RZ ;  /* 0x000ce0ff01007387 */ /* 0x0005e20000100800 */
[----:B------:R-:W0:Y:S03]  /*0ad0*/  F2I.FTZ.U32.TRUNC.NTZ R3, R3 ;  /* 0x0000000300037305 */ /* 0x000e26000021f000 */
[----:B------:R2:W-:Y:S04]  /*0ae0*/  STL [R1+0xce4], RZ ;  /* 0x000ce4ff01007387 */ /* 0x0005e80000100800 */
[----:B------:R2:W-:Y:S04]  /*0af0*/  STL [R1+0xce8], RZ ;  /* 0x000ce8ff01007387 */ /* 0x0005e80000100800 */
[----:B------:R2:W-:Y:S04]  /*0b00*/  STL [R1+0xcec], RZ ;  /* 0x000cecff01007387 */ /* 0x0005e80000100800 */
[----:B------:R2:W-:Y:S01]  /*0b10*/  STL [R1+0xcf0], RZ ;  /* 0x000cf0ff01007387 */ /* 0x0005e20000100800 */
[----:B0-----:R-:W-:-:S03]  /*0b20*/  IMAD.MOV R10, RZ, RZ, -R3 ;  /* 0x000000ffff0a7224 */ /* 0x001fc600078e0a03 */
[----:B------:R2:W-:Y:S01]  /*0b30*/  STL [R1+0xcf4], RZ ;  /* 0x000cf4ff01007387 */ /* 0x0005e20000100800 */
[----:B------:R-:W-:Y:S01]  /*0b40*/  IMAD.MOV.U32 R2, RZ, RZ, R10 ;  /* 0x000000ffff027224 */ /* 0x000fe200078e000a */
[----:B------:R-:W-:Y:S02]  /*0b50*/  IABS R10, R13 ;  /* 0x0000000d000a7213 */ /* 0x000fe40000000000 */
[----:B------:R2:W-:Y:S01]  /*0b60*/  STL [R1+0xcf8], RZ ;  /* 0x000cf8ff01007387 */ /* 0x0005e20000100800 */
[----:B------:R-:W-:Y:S02]  /*0b70*/  IMAD R5, R2, R9, RZ ;  /* 0x0000000902057224 */ /* 0x000fe400078e02ff */
[----:B------:R-:W-:Y:S01]  /*0b80*/  IMAD.MOV.U32 R2, RZ, RZ, RZ ;  /* 0x000000ffff027224 */ /* 0x000fe200078e00ff */
[----:B------:R2:W-:Y:S03]  /*0b90*/  STL [R1+0xcfc], RZ ;  /* 0x000cfcff01007387 */ /* 0x0005e60000100800 */
[----:B------:R-:W-:Y:S01]  /*0ba0*/  IMAD.HI.U32 R2, R3, R5, R2 ;  /* 0x0000000503027227 */ /* 0x000fe200078e0002 */
[----:B------:R2:W-:Y:S03]  /*0bb0*/  STL [R1+0xd00], RZ ;  /* 0x000d00ff01007387 */ /* 0x0005e60000100800 */
[----:B------:R-:W-:Y:S01]  /*0bc0*/  IMAD.MOV R3, RZ, RZ, -R10 ;  /* 0x000000ffff037224 */ /* 0x000fe200078e0a0a */
        /* <DEDUP_REMOVED lines=18> */
[----:B------:R2:W-:Y:S04]  /*0cf0*/  STL [R1+0xd28], RZ ;  /* 0x000d28ff01007387 */ /* 0x0005e80000100800 */
[----:B------:R2:W-:Y:S02]  /*0d00*/  STL [R1+0xd2c], RZ ;  /* 0x000d2cff01007387 */ /* 0x0005e40000100800 */
[----:B------:R-:W-:-:S02]  /*0d10*/  @P0 VIADD R0, R0, 0x1 ;  /* 0x0000000100000836 */ /* 0x000fc40000000000 */
[----:B------:R2:W-:Y:S04]  /*0d20*/  STL [R1+0xd30], RZ ;  /* 0x000d30ff01007387 */ /* 0x0005e80000100800 */
[----:B------:R2:W-:Y:S01]  /*0d30*/  STL [R1+0xd34], RZ ;  /* 0x000d34ff01007387 */ /* 0x0005e20000100800 */
[----:B------:R-:W-:Y:S01]  /*0d40*/  @!P2 IMAD.MOV R0, RZ, RZ, -R0 ;  /* 0x000000ffff00a224 */ /* 0x000fe200078e0a00 */
[----:B------:R-:W-:Y:S02]  /*0d50*/  @!P1 LOP3.LUT R0, RZ, R13, RZ, 0x33, !PT ;  /* 0x0000000dff009212 */ /* 0x000fe400078e33ff */
[----:B------:R2:W-:Y:S03]  /*0d60*/  STL [R1+0xd38], RZ ;  /* 0x000d38ff01007387 */ /* 0x0005e60000100800 */
[----:B------:R-:W-:Y:S01]  /*0d70*/  IMAD.MOV R2, RZ, RZ, -R0 ;  /* 0x000000ffff027224 */ /* 0x000fe200078e0a00 */
[----:B------:R2:W-:Y:S01]  /*0d80*/  STL [R1+0xd3c], RZ ;  /* 0x000d3cff01007387 */ /* 0x0005e20000100800 */
[----:B------:R-:W-:-:S02]  /*0d90*/  IMAD.SHL.U32 R0, R0, 0x100, RZ ;  /* 0x0000010000007824 */ /* 0x000fc400078e00ff */
[----:B------:R-:W-:Y:S01]  /*0da0*/  IMAD R2, R13, R2, R4 ;  /* 0x000000020d027224 */ /* 0x000fe200078e0204 */
[----:B------:R2:W-:Y:S03]  /*0db0*/  STL [R1+0xd40], RZ ;  /* 0x000d40ff01007387 */ /* 0x0005e60000100800 */
[----:B------:R-:W-:Y:S01]  /*0dc0*/  IMAD.IADD R2, R8, 0x1, R2 ;  /* 0x0000000108027824 */ /* 0x000fe200078e0202 */
[----:B------:R2:W-:Y:S01]  /*0dd0*/  STL [R1+0xd44], RZ ;  /* 0x000d44ff01007387 */ /* 0x0005e20000100800 */
[----:B------:R-:W0:Y:S03]  /*0de0*/  LDC R8, c[0x0][0x230] ;  /* 0x00008c00ff087b82 */ /* 0x000e260000000800 */
[----:B------:R2:W-:Y:S04]  /*0df0*/  STL [R1+0xd48], RZ ;  /* 0x000d48ff01007387 */ /* 0x0005e80000100800 */
[----:B------:R2:W-:Y:S04]  /*0e00*/  STL [R1+0xd4c], RZ ;  /* 0x000d4cff01007387 */ /* 0x0005e80000100800 */
[----:B------:R2:W-:Y:S04]  /*0e10*/  STL [R1+0xd50], RZ ;  /* 0x000d50ff01007387 */ /* 0x0005e80000100800 */
[----:B------:R2:W-:Y:S04]  /*0e20*/  STL [R1+0xd54], RZ ;  /* 0x000d54ff01007387 */ /* 0x0005e80000100800 */
[----:B------:R2:W-:Y:S04]  /*0e30*/  STL [R1+0xd58], RZ ;  /* 0x000d58ff01007387 */ /* 0x0005e80000100800 */
[----:B------:R2:W-:Y:S01]  /*0e40*/  STL [R1+0xd5c], RZ ;  /* 0x000d5cff01007387 */ /* 0x0005e20000100800 */
[----:B0-----:R-:W-:-:S03]  /*0e50*/  VIADD R8, R8, 0x1f ;  /* 0x0000001f08087836 */ /* 0x001fc60000000000 */
[----:B------:R2:W-:Y:S02]  /*0e60*/  STL [R1+0xd60], RZ ;  /* 0x000d60ff01007387 */ /* 0x0005e40000100800 */
[----:B------:R-:W-:Y:S02]  /*0e70*/  ISETP.GE.AND P0, PT, R8, 0x20, PT ;  /* 0x000000200800780c */ /* 0x000fe40003f06270 */
[----:B------:R2:W-:Y:S04]  /*0e80*/  STL [R1+0xd64], RZ ;  /* 0x000d64ff01007387 */ /* 0x0005e80000100800 */
        /* <DEDUP_REMOVED lines=678> */
[----:B------:R2:W-:Y:S04]  /*38f0*/  STL [R1], RZ ;  /* 0x000000ff01007387 */ /* 0x0005e80000100800 */
        /* <DEDUP_REMOVED lines=104> */
[----:B------:R2:W-:Y:S01]  /*3f80*/  STL [R1+0x1a4], RZ ;  /* 0x0001a4ff01007387 */ /* 0x0005e20000100800 */
[----:B------:R-:W0:Y:S03]  /*3f90*/  S2R R9, SR_TID.X ;  /* 0x0000000000097919 */ /* 0x000e260000002100 */
        /* <DEDUP_REMOVED lines=8> */
[----:B0-----:R-:W-:-:S02]  /*4020*/  LOP3.LUT R3, R9, 0x7f, RZ, 0xc0, !PT ;  /* 0x0000007f09037812 */ /* 0x001fc400078ec0ff */
[----:B------:R-:W-:Y:S01]  /*4030*/  LOP3.LUT R152, R9, 0x60, RZ, 0xc0, !PT ;  /* 0x0000006009987812 */ /* 0x000fe200078ec0ff */
[----:B------:R2:W-:Y:S02]  /*4040*/  STL [R1+0x1c8], RZ ;  /* 0x0001c8ff01007387 */ /* 0x0005e40000100800 */
[----:B------:R-:W-:Y:S02]  /*4050*/  IMAD R2, R2, 0x200, R3 ;  /* 0x0000020002027824 */ /* 0x000fe400078e0203 */
[----:B------:R2:W-:Y:S02]  /*4060*/  STL [R1+0x1cc], RZ ;  /* 0x0001ccff01007387 */ /* 0x0005e40000100800 */
[C---:B------:R-:W-:Y:S02]  /*4070*/  VIADD R5, R2.reuse, 0x80 ;  /* 0x0000008002057836 */ /* 0x040fe40000000000 */
[----:B------:R2:W-:Y:S01]  /*4080*/  STL [R1+0x1d0], RZ ;  /* 0x0001d0ff01007387 */ /* 0x0005e20000100800 */
[----:B------:R-:W-:-:S02]  /*4090*/  VIADD R4, R2, 0x100 ;  /* 0x0000010002047836 */ /* 0x000fc40000000000 */
[----:B------:R-:W-:Y:S01]  /*40a0*/  VIADD R3, R2, 0x180 ;  /* 0x0000018002037836 */ /* 0x000fe20000000000 */
        /* <DEDUP_REMOVED lines=11> */
[----:B------:R-:W-:Y:S05]  /*4160*/  @!P0 BRA `(.L_x_0) ;  /* 0x0000019800b48947 */ /* 0x000fea0003800000 */
[----:B------:R-:W-:Y:S01]  /*4170*/  IABS R23, R6 ;  /* 0x0000000600177213 */ /* 0x000fe20000000000 */
[----:B------:R-:W-:Y:S01]  /*4180*/  ULDC UR5, c[0x0][0x23c] ;  /* 0x00008f0000057ab9 */ /* 0x000fe20000000800 */
[----:B------:R-:W-:Y:S01]  /*4190*/  IABS R13, R7 ;  /* 0x00000007000d7213 */ /* 0x000fe20000000000 */
[----:B------:R-:W-:Y:S01]  /*41a0*/  ULDC.64 UR6, c[0x0][0x218] ;  /* 0x0000860000067ab9 */ /* 0x000fe20000000a00 */
[----:B------:R-:W0:Y:S01]  /*41b0*/  I2F.RP R14, R23 ;  /* 0x00000017000e7306 */ /* 0x000e220000209400 */
[----:B------:R-:W-:Y:S01]  /*41c0*/  IABS R18, R3 ;  /* 0x0000000300127213 */ /* 0x000fe20000000000 */
[----:B------:R-:W-:Y:S01]  /*41d0*/  ULDC UR10, c[0x0][0x238] ;  /* 0x00008e00000a7ab9 */ /* 0x000fe20000000800 */
[----:B------:R-:W-:Y:S01]  /*41e0*/  IABS R19, R4 ;  /* 0x0000000400137213 */ /* 0x000fe20000000000 */
[----:B------:R-:W-:Y:S01]  /*41f0*/  ULDC.64 UR8, c[0x0][0x210] ;  /* 0x0000840000087ab9 */ /* 0x000fe20000000a00 */
[----:B------:R-:W-:Y:S01]  /*4200*/  IABS R21, R5 ;  /* 0x0000000500157213 */ /* 0x000fe20000000000 */
[----:B------:R-:W-:Y:S01]  /*4210*/  UIMAD UR50, UR10, 0x1f, URZ ;  /* 0x0000001f0a3278a4 */ /* 0x000fe2000f8e023f */
[----:B------:R-:W-:Y:S01]  /*4220*/  IABS R22, R2 ;  /* 0x0000000200167213 */ /* 0x000fe20000000000 */
[----:B------:R-:W1:Y:S01]  /*4230*/  I2F.RP R10, R13 ;  /* 0x0000000d000a7306 */ /* 0x000e620000209400 */
[----:B------:R-:W-:Y:S01]  /*4240*/  SHF.R.S32.HI R17, RZ, 0x1f, R8 ;  /* 0x0000001fff117819 */ /* 0x000fe20000011408 */
[----:B------:R-:W-:Y:S01]  /*4250*/  USHF.R.S32.HI UR51, URZ, 0x1f, UR50 ;  /* 0x0000001f3f337899 */ /* 0x000fe20008011432 */
[----:B------:R-:W-:Y:S01]  /*4260*/  LOP3.LUT R83, R9, 0x1f, RZ, 0xc0, !PT ;  /* 0x0000001f09537812 */ /* 0x000fe200078ec0ff */
[----:B------:R-:W-:Y:S01]  /*4270*/  UIMAD UR52, UR10, 0x1e, URZ ;  /* 0x0000001e0a3478a4 */ /* 0x000fe2000f8e023f */
[----:B------:R-:W-:Y:S01]  /*4280*/  LEA.HI R8, R17, R8, RZ, 0x5 ;  /* 0x0000000811087211 */ /* 0x000fe200078f28ff */
[----:B------:R-:W-:Y:S01]  /*4290*/  UIMAD UR54, UR10, 0x1d, URZ ;  /* 0x0000001d0a3678a4 */ /* 0x000fe2000f8e023f */
[----:B------:R-:W-:Y:S01]  /*42a0*/  CS2R R144, SRZ ;  /* 0x0000000000907805 */ /* 0x000fe2000001ff00 */
[----:B0-----:R-:W0:Y:S01]  /*42b0*/  MUFU.RCP R14, R14 ;  /* 0x0000000e000e7308 */ /* 0x001e220000001000 */
[----:B------:R-:W-:Y:S01]  /*42c0*/  USHF.R.S32.HI UR53, URZ, 0x1f, UR52 ;  /* 0x0000001f3f357899 */ /* 0x000fe20008011434 */
[----:B------:R-:W-:Y:S01]  /*42d0*/  CS2R R146, SRZ ;  /* 0x0000000000927805 */ /* 0x000fe2000001ff00 */
[----:B------:R-:W-:Y:S01]  /*42e0*/  USHF.R.S32.HI UR55, URZ, 0x1f, UR54 ;  /* 0x0000001f3f377899 */ /* 0x000fe20008011436 */
[----:B------:R-:W-:Y:S01]  /*42f0*/  CS2R R148, SRZ ;  /* 0x0000000000947805 */ /* 0x000fe2000001ff00 */
[----:B------:R-:W-:Y:S01]  /*4300*/  UIMAD UR56, UR10, 0x1c, URZ ;  /* 0x0000001c0a3878a4 */ /* 0x000fe2000f8e023f */
[----:B------:R-:W-:Y:S01]  /*4310*/  CS2R R150, SRZ ;  /* 0x0000000000967805 */ /* 0x000fe2000001ff00 */
[----:B------:R-:W-:Y:S01]  /*4320*/  UIMAD UR58, UR10, 0x1b, URZ ;  /* 0x0000001b0a3a78a4 */ /* 0x000fe2000f8e023f */
[----:B-1----:R1:W3:Y:S01]  /*4330*/  MUFU.RCP R12, R10 ;  /* 0x0000000a000c7308 */ /* 0x0022e20000001000 */
[----:B------:R-:W-:-:S02]  /*4340*/  USHF.R.S32.HI UR57, URZ, 0x1f, UR56 ;  /* 0x0000001f3f397899 */ /* 0x000fc40008011438 */
[----:B------:R-:W-:Y:S02]  /*4350*/  USHF.R.S32.HI UR59, URZ, 0x1f, UR58 ;  /* 0x0000001f3f3b7899 */ /* 0x000fe4000801143a */
[----:B------:R-:W-:Y:S02]  /*4360*/  UIMAD UR60, UR10, 0x1a, URZ ;  /* 0x0000001a0a3c78a4 */ /* 0x000fe4000f8e023f */
[----:B------:R-:W-:Y:S01]  /*4370*/  UIMAD UR16, UR10, 0x17, URZ ;  /* 0x000000170a1078a4 */ /* 0x000fe2000f8e023f */
[----:B0-----:R-:W-:Y:S01]  /*4380*/  VIADD R11, R14, 0xffffffe ;  /* 0x0ffffffe0e0b7836 */ /* 0x001fe20000000000 */
[----:B------:R-:W-:Y:S01]  /*4390*/  USHF.R.S32.HI UR61, URZ, 0x1f, UR60 ;  /* 0x0000001f3f3d7899 */ /* 0x000fe2000801143c */
[----:B-1----:R-:W-:Y:S01]  /*43a0*/  IMAD.MOV.U32 R10, RZ, RZ, RZ ;  /* 0x000000ffff0a7224 */ /* 0x002fe200078e00ff */
[----:B------:R-:W-:Y:S02]  /*43b0*/  UIMAD UR20, UR10, 0x16, URZ ;  /* 0x000000160a1478a4 */ /* 0x000fe4000f8e023f */
[----:B------:R-:W-:Y:S01]  /*43c0*/  USHF.R.S32.HI UR21, URZ, 0x1f, UR16 ;  /* 0x0000001f3f157899 */ /* 0x000fe20008011410 */
[----:B------:R-:W0:Y:S01]  /*43d0*/  F2I.FTZ.U32.TRUNC.NTZ R11, R11 ;  /* 0x0000000b000b7305 */ /* 0x000e22000021f000 */
[----:B------:R-:W-:Y:S01]  /*43e0*/  UIMAD UR24, UR10, 0x15, URZ ;  /* 0x000000150a1878a4 */ /* 0x000fe2000f8e023f */
[----:B---3--:R-:W-:Y:S01]  /*43f0*/  VIADD R12, R12, 0xffffffe ;  /* 0x0ffffffe0c0c7836 */ /* 0x008fe20000000000 */
[----:B------:R-:W-:-:S02]  /*4400*/  USHF.R.S32.HI UR25, URZ, 0x1f, UR20 ;  /* 0x0000001f3f197899 */ /* 0x000fc40008011414 */
[----:B------:R-:W-:Y:S02]  /*4410*/  UIMAD UR28, UR10, 0x14, URZ ;  /* 0x000000140a1c78a4 */ /* 0x000fe4000f8e023f */
[----:B------:R-:W-:Y:S02]  /*4420*/  USHF.R.S32.HI UR29, URZ, 0x1f, UR24 ;  /* 0x0000001f3f1d7899 */ /* 0x000fe40008011418 */
[----:B------:R-:W-:Y:S02]  /*4430*/  UIMAD UR32, UR10, 0x13, URZ ;  /* 0x000000130a2078a4 */ /* 0x000fe4000f8e023f */
[----:B------:R-:W-:Y:S02]  /*4440*/  USHF.R.S32.HI UR33, URZ, 0x1f, UR28 ;  /* 0x0000001f3f217899 */ /* 0x000fe4000801141c */
[----:B------:R-:W-:Y:S01]  /*4450*/  UIMAD UR36, UR10, 0x12, URZ ;  /* 0x000000120a2478a4 */ /* 0x000fe2000f8e023f */
[----:B0-----:R-:W-:Y:S01]  /*4460*/  IMAD.MOV R16, RZ, RZ, -R11 ;  /* 0x000000ffff107224 */ /* 0x001fe200078e0a0b */
[----:B------:R-:W-:-:S02]  /*4470*/  USHF.R.S32.HI UR37, URZ, 0x1f, UR32 ;  /* 0x0000001f3f257899 */ /* 0x000fc40008011420 */
[----:B------:R-:W-:Y:S01]  /*4480*/  UIMAD UR11, UR10, 0x11, URZ ;  /* 0x000000110a0b78a4 */ /* 0x000fe2000f8e023f */
[----:B------:R-:W-:Y:S01]  /*4490*/  IMAD R15, R16, R23, RZ ;  /* 0x00000017100f7224 */ /* 0x000fe200078e02ff */
[----:B------:R-:W-:Y:S02]  /*44a0*/  USHF.R.S32.HI UR43, URZ, 0x1f, UR36 ;  /* 0x0000001f3f2b7899 */ /* 0x000fe40008011424 */
[----:B------:R-:W-:Y:S01]  /*44b0*/  USHF.L.U32 UR13, UR10, 0x4, URZ ;  /* 0x000000040a0d7899 */ /* 0x000fe2000800063f */
[----:B------:R-:W-:Y:S01]  /*44c0*/  IMAD.HI.U32 R14, R11, R15, R10 ;  /* 0x0000000f0b0e7227 */ /* 0x000fe200078e000a */
[----:B------:R-:W-:Y:S01]  /*44d0*/  USHF.R.S32.HI UR46, URZ, 0x1f, UR11 ;  /* 0x0000001f3f2e7899 */ /* 0x000fe2000801140b */
[----:B------:R-:W0:Y:S01]  /*44e0*/  F2I.FTZ.U32.TRUNC.NTZ R11, R12 ;  /* 0x0000000c000b7305 */ /* 0x000e22000021f000 */
[----:B------:R-:W-:Y:S02]  /*44f0*/  UIMAD UR15, UR10, 0xf, URZ ;  /* 0x0000000f0a0f78a4 */ /* 0x000fe4000f8e023f */
[----:B------:R-:W-:Y:S01]  /*4500*/  USHF.R.S32.HI UR47, URZ, 0x1f, UR13 ;  /* 0x0000001f3f2f7899 */ /* 0x000fe2000801140d */
[----:B------:R-:W-:Y:S01]  /*4510*/  IMAD.HI.U32 R10, R14, R18, RZ ;  /* 0x000000120e0a7227 */ /* 0x000fe200078e00ff */
[----:B------:R-:W-:-:S02]  /*4520*/  UIMAD UR18, UR10, 0xe, URZ ;  /* 0x0000000e0a1278a4 */ /* 0x000fc4000f8e023f */
[----:B------:R-:W-:Y:S01]  /*4530*/  USHF.R.S32.HI UR48, URZ, 0x1f, UR15 ;  /* 0x0000001f3f307899 */ /* 0x000fe2000801140f */
[C---:B------:R-:W-:Y:S01]  /*4540*/  IMAD.HI.U32 R15, R14.reuse, R19, RZ ;  /* 0x000000130e0f7227 */ /* 0x040fe200078e00ff */
[----:B------:R-:W-:Y:S02]  /*4550*/  UIMAD UR19, UR10, 0xd, URZ ;  /* 0x0000000d0a1378a4 */ /* 0x000fe4000f8e023f */
[----:B------:R-:W-:Y:S01]  /*4560*/  USHF.R.S32.HI UR49, URZ, 0x1f, UR18 ;  /* 0x0000001f3f317899 */ /* 0x000fe20008011412 */
[----:B------:R-:W-:Y:S01]  /*4570*/  IMAD.MOV R10, RZ, RZ, -R10 ;  /* 0x000000ffff0a7224 */ /* 0x000fe200078e0a0a */
[----:B------:R-:W-:Y:S01]  /*4580*/  UIMAD UR22, UR10, 0xc, URZ ;  /* 0x0000000c0a1678a4 */ /* 0x000fe2000f8e023f */
[----:B------:R-:W-:Y:S01]  /*4590*/  IMAD.MOV R20, RZ, RZ, -R15 ;  /* 0x000000ffff147224 */ /* 0x000fe200078e0a0f */
[----:B------:R-:W-:Y:S01]  /*45a0*/  UIMAD UR23, UR10, 0xb, URZ ;  /* 0x0000000b0a1778a4 */ /* 0x000fe2000f8e023f */
[C---:B------:R-:W-:Y:S01]  /*45b0*/  IMAD R18, R23.reuse, R10, R18 ;  /* 0x0000000a17127224 */ /* 0x040fe200078e0212 */
[----:B------:R-:W-:Y:S01]  /*45c0*/  UIMAD UR26, UR10, 0xa, URZ ;  /* 0x0000000a0a1a78a4 */ /* 0x000fe2000f8e023f */
[C---:B------:R-:W-:Y:S01]  /*45d0*/  IMAD R19, R23.reuse, R20, R19 ;  /* 0x0000001417137224 */ /* 0x040fe200078e0213 */
[----:B------:R-:W-:Y:S01]  /*45e0*/  UIMAD UR27, UR10, 0x9, URZ ;  /* 0x000000090a1b78a4 */ /* 0x000fe2000f8e023f */
[C---:B------:R-:W-:Y:S01]  /*45f0*/  IMAD.HI.U32 R16, R14.reuse, R21, RZ ;  /* 0x000000150e107227 */ /* 0x040fe200078e00ff */
[C---:B------:R-:W-:Y:S01]  /*4600*/  ISETP.GT.U32.AND P0, PT, R23.reuse, R18, PT ;  /* 0x000000121700720c */ /* 0x040fe20003f04070 */
[----:B------:R-:W-:Y:S01]  /*4610*/  USHF.L.U32 UR30, UR10, 0x3, URZ ;  /* 0x000000030a1e7899 */ /* 0x000fe2000800063f */
[----:B------:R-:W-:Y:S01]  /*4620*/  ISETP.GT.U32.AND P1, PT, R23, R19, PT ;  /* 0x000000131700720c */ /* 0x000fe20003f24070 */
[----:B------:R-:W-:Y:S01]  /*4630*/  IMAD.MOV R16, RZ, RZ, -R16 ;  /* 0x000000ffff107224 */ /* 0x000fe200078e0a10 */
[----:B------:R-:W-:Y:S01]  /*4640*/  UIMAD UR31, UR10, 0x7, URZ ;  /* 0x000000070a1f78a4 */ /* 0x000fe2000f8e023f */
[----:B------:R-:W-:Y:S01]  /*4650*/  IMAD.HI.U32 R14, R14, R22, RZ ;  /* 0x000000160e0e7227 */ /* 0x000fe200078e00ff */
[----:B------:R-:W-:-:S02]  /*4660*/  UIMAD UR34, UR10, 0x6, URZ ;  /* 0x000000060a2278a4 */ /* 0x000fc4000f8e023f */
[----:B------:R-:W-:Y:S01]  /*4670*/  UIMAD UR35, UR10, 0x5, URZ ;  /* 0x000000050a2378a4 */ /* 0x000fe2000f8e023f */
[C---:B------:R-:W-:Y:S01]  /*4680*/  IMAD R20, R23.reuse, R16, R21 ;  /* 0x0000001017147224 */ /* 0x040fe200078e0215 */
[----:B------:R-:W-:Y:S01]  /*4690*/  USHF.L.U32 UR38, UR10, 0x2, URZ ;  /* 0x000000020a267899 */ /* 0x000fe2000800063f */
[----:B------:R-:W-:Y:S01]  /*46a0*/  IMAD.MOV R10, RZ, RZ, -R14 ;  /* 0x000000ffff0a7224 */ /* 0x000fe200078e0a0e */
[----:B------:R-:W-:Y:S01]  /*46b0*/  LEA.HI R14, R152, R0, RZ, 0x1b ;  /* 0x00000000980e7211 */ /* 0x000fe200078fd8ff */
[--C-:B------:R-:W-:Y:S01]  /*46c0*/  @!P0 IMAD.IADD R18, R18, 0x1, -R23.reuse ;  /* 0x0000000112128824 */ /* 0x100fe200078e0a17 */
[----:B------:R-:W-:Y:S01]  /*46d0*/  ISETP.GT.U32.AND P2, PT, R23, R20, PT ;  /* 0x000000141700720c */ /* 0x000fe20003f44070 */
[----:B------:R-:W-:Y:S01]  /*46e0*/  @!P1 IMAD.IADD R19, R19, 0x1, -R23 ;  /* 0x0000000113139824 */ /* 0x000fe200078e0a17 */
[----:B------:R-:W-:Y:S01]  /*46f0*/  UIMAD UR39, UR10, 0x3, URZ ;  /* 0x000000030a2778a4 */ /* 0x000fe2000f8e023f */
[----:B0-----:R-:W-:Y:S01]  /*4700*/  IMAD.MOV R12, RZ, RZ, -R11 ;  /* 0x000000ffff0c7224 */ /* 0x001fe200078e0a0b */
[C---:B------:R-:W-:Y:S01]  /*4710*/  ISETP.GT.U32.AND P1, PT, R23.reuse, R18, PT ;  /* 0x000000121700720c */ /* 0x040fe20003f24070 */
[C---:B------:R-:W-:Y:S01]  /*4720*/  IMAD R21, R23.reuse, R10, R22 ;  /* 0x0000000a17157224 */ /* 0x040fe200078e0216 */
[----:B------:R-:W-:Y:S01]  /*4730*/  USHF.L.U32 UR41, UR10, 0x1, URZ ;  /* 0x000000010a297899 */ /* 0x000fe2000800063f */
[----:B------:R-:W-:Y:S01]  /*4740*/  IMAD.MOV.U32 R10, RZ, RZ, R12 ;  /* 0x000000ffff0a7224 */ /* 0x000fe200078e000c */
[----:B------:R-:W-:Y:S01]  /*4750*/  USHF.R.S32.HI UR42, URZ, 0x1f, UR10 ;  /* 0x0000001f3f2a7899 */ /* 0x000fe2000801140a */
[----:B------:R-:W-:Y:S01]  /*4760*/  VIADD R17, R14, 0xfc ;  /* 0x000000fc0e117836 */ /* 0x000fe20000000000 */
[C---:B------:R-:W-:Y:S01]  /*4770*/  ISETP.GT.U32.AND P3, PT, R23.reuse, R21, PT ;  /* 0x000000151700720c */ /* 0x040fe20003f64070 */
[----:B------:R-:W-:Y:S01]  /*4780*/  IMAD R15, R10, R13, RZ ;  /* 0x0000000d0a0f7224 */ /* 0x000fe200078e02ff */
[----:B------:R-:W-:Y:S01]  /*4790*/  USHF.R.U32.HI UR12, URZ, 0x4, UR4 ;  /* 0x000000043f0c7899 */ /* 0x000fe20008011604 */
[----:B------:R-:W-:Y:S01]  /*47a0*/  IMAD.MOV.U32 R10, RZ, RZ, RZ ;  /* 0x000000ffff0a7224 */ /* 0x000fe200078e00ff */
[----:B------:R-:W-:Y:S01]  /*47b0*/  IABS R16, R17 ;  /* 0x0000001100107213 */ /* 0x000fe20000000000 */
[----:B------:R-:W-:Y:S01]  /*47c0*/  @!P2 IMAD.IADD R20, R20, 0x1, -R23 ;  /* 0x000000011414a824 */ /* 0x000fe200078e0a17 */
[----:B------:R-:W-:Y:S01]  /*47d0*/  ISETP.GT.U32.AND P2, PT, R23, R19, PT ;  /* 0x000000131700720c */ /* 0x000fe20003f44070 */
[----:B------:R-:W-:Y:S01]  /*47e0*/  IMAD.HI.U32 R15, R11, R15, R10 ;  /* 0x0000000f0b0f7227 */ /* 0x000fe200078e000a */
[----:B------:R-:W-:Y:S01]  /*47f0*/  ISETP.GE.AND P5, PT, R17, RZ, PT ;  /* 0x000000ff1100720c */ /* 0x000fe20003fa6270 */
[----:B------:R-:W-:Y:S01]  /*4800*/  USGXT.U32 UR12, UR12, 0xe ;  /* 0x0000000e0c0c789a */ /* 0x000fe20008000000 */
[----:B------:R-:W-:Y:S01]  /*4810*/  ISETP.GT.U32.AND P0, PT, R23, R20, PT ;  /* 0x000000141700720c */ /* 0x000fe20003f04070 */
[--C-:B------:R-:W-:Y:S01]  /*4820*/  @!P1 IMAD.IADD R18, R18, 0x1, -R23.reuse ;  /* 0x0000000112129824 */ /* 0x100fe200078e0a17 */
[----:B------:R-:W-:Y:S01]  /*4830*/  ISETP.GE.AND P1, PT, R3, RZ, PT ;  /* 0x000000ff0300720c */ /* 0x000fe20003f26270 */
[C---:B------:R-:W-:Y:S01]  /*4840*/  VIADD R24, R14.reuse, 0xf8 ;  /* 0x000000f80e187836 */ /* 0x040fe20000000000 */
[----:B------:R-:W-:Y:S01]  /*4850*/  UIADD3 UR14, UR4, 0x4000, URZ ;  /* 0x00004000040e7890 */ /* 0x000fe2000fffe03f */
[----:B------:R-:W-:Y:S01]  /*4860*/  VIADD R12, R14, 0xf4 ;  /* 0x000000f40e0c7836 */ /* 0x000fe20000000000 */
[----:B------:R-:W-:Y:S01]  /*4870*/  USHF.L.U32 UR40, UR10, 0x5, URZ ;  /* 0x000000050a287899 */ /* 0x000fe2000800063f */
[----:B------:R-:W-:Y:S01]  /*4880*/  IMAD.HI.U32 R10, R15, R16, RZ ;  /* 0x000000100f0a7227 */ /* 0x000fe200078e00ff */
[----:B------:R-:W-:Y:S01]  /*4890*/  IABS R22, R24 ;  /* 0x0000001800167213 */ /* 0x000fe20000000000 */
[----:B------:R-:W-:Y:S01]  /*48a0*/  USHF.R.U32.HI UR14, URZ, 0x4, UR14 ;  /* 0x000000043f0e7899 */ /* 0x000fe2000801160e */
[----:B------:R-:W-:Y:S01]  /*48b0*/  ISETP.GE.AND P6, PT, R12, RZ, PT ;  /* 0x000000ff0c00720c */ /* 0x000fe20003fc6270 */
[----:B------:R-:W-:Y:S01]  /*48c0*/  @!P3 IMAD.IADD R21, R21, 0x1, -R23 ;  /* 0x000000011515b824 */ /* 0x000fe200078e0a17 */
[----:B------:R-:W-:Y:S01]  /*48d0*/  ISETP.GE.AND P3, PT, R24, RZ, PT ;  /* 0x000000ff1800720c */ /* 0x000fe20003f66270 */
[----:B------:R-:W-:Y:S01]  /*48e0*/  IMAD.MOV R10, RZ, RZ, -R10 ;  /* 0x000000ffff0a7224 */ /* 0x000fe200078e0a0a */
[----:B------:R-:W-:Y:S01]  /*48f0*/  IABS R24, R12 ;  /* 0x0000000c00187213 */ /* 0x000fe20000000000 */
[----:B------:R-:W-:Y:S01]  /*4900*/  IMAD.MOV.U32 R12, RZ, RZ, R18 ;  /* 0x000000ffff0c7224 */ /* 0x000fe200078e0012 */
[----:B------:R-:W-:Y:S01]  /*4910*/  ISETP.GT.U32.AND P4, PT, R23, R21, PT ;  /* 0x000000151700720c */ /* 0x000fe20003f84070 */
[----:B------:R-:W-:Y:S01]  /*4920*/  IMAD.HI.U32 R11, R15, R22, RZ ;  /* 0x000000160f0b7227 */ /* 0x000fe200078e00ff */
[----:B------:R-:W-:-:S03]  /*4930*/  USGXT.U32 UR14, UR14, 0xe ;  /* 0x0000000e0e0e789a */ /* 0x000fc60008000000 */
[----:B------:R-:W-:Y:S01]  /*4940*/  @!P2 IMAD.IADD R19, R19, 0x1, -R23 ;  /* 0x000000011313a824 */ /* 0x000fe200078e0a17 */
[----:B------:R-:W-:Y:S01]  /*4950*/  ISETP.GE.AND P2, PT, R4, RZ, PT ;  /* 0x000000ff0400720c */ /* 0x000fe20003f46270 */
[----:B------:R-:W-:Y:S02]  /*4960*/  IMAD R16, R13, R10, R16 ;  /* 0x0000000a0d107224 */ /* 0x000fe400078e0210 */
[----:B------:R-:W-:Y:S01]  /*4970*/  @!P1 IMAD.MOV R12, RZ, RZ, -R12 ;  /* 0x000000ffff0c9224 */ /* 0x000fe200078e0a0c */
[----:B------:R-:W-:Y:S01]  /*4980*/  ISETP.GE.AND P1, PT, R5, RZ, PT ;  /* 0x000000ff0500720c */ /* 0x000fe20003f26270 */
[----:B------:R-:W-:-:S04]  /*4990*/  IMAD.HI.U32 R10, R15, R24, RZ ;  /* 0x000000180f0a7227 */ /* 0x000fc800078e00ff */
[----:B------:R-:W-:Y:S02]  /*49a0*/  IMAD.MOV R11, RZ, RZ, -R11 ;  /* 0x000000ffff0b7224 */ /* 0x000fe400078e0a0b */
[----:B------:R-:W-:Y:S02]  /*49b0*/  IMAD.MOV R10, RZ, RZ, -R10 ;  /* 0x000000ffff0a7224 */ /* 0x000fe400078e0a0a */
[----:B------:R-:W-:Y:S01]  /*49c0*/  @!P0 IMAD.IADD R20, R20, 0x1, -R23 ;  /* 0x0000000114148824 */ /* 0x000fe200078e0a17 */
[C---:B------:R-:W-:Y:S01]  /*49d0*/  ISETP.GT.U32.AND P0, PT, R13.reuse, R16, PT ;  /* 0x000000100d00720c */ /* 0x040fe20003f04070 */
[C---:B------:R-:W-:Y:S02]  /*49e0*/  IMAD R17, R13.reuse, R11, R22 ;  /* 0x0000000b0d117224 */ /* 0x040fe400078e0216 */
[----:B------:R-:W-:Y:S02]  /*49f0*/  IMAD.MOV.U32 R22, RZ, RZ, R19 ;  /* 0x000000ffff167224 */ /* 0x000fe400078e0013 */
[----:B------:R-:W-:-:S02]  /*4a00*/  IMAD R19, R13, R10, R24 ;  /* 0x0000000a0d137224 */ /* 0x000fc400078e0218 */
[----:B------:R-:W-:Y:S02]  /*4a10*/  IMAD.MOV.U32 R24, RZ, RZ, R20 ;  /* 0x000000ffff187224 */ /* 0x000fe400078e0014 */
[----:B------:R-:W-:Y:S02]  /*4a20*/  VIADD R11, R14, 0xf0 ;  /* 0x000000f00e0b7836 */ /* 0x000fe40000000000 */
[----:B------:R-:W-:Y:S01]  /*4a30*/  @!P2 IMAD.MOV R22, RZ, RZ, -R22 ;  /* 0x000000ffff16a224 */ /* 0x000fe200078e0a16 */
[----:B------:R-:W-:Y:S01]  /*4a40*/  ISETP.GE.AND P2, PT, R2, RZ, PT ;  /* 0x000000ff0200720c */ /* 0x000fe20003f46270 */
[----:B------:R-:W-:Y:S01]  /*4a50*/  @!P1 IMAD.MOV R24, RZ, RZ, -R24 ;  /* 0x000000ffff189224 */ /* 0x000fe200078e0a18 */
[----:B------:R-:W-:Y:S01]  /*4a60*/  ISETP.GT.U32.AND P1, PT, R13, R17, PT ;  /* 0x000000110d00720c */ /* 0x000fe20003f24070 */
[----:B------:R-:W-:Y:S01]  /*4a70*/  @!P4 IMAD.IADD R21, R21, 0x1, -R23 ;  /* 0x000000011515c824 */ /* 0x000fe200078e0a17 */
[----:B------:R-:W-:Y:S01]  /*4a80*/  IABS R18, R11 ;  /* 0x0000000b00127213 */ /* 0x000fe20000000000 */
[----:B------:R-:W-:Y:S01]  /*4a90*/  VIADD R25, R14, 0xec ;  /* 0x000000ec0e197836 */ /* 0x000fe20000000000 */
[----:B------:R-:W-:Y:S01]  /*4aa0*/  LOP3.LUT R23, RZ, R6, RZ, 0x33, !PT ;  /* 0x00000006ff177212 */ /* 0x000fe200078e33ff */
[----:B------:R-:W-:Y:S01]  /*4ab0*/  IMAD.MOV.U32 R26, RZ, RZ, R21 ;  /* 0x000000ffff1a7224 */ /* 0x000fe200078e0015 */
[----:B------:R-:W-:Y:S01]  /*4ac0*/  ISETP.GE.AND P4, PT, R11, RZ, PT ;  /* 0x000000ff0b00720c */ /* 0x000fe20003f86270 */
[----:B------:R-:W-:Y:S01]  /*4ad0*/  IMAD.HI.U32 R10, R15, R18, RZ ;  /* 0x000000120f0a7227 */ /* 0x000fe200078e00ff */
[----:B------:R-:W-:-:S03]  /*4ae0*/  IABS R28, R25 ;  /* 0x00000019001c7213 */ /* 0x000fc60000000000 */
[----:B------:R-:W-:Y:S02]  /*4af0*/  IMAD.MOV R10, RZ, RZ, -R10 ;  /* 0x000000ffff0a7224 */ /* 0x000fe400078e0a0a */
[----:B------:R-:W-:Y:S01]  /*4b00*/  @!P2 IMAD.MOV R26, RZ, RZ, -R26 ;  /* 0x000000ffff1aa224 */ /* 0x000fe200078e0a1a */
[----:B------:R-:W-:Y:S01]  /*4b10*/  ISETP.NE.AND P2, PT, R6, RZ, PT ;  /* 0x000000ff0600720c */ /* 0x000fe20003f45270 */
[----:B------:R-:W-:Y:S02]  /*4b20*/  VIADD R27, R14, 0xe8 ;  /* 0x000000e80e1b7836 */ /* 0x000fe40000000000 */
[--C-:B------:R-:W-:Y:S01]  /*4b30*/  @!P1 IMAD.IADD R17, R17, 0x1, -R13.reuse ;  /* 0x0000000111119824 */ /* 0x100fe200078e0a0d */
[C---:B------:R-:W-:Y:S01]  /*4b40*/  SEL R12, R23.reuse, R12, !P2 ;  /* 0x0000000c170c7207 */ /* 0x040fe20005000000 */
[----:B------:R-:W-:Y:S01]  /*4b50*/  @!P0 IMAD.IADD R16, R16, 0x1, -R13 ;  /* 0x0000000110108824 */ /* 0x000fe200078e0a0d */
[----:B------:R-:W-:Y:S01]  /*4b60*/  SEL R11, R23, R22, !P2 ;  /* 0x00000016170b7207 */ /* 0x000fe20005000000 */
[----:B------:R-:W-:Y:S01]  /*4b70*/  IMAD R18, R13, R10, R18 ;  /* 0x0000000a0d127224 */ /* 0x000fe200078e0212 */
[----:B------:R-:W-:Y:S01]  /*4b80*/  SEL R10, R23, R24, !P2 ;  /* 0x00000018170a7207 */ /* 0x000fe20005000000 */
[----:B------:R-:W-:Y:S01]  /*4b90*/  IMAD.HI.U32 R20, R15, R28, RZ ;  /* 0x0000001c0f147227 */ /* 0x000fe200078e00ff */
[----:B------:R-:W-:-:S02]  /*4ba0*/  SEL R6, R23, R26, !P2 ;  /* 0x0000001a17067207 */ /* 0x000fc40005000000 */
[----:B------:R-:W-:Y:S01]  /*4bb0*/  IABS R30, R27 ;  /* 0x0000001b001e7213 */ /* 0x000fe20000000000 */
[----:B------:R-:W-:Y:S01]  /*4bc0*/  IMAD.MOV R20, RZ, RZ, -R20 ;  /* 0x000000ffff147224 */ /* 0x000fe200078e0a14 */
[C---:B------:R-:W-:Y:S01]  /*4bd0*/  ISETP.GT.U32.AND P2, PT, R13.reuse, R17, PT ;  /* 0x000000110d00720c */ /* 0x040fe20003f44070 */
[----:B------:R-:W-:Y:S01]  /*4be0*/  VIADD R29, R14, 0xe0 ;  /* 0x000000e00e1d7836 */ /* 0x000fe20000000000 */
[----:B------:R-:W-:Y:S01]  /*4bf0*/  ISETP.GT.U32.AND P0, PT, R13, R16, PT ;  /* 0x000000100d00720c */ /* 0x000fe20003f04070 */
[----:B------:R-:W-:Y:S01]  /*4c00*/  IMAD.HI.U32 R21, R15, R30, RZ ;  /* 0x0000001e0f157227 */ /* 0x000fe200078e00ff */
[C---:B------:R-:W-:Y:S02]  /*4c10*/  ISETP.GT.U32.AND P1, PT, R13.reuse, R18, PT ;  /* 0x000000120d00720c */ /* 0x040fe40003f24070 */
[----:B------:R-:W-:Y:S01]  /*4c20*/  IABS R26, R29 ;  /* 0x0000001d001a7213 */ /* 0x000fe20000000000 */
[----:B------:R-:W-:Y:S02]  /*4c30*/  IMAD.MOV R22, RZ, RZ, -R21 ;  /* 0x000000ffff167224 */ /* 0x000fe400078e0a15 */
[----:B------:R-:W-:-:S02]  /*4c40*/  IMAD R21, R13, R20, R28 ;  /* 0x000000140d157224 */ /* 0x000fc400078e021c */
[----:B------:R-:W-:Y:S02]  /*4c50*/  IMAD R20, R13, R22, R30 ;  /* 0x000000160d147224 */ /* 0x000fe400078e021e */
[--C-:B------:R-:W-:Y:S01]  /*4c60*/  @!P2 IMAD.IADD R17, R17, 0x1, -R13.reuse ;  /* 0x000000011111a824 */ /* 0x100fe200078e0a0d */
[C---:B------:R-:W-:Y:S01]  /*4c70*/  ISETP.GT.U32.AND P2, PT, R13.reuse, R21, PT ;  /* 0x000000150d00720c */ /* 0x040fe20003f44070 */
[----:B------:R-:W-:Y:S01]  /*4c80*/  @!P0 IMAD.IADD R16, R16, 0x1, -R13 ;  /* 0x0000000110108824 */ /* 0x000fe200078e0a0d */
[C---:B------:R-:W-:Y:S01]  /*4c90*/  ISETP.GT.U32.AND P0, PT, R13.reuse, R19, PT ;  /* 0x000000130d00720c */ /* 0x040fe20003f04070 */
[----:B------:R-:W-:Y:S01]  /*4ca0*/  @!P3 IMAD.MOV R17, RZ, RZ, -R17 ;  /* 0x000000ffff11b224 */ /* 0x000fe200078e0a11 */
[----:B------:R-:W-:Y:S01]  /*4cb0*/  ISETP.GT.U32.AND P3, PT, R13, R20, PT ;  /* 0x000000140d00720c */ /* 0x000fe20003f64070 */
[----:B------:R-:W-:Y:S01]  /*4cc0*/  @!P5 IMAD.MOV R16, RZ, RZ, -R16 ;  /* 0x000000ffff10d224 */ /* 0x000fe200078e0a10 */
[----:B------:R-:W-:Y:S01]  /*4cd0*/  ISETP.GE.AND P5, PT, R25, RZ, PT ;  /* 0x000000ff1900720c */ /* 0x000fe20003fa6270 */
[----:B------:R-:W-:-:S02]  /*4ce0*/  VIADD R25, R14, 0xe4 ;  /* 0x000000e40e197836 */ /* 0x000fc40000000000 */
[--C-:B------:R-:W-:Y:S02]  /*4cf0*/  @!P1 IMAD.IADD R18, R18, 0x1, -R13.reuse ;  /* 0x0000000112129824 */ /* 0x100fe400078e0a0d */
[----:B------:R-:W-:Y:S01]  /*4d00*/  IMAD.HI.U32 R23, R15, R26, RZ ;  /* 0x0000001a0f177227 */ /* 0x000fe200078e00ff */
[----:B------:R-:W-:Y:S02]  /*4d10*/  IABS R24, R25 ;  /* 0x0000001900187213 */ /* 0x000fe40000000000 */
[----:B------:R-:W-:Y:S01]  /*4d20*/  ISETP.GT.U32.AND P1, PT, R13, R18, PT ;  /* 0x000000120d00720c */ /* 0x000fe20003f24070 */
[----:B------:R-:W-:Y:S02]  /*4d30*/  @!P0 IMAD.IADD R19, R19, 0x1, -R13 ;  /* 0x0000000113138824 */ /* 0x000fe400078e0a0d */
[----:B------:R-:W-:-:S03]  /*4d40*/  IMAD.HI.U32 R22, R15, R24, RZ ;  /* 0x000000180f167227 */ /* 0x000fc600078e00ff */
[C---:B------:R-:W-:Y:S01]  /*4d50*/  ISETP.GT.U32.AND P0, PT, R13.reuse, R19, PT ;  /* 0x000000130d00720c */ /* 0x040fe20003f04070 */
[----:B------:R-:W-:Y:S02]  /*4d60*/  @!P3 IMAD.IADD R20, R20, 0x1, -R13 ;  /* 0x000000011414b824 */ /* 0x000fe400078e0a0d */
[----:B------:R-:W-:Y:S02]  /*4d70*/  IMAD.MOV R22, RZ, RZ, -R22 ;  /* 0x000000ffff167224 */ /* 0x000fe400078e0a16 */
[----:B------:R-:W-:Y:S01]  /*4d80*/  VIADD R30, R14, 0xdc ;  /* 0x000000dc0e1e7836 */ /* 0x000fe20000000000 */
[C---:B------:R-:W-:Y:S01]  /*4d90*/  ISETP.GT.U32.AND P3, PT, R13.reuse, R20, PT ;  /* 0x000000140d00720c */ /* 0x040fe20003f64070 */
[C---:B------:R-:W-:Y:S02]  /*4da0*/  IMAD R22, R13.reuse, R22, R24 ;  /* 0x000000160d167224 */ /* 0x040fe400078e0218 */
[----:B------:R-:W-:Y:S01]  /*4db0*/  IMAD.MOV R23, RZ, RZ, -R23 ;  /* 0x000000ffff177224 */ /* 0x000fe200078e0a17 */
[----:B------:R-:W-:Y:S01]  /*4dc0*/  IABS R28, R30 ;  /* 0x0000001e001c7213 */ /* 0x000fe20000000000 */
[--C-:B------:R-:W-:Y:S01]  /*4dd0*/  @!P1 IMAD.IADD R18, R18, 0x1, -R13.reuse ;  /* 0x0000000112129824 */ /* 0x100fe200078e0a0d */
[----:B------:R-:W-:Y:S01]  /*4de0*/  ISETP.GT.U32.AND P1, PT, R13, R22, PT ;  /* 0x000000160d00720c */ /* 0x000fe20003f24070 */
[----:B------:R-:W-:-:S02]  /*4df0*/  @!P2 IMAD.IADD R21, R21, 0x1, -R13 ;  /* 0x000000011515a824 */ /* 0x000fc400078e0a0d */
[----:B------:R-:W-:Y:S02]  /*4e00*/  IMAD R23, R13, R23, R26 ;  /* 0x000000170d177224 */ /* 0x000fe400078e021a */
[----:B------:R-:W-:Y:S01]  /*4e10*/  IMAD.HI.U32 R24, R15, R28, RZ ;  /* 0x0000001c0f187227 */ /* 0x000fe200078e00ff */
[----:B------:R-:W-:-:S03]  /*4e20*/  ISETP.GT.U32.AND P2, PT, R13, R21, PT ;  /* 0x000000150d00720c */ /* 0x000fc60003f44070 */
[--C-:B------:R-:W-:Y:S01]  /*4e30*/  @!P3 IMAD.IADD R20, R20, 0x1, -R13.reuse ;  /* 0x000000011414b824 */ /* 0x100fe200078e0a0d */
[----:B------:R-:W-:Y:S01]  /*4e40*/  ISETP.GT.U32.AND P3, PT, R13, R23, PT ;  /* 0x000000170d00720c */ /* 0x000fe20003f64070 */
[----:B------:R-:W-:Y:S02]  /*4e50*/  IMAD.MOV R24, RZ, RZ, -R24 ;  /* 0x000000ffff187224 */ /* 0x000fe400078e0a18 */
[--C-:B------:R-:W-:Y:S01]  /*4e60*/  @!P0 IMAD.IADD R19, R19, 0x1, -R13.reuse ;  /* 0x0000000113138824 */ /* 0x100fe200078e0a0d */
[----:B------:R-:W-:Y:S01]  /*4e70*/  ISETP.GE.AND P0, PT, R27, RZ, PT ;  /* 0x000000ff1b00720c */ /* 0x000fe20003f06270 */
[----:B------:R-:W-:Y:S02]  /*4e80*/  @!P1 IMAD.IADD R22, R22, 0x1, -R13 ;  /* 0x0000000116169824 */ /* 0x000fe400078e0a0d */
[C---:B------:R-:W-:Y:S02]  /*4e90*/  IMAD R26, R13.reuse, R24, R28 ;  /* 0x000000180d1a7224 */ /* 0x040fe400078e021c */
[C---:B------:R-:W-:Y:S01]  /*4ea0*/  VIADD R24, R14.reuse, 0xd8 ;  /* 0x000000d80e187836 */ /* 0x040fe20000000000 */
[----:B------:R-:W-:Y:S01]  /*4eb0*/  ISETP.GT.U32.AND P1, PT, R13, R22, PT ;  /* 0x000000160d00720c */ /* 0x000fe20003f24070 */
[----:B------:R-:W-:Y:S01]  /*4ec0*/  @!P6 IMAD.MOV R19, RZ, RZ, -R19 ;  /* 0x000000ffff13e224 */ /* 0x000fe200078e0a13 */
[----:B------:R-:W-:Y:S01]  /*4ed0*/  ISETP.GE.AND P6, PT, R25, RZ, PT ;  /* 0x000000ff1900720c */ /* 0x000fe20003fc6270 */
[----:B------:R-:W-:Y:S01]  /*4ee0*/  VIADD R25, R14, 0xd4 ;  /* 0x000000d40e197836 */ /* 0x000fe20000000000 */
[----:B------:R-:W-:Y:S01]  /*4ef0*/  IABS R28, R24 ;  /* 0x00000018001c7213 */ /* 0x000fe20000000000 */
[--C-:B------:R-:W-:Y:S01]  /*4f00*/  @!P2 IMAD.IADD R21, R21, 0x1, -R13.reuse ;  /* 0x000000011515a824 */ /* 0x100fe200078e0a0d */
[----:B------:R-:W-:Y:S01]  /*4f10*/  ISETP.GE.AND P2, PT, R30, RZ, PT ;  /* 0x000000ff1e00720c */ /* 0x000fe20003f46270 */
[----:B------:R-:W-:Y:S01]  /*4f20*/  @!P3 IMAD.IADD R23, R23, 0x1, -R13 ;  /* 0x000000011717b824 */ /* 0x000fe200078e0a0d */
[----:B------:R-:W-:Y:S01]  /*4f30*/  IABS R30, R25 ;  /* 0x00000019001e7213 */ /* 0x000fe20000000000 */
[----:B------:R-:W-:Y:S01]  /*4f40*/  @!P5 IMAD.MOV R21, RZ, RZ, -R21 ;  /* 0x000000ffff15d224 */ /* 0x000fe200078e0a15 */
[----:B------:R-:W-:Y:S01]  /*4f50*/  ISETP.GE.AND P5, PT, R24, RZ, PT ;  /* 0x000000ff1800720c */ /* 0x000fe20003fa6270 */
[----:B------:R-:W-:Y:S01]  /*4f60*/  IMAD.HI.U32 R24, R15, R28, RZ ;  /* 0x0000001c0f187227 */ /* 0x000fe200078e00ff */
[----:B------:R-:W-:-:S03]  /*4f70*/  ISETP.GT.U32.AND P3, PT, R13, R23, PT ;  /* 0x000000170d00720c */ /* 0x000fc60003f64070 */
[----:B------:R-:W-:Y:S01]  /*4f80*/  @!P0 IMAD.MOV R20, RZ, RZ, -R20 ;  /* 0x000000ffff148224 */ /* 0x000fe200078e0a14 */
[----:B------:R-:W-:Y:S01]  /*4f90*/  ISETP.GE.AND P0, PT, R25, RZ, PT ;  /* 0x000000ff1900720c */ /* 0x000fe20003f06270 */
[----:B------:R-:W-:-:S04]  /*4fa0*/  IMAD.HI.U32 R25, R15, R30, RZ ;  /* 0x0000001e0f197227 */ /* 0x000fc800078e00ff */
[----:B------:R-:W-:Y:S02]  /*4fb0*/  IMAD.MOV R24, RZ, RZ, -R24 ;  /* 0x000000ffff187224 */ /* 0x000fe400078e0a18 */
[----:B------:R-:W-:Y:S01]  /*4fc0*/  @!P1 IMAD.IADD R22, R22, 0x1, -R13 ;  /* 0x0000000116169824 */ /* 0x000fe200078e0a0d */
[C---:B------:R-:W-:Y:S01]  /*4fd0*/  ISETP.GT.U32.AND P1, PT, R13.reuse, R26, PT ;  /* 0x0000001a0d00720c */ /* 0x040fe20003f24070 */
[----:B------:R-:W-:Y:S02]  /*4fe0*/  IMAD.MOV R27, RZ, RZ, -R25 ;  /* 0x000000ffff1b7224 */ /* 0x000fe400078e0a19 */
[----:B------:R-:W-:Y:S02]  /*4ff0*/  IMAD R25, R13, R24, R28 ;  /* 0x000000180d197224 */ /* 0x000fe400078e021c */
[--C-:B------:R-:W-:Y:S02]  /*5000*/  @!P3 IMAD.IADD R23, R23, 0x1, -R13.reuse ;  /* 0x000000011717b824 */ /* 0x100fe400078e0a0d */
[C---:B------:R-:W-:Y:S01]  /*5010*/  IMAD R24, R13.reuse, R27, R30 ;  /* 0x0000001b0d187224 */ /* 0x040fe200078e021e */
[----:B------:R-:W-:Y:S01]  /*5020*/  ISETP.GT.U32.AND P3, PT, R13, R25, PT ;  /* 0x000000190d00720c */ /* 0x000fe20003f64070 */
[----:B------:R-:W-:Y:S01]  /*5030*/  @!P4 IMAD.MOV R18, RZ, RZ, -R18 ;  /* 0x000000ffff12c224 */ /* 0x000fe200078e0a12 */
[----:B------:R-:W-:Y:S01]  /*5040*/  ISETP.GE.AND P4, PT, R29, RZ, PT ;  /* 0x000000ff1d00720c */ /* 0x000fe20003f86270 */
[----:B------:R-:W-:Y:S01]  /*5050*/  @!P6 IMAD.MOV R22, RZ, RZ, -R22 ;  /* 0x000000ffff16e224 */ /* 0x000fe200078e0a16 */
[----:B------:R-:W-:Y:S01]  /*5060*/  ISETP.GT.U32.AND P6, PT, R13, R24, PT ;  /* 0x000000180d00720c */ /* 0x000fe20003fc4070 */
[----:B------:R-:W-:-:S02]  /*5070*/  @!P1 IMAD.IADD R26, R26, 0x1, -R13 ;  /* 0x000000011a1a9824 */ /* 0x000fc400078e0a0d */
[C---:B------:R-:W-:Y:S02]  /*5080*/  VIADD R29, R14.reuse, 0xd0 ;  /* 0x000000d00e1d7836 */ /* 0x040fe40000000000 */
[C---:B------:R-:W-:Y:S01]  /*5090*/  VIADD R31, R14.reuse, 0xcc ;  /* 0x000000cc0e1f7836 */ /* 0x040fe20000000000 */
[----:B------:R-:W-:Y:S01]  /*50a0*/  ISETP.GT.U32.AND P1, PT, R13, R26, PT ;  /* 0x0000001a0d00720c */ /* 0x000fe20003f24070 */
[C---:B------:R-:W-:Y:S01]  /*50b0*/  VIADD R37, R14.reuse, 0xc8 ;  /* 0x000000c80e257836 */ /* 0x040fe20000000000 */
[----:B------:R-:W-:Y:S01]  /*50c0*/  IABS R32, R29 ;  /* 0x0000001d00207213 */ /* 0x000fe20000000000 */
[----:B------:R-:W-:Y:S01]  /*50d0*/  @!P3 IMAD.IADD R25, R25, 0x1, -R13 ;  /* 0x000000011919b824 */ /* 0x000fe200078e0a0d */
[----:B------:R-:W-:Y:S01]  /*50e0*/  IABS R34, R31 ;  /* 0x0000001f00227213 */ /* 0x000fe20000000000 */
[----:B------:R-:W-:Y:S02]  /*50f0*/  VIADD R39, R14, 0xc4 ;  /* 0x000000c40e277836 */ /* 0x000fe40000000000 */
[----:B------:R-:W-:Y:S01]  /*5100*/  IMAD.HI.U32 R27, R15, R32, RZ ;  /* 0x000000200f1b7227 */ /* 0x000fe200078e00ff */
[----:B------:R-:W-:-:S03]  /*5110*/  ISETP.GT.U32.AND P3, PT, R13, R25, PT ;  /* 0x000000190d00720c */ /* 0x000fc60003f64070 */
[----:B------:R-:W-:Y:S02]  /*5120*/  @!P6 IMAD.IADD R24, R24, 0x1, -R13 ;  /* 0x000000011818e824 */ /* 0x000fe400078e0a0d */
[----:B------:R-:W-:Y:S02]  /*5130*/  IMAD.MOV R27, RZ, RZ, -R27 ;  /* 0x000000ffff1b7224 */ /* 0x000fe400078e0a1b */
[----:B------:R-:W-:Y:S01]  /*5140*/  @!P1 IMAD.IADD R26, R26, 0x1, -R13 ;  /* 0x000000011a1a9824 */ /* 0x000fe200078e0a0d */
[----:B------:R-:W-:Y:S01]  /*5150*/  ISETP.GE.AND P1, PT, R31, RZ, PT ;  /* 0x000000ff1f00720c */ /* 0x000fe20003f26270 */
[----:B------:R-:W-:Y:S01]  /*5160*/  IMAD.HI.U32 R28, R15, R34, RZ ;  /* 0x000000220f1c7227 */ /* 0x000fe200078e00ff */
[----:B------:R-:W-:-:S03]  /*5170*/  ISETP.GT.U32.AND P6, PT, R13, R24, PT ;  /* 0x000000180d00720c */ /* 0x000fc60003fc4070 */
[----:B------:R-:W-:Y:S01]  /*5180*/  IMAD R31, R13, R27, R32 ;  /* 0x0000001b0d1f7224 */ /* 0x000fe200078e0220 */
[----:B------:R-:W-:Y:S01]  /*5190*/  IABS R32, R37 ;  /* 0x0000002500207213 */ /* 0x000fe20000000000 */
[----:B------:R-:W-:Y:S02]  /*51a0*/  IMAD.MOV R28, RZ, RZ, -R28 ;  /* 0x000000ffff1c7224 */ /* 0x000fe400078e0a1c */
[----:B------:R-:W-:Y:S01]  /*51b0*/  @!P3 IMAD.IADD R25, R25, 0x1, -R13 ;  /* 0x000000011919b824 */ /* 0x000fe200078e0a0d */
[----:B------:R-:W-:Y:S01]  /*51c0*/  ISETP.GT.U32.AND P3, PT, R13, R31, PT ;  /* 0x0000001f0d00720c */ /* 0x000fe20003f64070 */
[----:B------:R-:W-:-:S04]  /*51d0*/  IMAD.HI.U32 R27, R15, R32, RZ ;  /* 0x000000200f1b7227 */ /* 0x000fc800078e00ff */
[----:B------:R-:W-:Y:S02]  /*51e0*/  VIADD R41, R14, 0xc0 ;  /* 0x000000c00e297836 */ /* 0x000fe40000000000 */
[----:B------:R-:W-:Y:S01]  /*51f0*/  @!P4 IMAD.MOV R23, RZ, RZ, -R23 ;  /* 0x000000ffff17c224 */ /* 0x000fe200078e0a17 */
[----:B------:R-:W-:Y:S01]  /*5200*/  ISETP.GE.AND P4, PT, R29, RZ, PT ;  /* 0x000000ff1d00720c */ /* 0x000fe20003f86270 */
[C---:B------:R-:W-:Y:S01]  /*5210*/  IMAD R30, R13.reuse, R28, R34 ;  /* 0x0000001c0d1e7224 */ /* 0x040fe200078e0222 */
[----:B------:R-:W-:Y:S01]  /*5220*/  IABS R34, R39 ;  /* 0x0000002700227213 */ /* 0x000fe20000000000 */
[----:B------:R-:W-:Y:S01]  /*5230*/  IMAD.MOV R29, RZ, RZ, -R27 ;  /* 0x000000ffff1d7224 */ /* 0x000fe200078e0a1b */
[----:B------:R-:W-:Y:S01]  /*5240*/  IABS R36, R41 ;  /* 0x0000002900247213 */ /* 0x000fe20000000000 */
[----:B------:R-:W-:Y:S01]  /*5250*/  @!P6 IMAD.IADD R24, R24, 0x1, -R13 ;  /* 0x000000011818e824 */ /* 0x000fe200078e0a0d */
[----:B------:R-:W-:Y:S01]  /*5260*/  ISETP.GT.U32.AND P6, PT, R13, R30, PT ;  /* 0x0000001e0d00720c */ /* 0x000fe20003fc4070 */
[----:B------:R-:W-:-:S04]  /*5270*/  IMAD.HI.U32 R27, R15, R34, RZ ;  /* 0x000000220f1b7227 */ /* 0x000fc800078e00ff */
[----:B------:R-:W-:Y:S02]  /*5280*/  IMAD R29, R13, R29, R32 ;  /* 0x0000001d0d1d7224 */ /* 0x000fe400078e0220 */
[----:B------:R-:W-:-:S04]  /*5290*/  IMAD.HI.U32 R28, R15, R36, RZ ;  /* 0x000000240f1c7227 */ /* 0x000fc800078e00ff */
[----:B------:R-:W-:Y:S02]  /*52a0*/  IMAD.MOV R27, RZ, RZ, -R27 ;  /* 0x000000ffff1b7224 */ /* 0x000fe400078e0a1b */
[--C-:B------:R-:W-:Y:S01]  /*52b0*/  @!P3 IMAD.IADD R31, R31, 0x1, -R13.reuse ;  /* 0x000000011f1fb824 */ /* 0x100fe200078e0a0d */
[C---:B------:R-:W-:Y:S01]  /*52c0*/  ISETP.GT.U32.AND P3, PT, R13.reuse, R29, PT ;  /* 0x0000001d0d00720c */ /* 0x040fe20003f64070 */
[----:B------:R-:W-:Y:S02]  /*52d0*/  IMAD.MOV R35, RZ, RZ, -R28 ;  /* 0x000000ffff237224 */ /* 0x000fe400078e0a1c */
[C---:B------:R-:W-:Y:S02]  /*52e0*/  IMAD R28, R13.reuse, R27, R34 ;  /* 0x0000001b0d1c7224 */ /* 0x040fe400078e0222 */
[----:B------:R-:W-:Y:S02]  /*52f0*/  @!P6 IMAD.IADD R30, R30, 0x1, -R13 ;  /* 0x000000011e1ee824 */ /* 0x000fe400078e0a0d */
[C---:B------:R-:W-:Y:S01]  /*5300*/  VIADD R42, R14.reuse, 0xbc ;  /* 0x000000bc0e2a7836 */ /* 0x040fe20000000000 */
[----:B------:R-:W-:Y:S01]  /*5310*/  ISETP.GT.U32.AND P6, PT, R13, R28, PT ;  /* 0x0000001c0d00720c */ /* 0x000fe20003fc4070 */
[----:B------:R-:W-:-:S02]  /*5320*/  VIADD R43, R14, 0xb8 ;  /* 0x000000b80e2b7836 */ /* 0x000fc40000000000 */
[----:B------:R-:W-:Y:S01]  /*5330*/  @!P2 IMAD.MOV R26, RZ, RZ, -R26 ;  /* 0x000000ffff1aa224 */ /* 0x000fe200078e0a1a */
[----:B------:R-:W-:Y:S01]  /*5340*/  IABS R38, R42 ;  /* 0x0000002a00267213 */ /* 0x000fe20000000000 */
[----:B------:R-:W-:Y:S01]  /*5350*/  @!P3 IMAD.IADD R29, R29, 0x1, -R13 ;  /* 0x000000011d1db824 */ /* 0x000fe200078e0a0d */
[----:B------:R-:W-:Y:S01]  /*5360*/  IABS R40, R43 ;  /* 0x0000002b00287213 */ /* 0x000fe20000000000 */
[C---:B------:R-:W-:Y:S01]  /*5370*/  IMAD R27, R13.reuse, R35, R36 ;  /* 0x000000230d1b7224 */ /* 0x040fe200078e0224 */
[C---:B------:R-:W-:Y:S01]  /*5380*/  ISETP.GT.U32.AND P2, PT, R13.reuse, R30, PT ;  /* 0x0000001e0d00720c */ /* 0x040fe20003f44070 */
[----:B------:R-:W-:Y:S01]  /*5390*/  @!P5 IMAD.MOV R25, RZ, RZ, -R25 ;  /* 0x000000ffff19d224 */ /* 0x000fe200078e0a19 */
[----:B------:R-:W-:Y:S01]  /*53a0*/  ISETP.GT.U32.AND P5, PT, R13, R29, PT ;  /* 0x0000001d0d00720c */ /* 0x000fe20003fa4070 */
[----:B------:R-:W-:Y:S01]  /*53b0*/  IMAD.HI.U32 R32, R15, R38, RZ ;  /* 0x000000260f207227 */ /* 0x000fe200078e00ff */
[----:B------:R-:W-:-:S03]  /*53c0*/  ISETP.GT.U32.AND P3, PT, R13, R31, PT ;  /* 0x0000001f0d00720c */ /* 0x000fc60003f64070 */
[----:B------:R-:W-:-:S04]  /*53d0*/  IMAD.HI.U32 R33, R15, R40, RZ ;  /* 0x000000280f217227 */ /* 0x000fc800078e00ff */
[----:B------:R-:W-:Y:S02]  /*53e0*/  VIADD R44, R14, 0xb4 ;  /* 0x000000b40e2c7836 */ /* 0x000fe40000000000 */
[----:B------:R-:W-:Y:S02]  /*53f0*/  @!P6 IMAD.IADD R28, R28, 0x1, -R13 ;  /* 0x000000011c1ce824 */ /* 0x000fe400078e0a0d */
[----:B------:R-:W-:Y:S01]  /*5400*/  @!P0 IMAD.MOV R24, RZ, RZ, -R24 ;  /* 0x000000ffff188224 */ /* 0x000fe200078e0a18 */
[C---:B------:R-:W-:Y:S01]  /*5410*/  ISETP.GT.U32.AND P0, PT, R13.reuse, R27, PT ;  /* 0x0000001b0d00720c */ /* 0x040fe20003f04070 */
[----:B------:R-:W-:Y:S01]  /*5420*/  IMAD.MOV R32, RZ, RZ, -R32 ;  /* 0x000000ffff207224 */ /* 0x000fe200078e0a20 */
[----:B------:R-:W-:Y:S01]  /*5430*/  IABS R36, R44 ;  /* 0x0000002c00247213 */ /* 0x000fe20000000000 */
[----:B------:R-:W-:Y:S01]  /*5440*/  IMAD.MOV R33, RZ, RZ, -R33 ;  /* 0x000000ffff217224 */ /* 0x000fe200078e0a21 */
[----:B------:R-:W-:Y:S01]  /*5450*/  ISETP.GT.U32.AND P6, PT, R13, R28, PT ;  /* 0x0000001c0d00720c */ /* 0x000fe20003fc4070 */
[----:B------:R-:W-:-:S02]  /*5460*/  VIADD R45, R14, 0xb0 ;  /* 0x000000b00e2d7836 */ /* 0x000fc40000000000 */
[C---:B------:R-:W-:Y:S02]  /*5470*/  IMAD R32, R13.reuse, R32, R38 ;  /* 0x000000200d207224 */ /* 0x040fe400078e0226 */
[----:B------:R-:W-:Y:S01]  /*5480*/  IMAD R33, R13, R33, R40 ;  /* 0x000000210d217224 */ /* 0x000fe200078e0228 */
[----:B------:R-:W-:Y:S01]  /*5490*/  IABS R38, R45 ;  /* 0x0000002d00267213 */ /* 0x000fe20000000000 */
[----:B------:R-:W-:Y:S01]  /*54a0*/  @!P2 IMAD.IADD R30, R30, 0x1, -R13 ;  /* 0x000000011e1ea824 */ /* 0x000fe200078e0a0d */
[----:B------:R-:W-:Y:S01]  /*54b0*/  ISETP.GE.AND P2, PT, R37, RZ, PT ;  /* 0x000000ff2500720c */ /* 0x000fe20003f46270 */
[----:B------:R-:W-:-:S04]  /*54c0*/  IMAD.HI.U32 R34, R15, R36, RZ ;  /* 0x000000240f227227 */ /* 0x000fc800078e00ff */
[----:B------:R-:W-:Y:S01]  /*54d0*/  @!P5 IMAD.IADD R29, R29, 0x1, -R13 ;  /* 0x000000011d1dd824 */ /* 0x000fe200078e0a0d */
[----:B------:R-:W-:Y:S01]  /*54e0*/  ISETP.GT.U32.AND P5, PT, R13, R33, PT ;  /* 0x000000210d00720c */ /* 0x000fe20003fa4070 */
[----:B------:R-:W-:-:S04]  /*54f0*/  IMAD.HI.U32 R35, R15, R38, RZ ;  /* 0x000000260f237227 */ /* 0x000fc800078e00ff */
[----:B------:R-:W-:Y:S02]  /*5500*/  IMAD.MOV R34, RZ, RZ, -R34 ;  /* 0x000000ffff227224 */ /* 0x000fe400078e0a22 */
[--C-:B------:R-:W-:Y:S01]  /*5510*/  @!P3 IMAD.IADD R31, R31, 0x1, -R13.reuse ;  /* 0x000000011f1fb824 */ /* 0x100fe200078e0a0d */
[----:B------:R-:W-:Y:S01]  /*5520*/  ISETP.GT.U32.AND P3, PT, R13, R32, PT ;  /* 0x000000200d00720c */ /* 0x000fe20003f64070 */
[----:B------:R-:W-:Y:S01]  /*5530*/  @!P0 IMAD.IADD R27, R27, 0x1, -R13 ;  /* 0x000000011b1b8824 */ /* 0x000fe200078e0a0d */
[----:B------:R-:W-:Y:S01]  /*5540*/  ISETP.GE.AND P0, PT, R41, RZ, PT ;  /* 0x000000ff2900720c */ /* 0x000fe20003f06270 */
[----:B------:R-:W-:Y:S02]  /*5550*/  IMAD.MOV R37, RZ, RZ, -R35 ;  /* 0x000000ffff257224 */ /* 0x000fe400078e0a23 */
[----:B------:R-:W-:Y:S02]  /*5560*/  IMAD R35, R13, R34, R36 ;  /* 0x000000220d237224 */ /* 0x000fe400078e0224 */
[----:B------:R-:W-:Y:S01]  /*5570*/  @!P6 IMAD.IADD R28, R28, 0x1, -R13 ;  /* 0x000000011c1ce824 */ /* 0x000fe200078e0a0d */
[----:B------:R-:W-:Y:S01]  /*5580*/  ISETP.GE.AND P6, PT, R39, RZ, PT ;  /* 0x000000ff2700720c */ /* 0x000fe20003fc6270 */
[----:B------:R-:W-:Y:S01]  /*5590*/  @!P4 IMAD.MOV R31, RZ, RZ, -R31 ;  /* 0x000000ffff1fc224 */ /* 0x000fe200078e0a1f */
[C---:B------:R-:W-:Y:S01]  /*55a0*/  ISETP.GT.U32.AND P4, PT, R13.reuse, R27, PT ;  /* 0x0000001b0d00720c */ /* 0x040fe20003f84070 */
[----:B------:R-:W-:Y:S01]  /*55b0*/  @!P2 IMAD.MOV R29, RZ, RZ, -R29 ;  /* 0x000000ffff1da224 */ /* 0x000fe200078e0a1d */
[C---:B------:R-:W-:Y:S01]  /*55c0*/  ISETP.GT.U32.AND P2, PT, R13.reuse, R35, PT ;  /* 0x000000230d00720c */ /* 0x040fe20003f44070 */
[----:B------:R-:W-:-:S02]  /*55d0*/  IMAD R34, R13, R37, R38 ;  /* 0x000000250d227224 */ /* 0x000fc400078e0226 */
[C---:B------:R-:W-:Y:S02]  /*55e0*/  VIADD R37, R14.reuse, 0xac ;  /* 0x000000ac0e257836 */ /* 0x040fe40000000000 */
[--C-:B------:R-:W-:Y:S02]  /*55f0*/  @!P5 IMAD.IADD R33, R33, 0x1, -R13.reuse ;  /* 0x000000012121d824 */ /* 0x100fe400078e0a0d */
[----:B------:R-:W-:Y:S01]  /*5600*/  VIADD R41, R14, 0xa8 ;  /* 0x000000a80e297836 */ /* 0x000fe20000000000 */
[----:B------:R-:W-:Y:S01]  /*5610*/  IABS R38, R37 ;  /* 0x0000002500267213 */ /* 0x000fe20000000000 */
[----:B------:R-:W-:Y:S01]  /*5620*/  @!P6 IMAD.MOV R28, RZ, RZ, -R28 ;  /* 0x000000ffff1ce224 */ /* 0x000fe200078e0a1c */
[----:B------:R-:W-:Y:S01]  /*5630*/  ISETP.GT.U32.AND P5, PT, R13, R33, PT ;  /* 0x000000210d00720c */ /* 0x000fe20003fa4070 */
[----:B------:R-:W-:Y:S01]  /*5640*/  @!P4 IMAD.IADD R27, R27, 0x1, -R13 ;  /* 0x000000011b1bc824 */ /* 0x000fe200078e0a0d */
[----:B------:R-:W-:Y:S01]  /*5650*/  IABS R40, R41 ;  /* 0x0000002900287213 */ /* 0x000fe20000000000 */
[----:B------:R-:W-:Y:S01]  /*5660*/  IMAD.HI.U32 R36, R15, R38, RZ ;  /* 0x000000260f247227 */ /* 0x000fe200078e00ff */
[----:B------:R-:W-:-:S02]  /*5670*/  ISETP.GE.AND P6, PT, R43, RZ, PT ;  /* 0x000000ff2b00720c */ /* 0x000fc40003fc6270 */
[----:B------:R-:W-:Y:S01]  /*5680*/  ISETP.GT.U32.AND P4, PT, R13, R34, PT ;  /* 0x000000220d00720c */ /* 0x000fe20003f84070 */
[----:B------:R-:W-:Y:S01]  /*5690*/  @!P2 IMAD.IADD R35, R35, 0x1, -R13 ;  /* 0x000000012323a824 */ /* 0x000fe200078e0a0d */
[----:B------:R-:W-:Y:S01]  /*56a0*/  ISETP.GE.AND P2, PT, R37, RZ, PT ;  /* 0x000000ff2500720c */ /* 0x000fe20003f46270 */
[----:B------:R-:W-:-:S04]  /*56b0*/  IMAD.HI.U32 R37, R15, R40, RZ ;  /* 0x000000280f257227 */ /* 0x000fc800078e00ff */
[----:B------:R-:W-:Y:S02]  /*56c0*/  IMAD.MOV R36, RZ, RZ, -R36 ;  /* 0x000000ffff247224 */ /* 0x000fe400078e0a24 */
[----:B------:R-:W-:Y:S02]  /*56d0*/  IMAD.MOV R39, RZ, RZ, -R37 ;  /* 0x000000ffff277224 */ /* 0x000fe400078e0a25 */
[--C-:B------:R-:W-:Y:S01]  /*56e0*/  @!P5 IMAD.IADD R33, R33, 0x1, -R13.reuse ;  /* 0x000000012121d824 */ /* 0x100fe200078e0a0d */
[----:B------:R-:W-:Y:S01]  /*56f0*/  ISETP.GE.AND P5, PT, R45, RZ, PT ;  /* 0x000000ff2d00720c */ /* 0x000fe20003fa6270 */
[----:B------:R-:W-:Y:S02]  /*5700*/  IMAD R37, R13, R36, R38 ;  /* 0x000000240d257224 */ /* 0x000fe400078e0226 */
[--C-:B------:R-:W-:Y:S01]  /*5710*/  @!P3 IMAD.IADD R32, R32, 0x1, -R13.reuse ;  /* 0x000000012020b824 */ /* 0x100fe200078e0a0d */
[----:B------:R-:W-:Y:S01]  /*5720*/  ISETP.GE.AND P3, PT, R42, RZ, PT ;  /* 0x000000ff2a00720c */ /* 0x000fe20003f66270 */
[----:B------:R-:W-:-:S02]  /*5730*/  @!P4 IMAD.IADD R34, R34, 0x1, -R13 ;  /* 0x000000012222c824 */ /* 0x000fc400078e0a0d */
[----:B------:R-:W-:Y:S01]  /*5740*/  @!P6 IMAD.MOV R33, RZ, RZ, -R33 ;  /* 0x000000ffff21e224 */ /* 0x000fe200078e0a21 */
[C---:B------:R-:W-:Y:S01]  /*5750*/  ISETP.GT.U32.AND P6, PT, R13.reuse, R37, PT ;  /* 0x000000250d00720c */ /* 0x040fe20003fc4070 */
[----:B------:R-:W-:Y:S01]  /*5760*/  @!P1 IMAD.MOV R30, RZ, RZ, -R30 ;  /* 0x000000ffff1e9224 */ /* 0x000fe200078e0a1e */
[C---:B------:R-:W-:Y:S01]  /*5770*/  ISETP.GT.U32.AND P1, PT, R13.reuse, R32, PT ;  /* 0x000000200d00720c */ /* 0x040fe20003f24070 */
[----:B------:R-:W-:Y:S01]  /*5780*/  @!P0 IMAD.MOV R27, RZ, RZ, -R27 ;  /* 0x000000ffff1b8224 */ /* 0x000fe200078e0a1b */
[C---:B------:R-:W-:Y:S01]  /*5790*/  ISETP.GT.U32.AND P0, PT, R13.reuse, R35, PT ;  /* 0x000000230d00720c */ /* 0x040fe20003f04070 */
[C---:B------:R-:W-:Y:S01]  /*57a0*/  VIADD R38, R14.reuse, 0xa4 ;  /* 0x000000a40e267836 */ /* 0x040fe20000000000 */
[C---:B------:R-:W-:Y:S01]  /*57b0*/  ISETP.GT.U32.AND P4, PT, R13.reuse, R34, PT ;  /* 0x000000220d00720c */ /* 0x040fe20003f84070 */
[----:B------:R-:W-:Y:S02]  /*57c0*/  IMAD R36, R13, R39, R40 ;  /* 0x000000270d247224 */ /* 0x000fe400078e0228 */
[C---:B------:R-:W-:Y:S01]  /*57d0*/  VIADD R39, R14.reuse, 0xa0 ;  /* 0x000000a00e277836 */ /* 0x040fe20000000000 */
[----:B------:R-:W-:Y:S01]  /*57e0*/  IABS R42, R38 ;  /* 0x00000026002a7213 */ /* 0x000fe20000000000 */
[----:B------:R-:W-:-:S02]  /*57f0*/  VIADD R43, R14, 0x98 ;  /* 0x000000980e2b7836 */ /* 0x000fc40000000000 */
[--C-:B------:R-:W-:Y:S02]  /*5800*/  @!P6 IMAD.IADD R37, R37, 0x1, -R13.reuse ;  /* 0x000000012525e824 */ /* 0x100fe400078e0a0d */
[--C-:B------:R-:W-:Y:S01]  /*5810*/  @!P1 IMAD.IADD R32, R32, 0x1, -R13.reuse ;  /* 0x0000000120209824 */ /* 0x100fe200078e0a0d */
[----:B------:R-:W-:Y:S01]  /*5820*/  ISETP.GE.AND P1, PT, R44, RZ, PT ;  /* 0x000000ff2c00720c */ /* 0x000fe20003f26270 */
[--C-:B------:R-:W-:Y:S01]  /*5830*/  @!P0 IMAD.IADD R35, R35, 0x1, -R13.reuse ;  /* 0x0000000123238824 */ /* 0x100fe200078e0a0d */
[----:B------:R-:W-:Y:S01]  /*5840*/  ISETP.GE.AND P0, PT, R38, RZ, PT ;  /* 0x000000ff2600720c */ /* 0x000fe20003f06270 */
[----:B------:R-:W-:Y:S01]  /*5850*/  @!P4 IMAD.IADD R34, R34, 0x1, -R13 ;  /* 0x000000012222c824 */ /* 0x000fe200078e0a0d */
[----:B------:R-:W-:Y:S01]  /*5860*/  ISETP.GT.U32.AND P4, PT, R13, R36, PT ;  /* 0x000000240d00720c */ /* 0x000fe20003f84070 */
[----:B------:R-:W-:Y:S01]  /*5870*/  IMAD.HI.U32 R38, R15, R42, RZ ;  /* 0x0000002a0f267227 */ /* 0x000fe200078e00ff */
[----:B------:R-:W-:Y:S02]  /*5880*/  ISETP.GT.U32.AND P6, PT, R13, R37, PT ;  /* 0x000000250d00720c */ /* 0x000fe40003fc4070 */
[----:B------:R-:W-:Y:S01]  /*5890*/  IABS R44, R39 ;  /* 0x00000027002c7213 */ /* 0x000fe20000000000 */
[----:B------:R-:W-:Y:S01]  /*58a0*/  @!P3 IMAD.MOV R32, RZ, RZ, -R32 ;  /* 0x000000ffff20b224 */ /* 0x000fe200078e0a20 */
[----:B------:R-:W-:Y:S01]  /*58b0*/  ISETP.GE.AND P3, PT, R41, RZ, PT ;  /* 0x000000ff2900720c */ /* 0x000fe20003f66270 */
[----:B------:R-:W-:-:S02]  /*58c0*/  VIADD R41, R14, 0x9c ;  /* 0x0000009c0e297836 */ /* 0x000fc40000000000 */
[----:B------:R-:W-:Y:S02]  /*58d0*/  IMAD.MOV R38, RZ, RZ, -R38 ;  /* 0x000000ffff267224 */ /* 0x000fe400078e0a26 */
[----:B------:R-:W-:Y:S01]  /*58e0*/  @!P1 IMAD.MOV R35, RZ, RZ, -R35 ;  /* 0x000000ffff239224 */ /* 0x000fe200078e0a23 */
[----:B------:R-:W-:Y:S01]  /*58f0*/  IABS R46, R41 ;  /* 0x00000029002e7213 */ /* 0x000fe20000000000 */
[----:B------:R-:W-:Y:S01]  /*5900*/  IMAD R38, R13, R38, R42 ;  /* 0x000000260d267224 */ /* 0x000fe200078e022a */
[----:B------:R-:W-:Y:S01]  /*5910*/  ISETP.GE.AND P1, PT, R39, RZ, PT ;  /* 0x000000ff2700720c */ /* 0x000fe20003f26270 */
[--C-:B------:R-:W-:Y:S01]  /*5920*/  @!P4 IMAD.IADD R36, R36, 0x1, -R13.reuse ;  /* 0x000000012424c824 */ /* 0x100fe200078e0a0d */
[----:B------:R-:W-:Y:S01]  /*5930*/  IABS R42, R43 ;  /* 0x0000002b002a7213 */ /* 0x000fe20000000000 */
[----:B------:R-:W-:Y:S01]  /*5940*/  @!P6 IMAD.IADD R37, R37, 0x1, -R13 ;  /* 0x000000012525e824 */ /* 0x000fe200078e0a0d */
[----:B------:R-:W-:Y:S01]  /*5950*/  ISETP.GT.U32.AND P6, PT, R13, R38, PT ;  /* 0x000000260d00720c */ /* 0x000fe20003fc4070 */
[----:B------:R-:W-:Y:S01]  /*5960*/  IMAD.HI.U32 R39, R15, R44, RZ ;  /* 0x0000002c0f277227 */ /* 0x000fe200078e00ff */
[----:B------:R-:W-:-:S03]  /*5970*/  ISETP.GT.U32.AND P4, PT, R13, R36, PT ;  /* 0x000000240d00720c */ /* 0x000fc60003f84070 */
[----:B------:R-:W-:-:S04]  /*5980*/  IMAD.HI.U32 R40, R15, R46, RZ ;  /* 0x0000002e0f287227 */ /* 0x000fc800078e00ff */
[----:B------:R-:W-:Y:S01]  /*5990*/  @!P5 IMAD.MOV R34, RZ, RZ, -R34 ;  /* 0x000000ffff22d224 */ /* 0x000fe200078e0a22 */
[----:B------:R-:W-:Y:S01]  /*59a0*/  ISETP.GE.AND P5, PT, R41, RZ, PT ;  /* 0x000000ff2900720c */ /* 0x000fe20003fa6270 */
[----:B------:R-:W-:Y:S02]  /*59b0*/  IMAD.MOV R39, RZ, RZ, -R39 ;  /* 0x000000ffff277224 */ /* 0x000fe400078e0a27 */
[----:B------:R-:W-:Y:S02]  /*59c0*/  IMAD.MOV R41, RZ, RZ, -R40 ;  /* 0x000000ffff297224 */ /* 0x000fe400078e0a28 */
[C---:B------:R-:W-:Y:S02]  /*59d0*/  IMAD R40, R13.reuse, R39, R44 ;  /* 0x000000270d287224 */ /* 0x040fe400078e022c */
[----:B------:R-:W-:Y:S02]  /*59e0*/  IMAD R39, R13, R41, R46 ;  /* 0x000000290d277224 */ /* 0x000fe400078e022e */
[----:B------:R-:W-:-:S02]  /*59f0*/  @!P6 IMAD.IADD R38, R38, 0x1, -R13 ;  /* 0x000000012626e824 */ /* 0x000fc400078e0a0d */
[----:B------:R-:W-:Y:S01]  /*5a00*/  @!P4 IMAD.IADD R36, R36, 0x1, -R13 ;  /* 0x000000012424c824 */ /* 0x000fe200078e0a0d */
[C---:B------:R-:W-:Y:S01]  /*5a10*/  ISETP.GT.U32.AND P6, PT, R13.reuse, R39, PT ;  /* 0x000000270d00720c */ /* 0x040fe20003fc4070 */
[C---:B------:R-:W-:Y:S01]  /*5a20*/  VIADD R47, R14.reuse, 0x90 ;  /* 0x000000900e2f7836 */ /* 0x040fe20000000000 */
[----:B------:R-:W-:Y:S01]  /*5a30*/  ISETP.GT.U32.AND P4, PT, R13, R40, PT ;  /* 0x000000280d00720c */ /* 0x000fe20003f84070 */
[----:B------:R-:W-:Y:S02]  /*5a40*/  VIADD R49, R14, 0x8c ;  /* 0x0000008c0e317836 */ /* 0x000fe40000000000 */
[----:B------:R-:W-:Y:S01]  /*5a50*/  @!P2 IMAD.MOV R37, RZ, RZ, -R37 ;  /* 0x000000ffff25a224 */ /* 0x000fe200078e0a25 */
[----:B------:R-:W-:Y:S01]  /*5a60*/  IABS R48, R47 ;  /* 0x0000002f00307213 */ /* 0x000fe20000000000 */
[----:B------:R-:W-:Y:S01]  /*5a70*/  IMAD.HI.U32 R41, R15, R42, RZ ;  /* 0x0000002a0f297227 */ /* 0x000fe200078e00ff */
[----:B------:R-:W-:Y:S02]  /*5a80*/  ISETP.GT.U32.AND P2, PT, R13, R38, PT ;  /* 0x000000260d00720c */ /* 0x000fe40003f44070 */
[----:B------:R-:W-:Y:S01]  /*5a90*/  IABS R50, R49 ;  /* 0x0000003100327213 */ /* 0x000fe20000000000 */
[----:B------:R-:W-:Y:S01]  /*5aa0*/  @!P3 IMAD.MOV R36, RZ, RZ, -R36 ;  /* 0x000000ffff24b224 */ /* 0x000fe200078e0a24 */
[----:B------:R-:W-:Y:S01]  /*5ab0*/  ISETP.GE.AND P3, PT, R43, RZ, PT ;  /* 0x000000ff2b00720c */ /* 0x000fe20003f66270 */
[----:B------:R-:W-:-:S02]  /*5ac0*/  @!P6 IMAD.IADD R39, R39, 0x1, -R13 ;  /* 0x000000012727e824 */ /* 0x000fc400078e0a0d */
[----:B------:R-:W-:Y:S02]  /*5ad0*/  @!P4 IMAD.IADD R40, R40, 0x1, -R13 ;  /* 0x000000012828c824 */ /* 0x000fe400078e0a0d */
[----:B------:R-:W-:Y:S01]  /*5ae0*/  VIADD R45, R14, 0x94 ;  /* 0x000000940e2d7836 */ /* 0x000fe20000000000 */
[----:B------:R-:W-:Y:S01]  /*5af0*/  ISETP.GT.U32.AND P6, PT, R13, R39, PT ;  /* 0x000000270d00720c */ /* 0x000fe20003fc4070 */
[----:B------:R-:W-:Y:S01]  /*5b00*/  IMAD.HI.U32 R43, R15, R48, RZ ;  /* 0x000000300f2b7227 */ /* 0x000fe200078e00ff */
[----:B------:R-:W-:Y:S02]  /*5b10*/  ISETP.GT.U32.AND P4, PT, R13, R40, PT ;  /* 0x000000280d00720c */ /* 0x000fe40003f84070 */
[----:B------:R-:W-:Y:S01]  /*5b20*/  IABS R46, R45 ;  /* 0x0000002d002e7213 */ /* 0x000fe20000000000 */
[----:B------:R-:W-:Y:S02]  /*5b30*/  IMAD.MOV R41, RZ, RZ, -R41 ;  /* 0x000000ffff297224 */ /* 0x000fe400078e0a29 */
[----:B------:R-:W-:-:S04]  /*5b40*/  IMAD.HI.U32 R44, R15, R50, RZ ;  /* 0x000000320f2c7227 */ /* 0x000fc800078e00ff */
[----:B------:R-:W-:Y:S02]  /*5b50*/  IMAD.MOV R43, RZ, RZ, -R43 ;  /* 0x000000ffff2b7224 */ /* 0x000fe400078e0a2b */
[C---:B------:R-:W-:Y:S02]  /*5b60*/  IMAD R41, R13.reuse, R41, R42 ;  /* 0x000000290d297224 */ /* 0x040fe400078e022a */
[----:B------:R-:W-:Y:S02]  /*5b70*/  IMAD.MOV R44, RZ, RZ, -R44 ;  /* 0x000000ffff2c7224 */ /* 0x000fe400078e0a2c */
[----:B------:R-:W-:Y:S02]  /*5b80*/  IMAD R43, R13, R43, R48 ;  /* 0x0000002b0d2b7224 */ /* 0x000fe400078e0230 */
[----:B------:R-:W-:-:S04]  /*5b90*/  IMAD.HI.U32 R42, R15, R46, RZ ;  /* 0x0000002e0f2a7227 */ /* 0x000fc800078e00ff */
[--C-:B------:R-:W-:Y:S01]  /*5ba0*/  @!P2 IMAD.IADD R38, R38, 0x1, -R13.reuse ;  /* 0x000000012626a824 */ /* 0x100fe200078e0a0d */
[C---:B------:R-:W-:Y:S01]  /*5bb0*/  ISETP.GT.U32.AND P2, PT, R13.reuse, R41, PT ;  /* 0x000000290d00720c */ /* 0x040fe20003f44070 */
[----:B------:R-:W-:Y:S02]  /*5bc0*/  IMAD R44, R13, R44, R50 ;  /* 0x0000002c0d2c7224 */ /* 0x000fe400078e0232 */
[--C-:B------:R-:W-:Y:S01]  /*5bd0*/  @!P6 IMAD.IADD R39, R39, 0x1, -R13.reuse ;  /* 0x000000012727e824 */ /* 0x100fe200078e0a0d */
[----:B------:R-:W-:Y:S01]  /*5be0*/  ISETP.GT.U32.AND P6, PT, R13, R43, PT ;  /* 0x0000002b0d00720c */ /* 0x000fe20003fc4070 */
[----:B------:R-:W-:Y:S02]  /*5bf0*/  IMAD.MOV R42, RZ, RZ, -R42 ;  /* 0x000000ffff2a7224 */ /* 0x000fe400078e0a2a */
[----:B------:R-:W-:Y:S02]  /*5c00*/  VIADD R51, R14, 0x88 ;  /* 0x000000880e337836 */ /* 0x000fe40000000000 */
[----:B------:R-:W-:Y:S01]  /*5c10*/  @!P4 IMAD.IADD R40, R40, 0x1, -R13 ;  /* 0x000000012828c824 */ /* 0x000fe200078e0a0d */
[----:B------:R-:W-:Y:S01]  /*5c20*/  ISETP.GE.AND P4, PT, R45, RZ, PT ;  /* 0x000000ff2d00720c */ /* 0x000fe20003f86270 */
[----:B------:R-:W-:Y:S01]  /*5c30*/  @!P5 IMAD.MOV R39, RZ, RZ, -R39 ;  /* 0x000000ffff27d224 */ /* 0x000fe200078e0a27 */
[C---:B------:R-:W-:Y:S01]  /*5c40*/  ISETP.GT.U32.AND P5, PT, R13.reuse, R44, PT ;  /* 0x0000002c0d00720c */ /* 0x040fe20003fa4070 */
[----:B------:R-:W-:Y:S01]  /*5c50*/  IMAD R42, R13, R42, R46 ;  /* 0x0000002a0d2a7224 */ /* 0x000fe200078e022e */
[----:B------:R-:W-:Y:S01]  /*5c60*/  IABS R46, R51 ;  /* 0x00000033002e7213 */ /* 0x000fe20000000000 */
[----:B------:R-:W-:Y:S01]  /*5c70*/  @!P1 IMAD.MOV R40, RZ, RZ, -R40 ;  /* 0x000000ffff289224 */ /* 0x000fe200078e0a28 */
[----:B------:R-:W-:Y:S01]  /*5c80*/  ISETP.GE.AND P1, PT, R47, RZ, PT ;  /* 0x000000ff2f00720c */ /* 0x000fe20003f26270 */
[----:B------:R-:W-:-:S02]  /*5c90*/  VIADD R47, R14, 0x84 ;  /* 0x000000840e2f7836 */ /* 0x000fc40000000000 */
[----:B------:R-:W-:Y:S01]  /*5ca0*/  @!P2 IMAD.IADD R41, R41, 0x1, -R13 ;  /* 0x000000012929a824 */ /* 0x000fe200078e0a0d */
[----:B------:R-:W-:Y:S01]  /*5cb0*/  ISETP.GT.U32.AND P2, PT, R13, R42, PT ;  /* 0x0000002a0d00720c */ /* 0x000fe20003f44070 */
[----:B------:R-:W-:Y:S01]  /*5cc0*/  IMAD.HI.U32 R45, R15, R46, RZ ;  /* 0x0000002e0f2d7227 */ /* 0x000fe200078e00ff */
[----:B------:R-:W-:-:S03]  /*5cd0*/  IABS R48, R47 ;  /* 0x0000002f00307213 */ /* 0x000fc60000000000 */
[----:B------:R-:W-:Y:S02]  /*5ce0*/  @!P6 IMAD.IADD R43, R43, 0x1, -R13 ;  /* 0x000000012b2be824 */ /* 0x000fe400078e0a0d */
[----:B------:R-:W-:Y:S02]  /*5cf0*/  IMAD.MOV R45, RZ, RZ, -R45 ;  /* 0x000000ffff2d7224 */ /* 0x000fe400078e0a2d */
[----:B------:R-:W-:Y:S01]  /*5d00*/  @!P0 IMAD.MOV R38, RZ, RZ, -R38 ;  /* 0x000000ffff268224 */ /* 0x000fe200078e0a26 */
[C---:B------:R-:W-:Y:S01]  /*5d10*/  ISETP.GT.U32.AND P0, PT, R13.reuse, R41, PT ;  /* 0x000000290d00720c */ /* 0x040fe20003f04070 */
[----:B------:R-:W-:Y:S01]  /*5d20*/  @!P5 IMAD.IADD R44, R44, 0x1, -R13 ;  /* 0x000000012c2cd824 */ /* 0x000fe200078e0a0d */
[C---:B------:R-:W-:Y:S01]  /*5d30*/  ISETP.GT.U32.AND P5, PT, R13.reuse, R43, PT ;  /* 0x0000002b0d00720c */ /* 0x040fe20003fa4070 */
[----:B------:R-:W-:Y:S02]  /*5d40*/  IMAD R45, R13, R45, R46 ;  /* 0x0000002d0d2d7224 */ /* 0x000fe400078e022e */
[----:B------:R-:W-:-:S04]  /*5d50*/  IMAD.HI.U32 R46, R15, R48, RZ ;  /* 0x000000300f2e7227 */ /* 0x000fc800078e00ff */
[----:B------:R-:W-:Y:S02]  /*5d60*/  IMAD.MOV R46, RZ, RZ, -R46 ;  /* 0x000000ffff2e7224 */ /* 0x000fe400078e0a2e */
[--C-:B------:R-:W-:Y:S01]  /*5d70*/  @!P2 IMAD.IADD R42, R42, 0x1, -R13.reuse ;  /* 0x000000012a2aa824 */ /* 0x100fe200078e0a0d */
[----:B------:R-:W-:Y:S01]  /*5d80*/  ISETP.GE.AND P2, PT, R51, RZ, PT ;  /* 0x000000ff3300720c */ /* 0x000fe20003f46270 */
[----:B------:R-:W-:Y:S02]  /*5d90*/  IMAD R46, R13, R46, R48 ;  /* 0x0000002e0d2e7224 */ /* 0x000fe400078e0230 */
[--C-:B------:R-:W-:Y:S01]  /*5da0*/  @!P0 IMAD.IADD R41, R41, 0x1, -R13.reuse ;  /* 0x0000000129298824 */ /* 0x100fe200078e0a0d */
[----:B------:R-:W-:Y:S01]  /*5db0*/  ISETP.GT.U32.AND P6, PT, R13, R42, PT ;  /* 0x0000002a0d00720c */ /* 0x000fe20003fc4070 */
[----:B------:R-:W-:Y:S01]  /*5dc0*/  @!P5 IMAD.IADD R43, R43, 0x1, -R13 ;  /* 0x000000012b2bd824 */ /* 0x000fe200078e0a0d */
[C---:B------:R-:W-:Y:S01]  /*5dd0*/  ISETP.GT.U32.AND P5, PT, R13.reuse, R46, PT ;  /* 0x0000002e0d00720c */ /* 0x040fe20003fa4070 */
[----:B------:R-:W-:Y:S01]  /*5de0*/  @!P3 IMAD.MOV R41, RZ, RZ, -R41 ;  /* 0x000000ffff29b224 */ /* 0x000fe200078e0a29 */
[----:B------:R-:W-:Y:S01]  /*5df0*/  ISETP.GT.U32.AND P3, PT, R13, R44, PT ;  /* 0x0000002c0d00720c */ /* 0x000fe20003f64070 */
[C---:B------:R-:W-:Y:S01]  /*5e00*/  VIADD R51, R14.reuse, 0x7c ;  /* 0x0000007c0e337836 */ /* 0x040fe20000000000 */
[----:B------:R-:W-:Y:S01]  /*5e10*/  ISETP.GE.AND P0, PT, R49, RZ, PT ;  /* 0x000000ff3100720c */ /* 0x000fe20003f06270 */
[----:B------:R-:W-:-:S02]  /*5e20*/  VIADD R49, R14, 0x80 ;  /* 0x000000800e317836 */ /* 0x000fc40000000000 */
[----:B------:R-:W-:Y:S01]  /*5e30*/  VIADD R53, R14, 0x78 ;  /* 0x000000780e357836 */ /* 0x000fe20000000000 */
[----:B------:R-:W-:Y:S01]  /*5e40*/  IABS R54, R51 ;  /* 0x0000003300367213 */ /* 0x000fe20000000000 */
[----:B------:R-:W-:Y:S01]  /*5e50*/  @!P1 IMAD.MOV R43, RZ, RZ, -R43 ;  /* 0x000000ffff2b9224 */ /* 0x000fe200078e0a2b */
[----:B------:R-:W-:Y:S01]  /*5e60*/  IABS R52, R49 ;  /* 0x0000003100347213 */ /* 0x000fe20000000000 */
[--C-:B------:R-:W-:Y:S01]  /*5e70*/  @!P6 IMAD.IADD R42, R42, 0x1, -R13.reuse ;  /* 0x000000012a2ae824 */ /* 0x100fe200078e0a0d */
[----:B------:R-:W-:Y:S01]  /*5e80*/  ISETP.GT.U32.AND P6, PT, R13, R45, PT ;  /* 0x0000002d0d00720c */ /* 0x000fe20003fc4070 */
[----:B------:R-:W-:Y:S01]  /*5e90*/  @!P5 IMAD.IADD R46, R46, 0x1, -R13 ;  /* 0x000000012e2ed824 */ /* 0x000fe200078e0a0d */
[----:B------:R-:W-:Y:S01]  /*5ea0*/  IABS R56, R53 ;  /* 0x0000003500387213 */ /* 0x000fe20000000000 */
[----:B------:R-:W-:-:S04]  /*5eb0*/  IMAD.HI.U32 R48, R15, R54, RZ ;  /* 0x000000360f307227 */ /* 0x000fc800078e00ff */
[----:B------:R-:W-:Y:S01]  /*5ec0*/  @!P3 IMAD.IADD R44, R44, 0x1, -R13 ;  /* 0x000000012c2cb824 */ /* 0x000fe200078e0a0d */
[----:B------:R-:W-:Y:S01]  /*5ed0*/  ISETP.GE.AND P3, PT, R47, RZ, PT ;  /* 0x000000ff2f00720c */ /* 0x000fe20003f66270 */
[----:B------:R-:W-:Y:S01]  /*5ee0*/  @!P4 IMAD.MOV R42, RZ, RZ, -R42 ;  /* 0x000000ffff2ac224 */ /* 0x000fe200078e0a2a */
[----:B------:R-:W-:Y:S01]  /*5ef0*/  ISETP.GT.U32.AND P4, PT, R13, R46, PT ;  /* 0x0000002e0d00720c */ /* 0x000fe20003f84070 */
[----:B------:R-:W-:-:S04]  /*5f00*/  IMAD.HI.U32 R47, R15, R52, RZ ;  /* 0x000000340f2f7227 */ /* 0x000fc800078e00ff */
[----:B------:R-:W-:-:S04]  /*5f10*/  IMAD.HI.U32 R50, R15, R56, RZ ;  /* 0x000000380f327227 */ /* 0x000fc800078e00ff */
[----:B------:R-:W-:Y:S02]  /*5f20*/  IMAD.MOV R48, RZ, RZ, -R48 ;  /* 0x000000ffff307224 */ /* 0x000fe400078e0a30 */
[----:B------:R-:W-:Y:S02]  /*5f30*/  IMAD.MOV R47, RZ, RZ, -R47 ;  /* 0x000000ffff2f7224 */ /* 0x000fe400078e0a2f */
[----:B------:R-:W-:Y:S02]  /*5f40*/  IMAD.MOV R50, RZ, RZ, -R50 ;  /* 0x000000ffff327224 */ /* 0x000fe400078e0a32 */
[----:B------:R-:W-:Y:S02]  /*5f50*/  IMAD R48, R13, R48, R54 ;  /* 0x000000300d307224 */ /* 0x000fe400078e0236 */
[----:B------:R-:W-:Y:S01]  /*5f60*/  @!P6 IMAD.IADD R45, R45, 0x1, -R13 ;  /* 0x000000012d2de824 */ /* 0x000fe200078e0a0d */
[----:B------:R-:W-:Y:S01]  /*5f70*/  ISETP.GE.AND P6, PT, R49, RZ, PT ;  /* 0x000000ff3100720c */ /* 0x000fe20003fc6270 */
[----:B------:R-:W-:-:S02]  /*5f80*/  IMAD R49, R13, R47, R52 ;  /* 0x0000002f0d317224 */ /* 0x000fc400078e0234 */
[C---:B------:R-:W-:Y:S01]  /*5f90*/  IMAD R47, R13.reuse, R50, R56 ;  /* 0x000000320d2f7224 */ /* 0x040fe200078e0238 */
[C---:B------:R-:W-:Y:S01]  /*5fa0*/  ISETP.GT.U32.AND P5, PT, R13.reuse, R45, PT ;  /* 0x0000002d0d00720c */ /* 0x040fe20003fa4070 */
[----:B------:R-:W-:Y:S01]  /*5fb0*/  @!P0 IMAD.MOV R44, RZ, RZ, -R44 ;  /* 0x000000ffff2c8224 */ /* 0x000fe200078e0a2c */
[C---:B------:R-:W-:Y:S01]  /*5fc0*/  ISETP.GT.U32.AND P0, PT, R13.reuse, R48, PT ;  /* 0x000000300d00720c */ /* 0x040fe20003f04070 */
[--C-:B------:R-:W-:Y:S01]  /*5fd0*/  @!P4 IMAD.IADD R46, R46, 0x1, -R13.reuse ;  /* 0x000000012e2ec824 */ /* 0x100fe200078e0a0d */
[C---:B------:R-:W-:Y:S01]  /*5fe0*/  ISETP.GT.U32.AND P4, PT, R13.reuse, R47, PT ;  /* 0x0000002f0d00720c */ /* 0x040fe20003f84070 */
[C---:B------:R-:W-:Y:S01]  /*5ff0*/  VIADD R57, R14.reuse, 0x70 ;  /* 0x000000700e397836 */ /* 0x040fe20000000000 */
[----:B------:R-:W-:Y:S01]  /*6000*/  ISETP.GT.U32.AND P1, PT, R13, R49, PT ;  /* 0x000000310d00720c */ /* 0x000fe20003f24070 */
[C---:B------:R-:W-:Y:S02]  /*6010*/  VIADD R55, R14.reuse, 0x74 ;  /* 0x000000740e377836 */ /* 0x040fe40000000000 */
[C---:B------:R-:W-:Y:S01]  /*6020*/  VIADD R59, R14.reuse, 0x6c ;  /* 0x0000006c0e3b7836 */ /* 0x040fe20000000000 */
[----:B------:R-:W-:Y:S01]  /*6030*/  IABS R54, R57 ;  /* 0x0000003900367213 */ /* 0x000fe20000000000 */
[----:B------:R-:W-:Y:S01]  /*6040*/  VIADD R61, R14, 0x64 ;  /* 0x000000640e3d7836 */ /* 0x000fe20000000000 */
[----:B------:R-:W-:Y:S01]  /*6050*/  IABS R52, R55 ;  /* 0x0000003700347213 */ /* 0x000fe20000000000 */
[--C-:B------:R-:W-:Y:S01]  /*6060*/  @!P5 IMAD.IADD R45, R45, 0x1, -R13.reuse ;  /* 0x000000012d2dd824 */ /* 0x100fe200078e0a0d */
[----:B------:R-:W-:Y:S01]  /*6070*/  ISETP.GE.AND P5, PT, R51, RZ, PT ;  /* 0x000000ff3300720c */ /* 0x000fe20003fa6270 */
[--C-:B------:R-:W-:Y:S01]  /*6080*/  @!P0 IMAD.IADD R48, R48, 0x1, -R13.reuse ;  /* 0x0000000130308824 */ /* 0x100fe200078e0a0d */
[----:B------:R-:W-:Y:S01]  /*6090*/  IABS R56, R59 ;  /* 0x0000003b00387213 */ /* 0x000fe20000000000 */
[----:B------:R-:W-:-:S02]  /*60a0*/  @!P4 IMAD.IADD R47, R47, 0x1, -R13 ;  /* 0x000000012f2fc824 */ /* 0x000fc400078e0a0d */
[----:B------:R-:W-:Y:S01]  /*60b0*/  @!P1 IMAD.IADD R49, R49, 0x1, -R13 ;  /* 0x0000000131319824 */ /* 0x000fe200078e0a0d */
[----:B------:R-:W-:Y:S01]  /*60c0*/  ISETP.GT.U32.AND P4, PT, R13, R48, PT ;  /* 0x000000300d00720c */ /* 0x000fe20003f84070 */
[----:B------:R-:W-:Y:S01]  /*60d0*/  IMAD.HI.U32 R51, R15, R54, RZ ;  /* 0x000000360f337227 */ /* 0x000fe200078e00ff */
[----:B------:R-:W-:Y:S02]  /*60e0*/  ISETP.GE.AND P1, PT, R53, RZ, PT ;  /* 0x000000ff3500720c */ /* 0x000fe40003f26270 */
[----:B------:R-:W-:Y:S01]  /*60f0*/  ISETP.GT.U32.AND P0, PT, R13, R49, PT ;  /* 0x000000310d00720c */ /* 0x000fe20003f04070 */
[----:B------:R-:W-:-:S04]  /*6100*/  IMAD.HI.U32 R50, R15, R52, RZ ;  /* 0x000000340f327227 */ /* 0x000fc800078e00ff */
[----:B------:R-:W-:Y:S02]  /*6110*/  IMAD.MOV R51, RZ, RZ, -R51 ;  /* 0x000000ffff337224 */ /* 0x000fe400078e0a33 */
[----:B------:R-:W-:Y:S02]  /*6120*/  IMAD.MOV R50, RZ, RZ, -R50 ;  /* 0x000000ffff327224 */ /* 0x000fe400078e0a32 */
[C---:B------:R-:W-:Y:S01]  /*6130*/  IMAD R51, R13.reuse, R51, R54 ;  /* 0x000000330d337224 */ /* 0x040fe200078e0236 */
[----:B------:R-:W-:Y:S01]  /*6140*/  IABS R54, R61 ;  /* 0x0000003d00367213 */ /* 0x000fe20000000000 */
[----:B------:R-:W-:Y:S02]  /*6150*/  IMAD R50, R13, R50, R52 ;  /* 0x000000320d327224 */ /* 0x000fe400078e0234 */
[----:B------:R-:W-:-:S04]  /*6160*/  IMAD.HI.U32 R52, R15, R56, RZ ;  /* 0x000000380f347227 */ /* 0x000fc800078e00ff */
[--C-:B------:R-:W-:Y:S01]  /*6170*/  @!P4 IMAD.IADD R48, R48, 0x1, -R13.reuse ;  /* 0x000000013030c824 */ /* 0x100fe200078e0a0d */
[----:B------:R-:W-:Y:S01]  /*6180*/  ISETP.GT.U32.AND P4, PT, R13, R51, PT ;  /* 0x000000330d00720c */ /* 0x000fe20003f84070 */
[----:B------:R-:W-:Y:S02]  /*6190*/  IMAD.MOV R52, RZ, RZ, -R52 ;  /* 0x000000ffff347224 */ /* 0x000fe400078e0a34 */
[----:B------:R-:W-:Y:S01]  /*61a0*/  @!P0 IMAD.IADD R49, R49, 0x1, -R13 ;  /* 0x0000000131318824 */ /* 0x000fe200078e0a0d */
[C---:B------:R-:W-:Y:S01]  /*61b0*/  ISETP.GT.U32.AND P0, PT, R13.reuse, R50, PT ;  /* 0x000000320d00720c */ /* 0x040fe20003f04070 */
[C---:B------:R-:W-:Y:S02]  /*61c0*/  IMAD R52, R13.reuse, R52, R56 ;  /* 0x000000340d347224 */ /* 0x040fe400078e0238 */
[----:B------:R-:W-:Y:S01]  /*61d0*/  @!P2 IMAD.MOV R45, RZ, RZ, -R45 ;  /* 0x000000ffff2da224 */ /* 0x000fe200078e0a2d */
[C---:B------:R-:W-:Y:S01]  /*61e0*/  ISETP.GT.U32.AND P2, PT, R13.reuse, R47, PT ;  /* 0x0000002f0d00720c */ /* 0x040fe20003f44070 */
[----:B------:R-:W-:Y:S01]  /*61f0*/  @!P6 IMAD.MOV R49, RZ, RZ, -R49 ;  /* 0x000000ffff31e224 */ /* 0x000fe200078e0a31 */
[----:B------:R-:W-:Y:S01]  /*6200*/  ISETP.GT.U32.AND P6, PT, R13, R52, PT ;  /* 0x000000340d00720c */ /* 0x000fe20003fc4070 */
[----:B------:R-:W-:-:S02]  /*6210*/  IMAD.MOV.U32 R56, RZ, RZ, R54 ;  /* 0x000000ffff387224 */ /* 0x000fc400078e0036 */
[----:B------:R-:W-:Y:S02]  /*6220*/  @!P4 IMAD.IADD R51, R51, 0x1, -R13 ;  /* 0x000000013333c824 */ /* 0x000fe400078e0a0d */
[----:B------:R-:W-:-:S03]  /*6230*/  IMAD.HI.U32 R54, R15, R56, RZ ;  /* 0x000000380f367227 */ /* 0x000fc600078e00ff */
[----:B------:R-:W-:Y:S01]  /*6240*/  ISETP.GT.U32.AND P4, PT, R13, R51, PT ;  /* 0x000000330d00720c */ /* 0x000fe20003f84070 */
[--C-:B------:R-:W-:Y:S01]  /*6250*/  @!P0 IMAD.IADD R50, R50, 0x1, -R13.reuse ;  /* 0x0000000132328824 */ /* 0x100fe200078e0a0d */
[----:B------:R-:W-:Y:S01]  /*6260*/  ISETP.GE.AND P0, PT, R57, RZ, PT ;  /* 0x000000ff3900720c */ /* 0x000fe20003f06270 */
[----:B------:R-:W-:Y:S02]  /*6270*/  VIADD R57, R14, 0x60 ;  /* 0x000000600e397836 */ /* 0x000fe40000000000 */
[--C-:B------:R-:W-:Y:S01]  /*6280*/  @!P2 IMAD.IADD R47, R47, 0x1, -R13.reuse ;  /* 0x000000012f2fa824 */ /* 0x100fe200078e0a0d */
[----:B------:R-:W-:Y:S01]  /*6290*/  ISETP.GE.AND P2, PT, R55, RZ, PT ;  /* 0x000000ff3700720c */ /* 0x000fe20003f46270 */
[----:B------:R-:W-:Y:S01]  /*62a0*/  @!P3 IMAD.MOV R46, RZ, RZ, -R46 ;  /* 0x000000ffff2eb224 */ /* 0x000fe200078e0a2e */
[----:B------:R-:W-:Y:S01]  /*62b0*/  ISETP.GT.U32.AND P3, PT, R13, R50, PT ;  /* 0x000000320d00720c */ /* 0x000fe20003f64070 */
[----:B------:R-:W-:Y:S01]  /*62c0*/  @!P6 IMAD.IADD R52, R52, 0x1, -R13 ;  /* 0x000000013434e824 */ /* 0x000fe200078e0a0d */
[----:B------:R-:W-:Y:S01]  /*62d0*/  IABS R55, R57 ;  /* 0x0000003900377213 */ /* 0x000fe20000000000 */
[----:B------:R-:W-:-:S02]  /*62e0*/  IMAD.MOV R54, RZ, RZ, -R54 ;  /* 0x000000ffff367224 */ /* 0x000fc400078e0a36 */
[----:B------:R-:W-:Y:S01]  /*62f0*/  VIADD R60, R14, 0x68 ;  /* 0x000000680e3c7836 */ /* 0x000fe20000000000 */
[C---:B------:R-:W-:Y:S01]  /*6300*/  ISETP.GT.U32.AND P6, PT, R13.reuse, R52, PT ;  /* 0x000000340d00720c */ /* 0x040fe20003fc4070 */
[----:B------:R-:W-:Y:S02]  /*6310*/  IMAD R54, R13, R54, R56 ;  /* 0x000000360d367224 */ /* 0x000fe400078e0238 */
[----:B------:R-:W-:Y:S01]  /*6320*/  @!P4 IMAD.IADD R51, R51, 0x1, -R13 ;  /* 0x000000013333c824 */ /* 0x000fe200078e0a0d */
[----:B------:R-:W-:Y:S01]  /*6330*/  IABS R58, R60 ;  /* 0x0000003c003a7213 */ /* 0x000fe20000000000 */
[----:B------:R-:W-:Y:S02]  /*6340*/  IMAD.MOV.U32 R56, RZ, RZ, R55 ;  /* 0x000000ffff387224 */ /* 0x000fe400078e0037 */
[----:B------:R-:W-:Y:S01]  /*6350*/  @!P5 IMAD.MOV R48, RZ, RZ, -R48 ;  /* 0x000000ffff30d224 */ /* 0x000fe200078e0a30 */
[----:B------:R-:W-:Y:S01]  /*6360*/  ISETP.GE.AND P5, PT, R59, RZ, PT ;  /* 0x000000ff3b00720c */ /* 0x000fe20003fa6270 */
[----:B------:R-:W-:-:S04]  /*6370*/  IMAD.HI.U32 R55, R15, R56, RZ ;  /* 0x000000380f377227 */ /* 0x000fc800078e00ff */
[----:B------:R-:W-:Y:S01]  /*6380*/  @!P0 IMAD.MOV R51, RZ, RZ, -R51 ;  /* 0x000000ffff338224 */ /* 0x000fe200078e0a33 */
[----:B------:R-:W-:Y:S01]  /*6390*/  ISETP.GT.U32.AND P0, PT, R13, R54, PT ;  /* 0x000000360d00720c */ /* 0x000fe20003f04070 */
[----:B------:R-:W-:-:S04]  /*63a0*/  IMAD.HI.U32 R53, R15, R58, RZ ;  /* 0x0000003a0f357227 */ /* 0x000fc800078e00ff */
[----:B------:R-:W-:Y:S01]  /*63b0*/  @!P3 IMAD.IADD R50, R50, 0x1, -R13 ;  /* 0x000000013232b824 */ /* 0x000fe200078e0a0d */
[----:B------:R-:W-:Y:S01]  /*63c0*/  ISETP.GE.AND P3, PT, R61, RZ, PT ;  /* 0x000000ff3d00720c */ /* 0x000fe20003f66270 */
[----:B------:R-:W-:Y:S02]  /*63d0*/  IMAD.MOV R55, RZ, RZ, -R55 ;  /* 0x000000ffff377224 */ /* 0x000fe400078e0a37 */
[----:B------:R-:W-:Y:S02]  /*63e0*/  IMAD.MOV R53, RZ, RZ, -R53 ;  /* 0x000000ffff357224 */ /* 0x000fe400078e0a35 */
[----:B------:R-:W-:Y:S01]  /*63f0*/  @!P2 IMAD.MOV R50, RZ, RZ, -R50 ;  /* 0x000000ffff32a224 */ /* 0x000fe200078e0a32 */
[----:B------:R-:W-:Y:S01]  /*6400*/  ISETP.GE.AND P2, PT, R57, RZ, PT ;  /* 0x000000ff3900720c */ /* 0x000fe20003f46270 */
[----:B------:R-:W-:Y:S02]  /*6410*/  @!P6 IMAD.IADD R52, R52, 0x1, -R13 ;  /* 0x000000013434e824 */ /* 0x000fe400078e0a0d */
[----:B------:R-:W-:-:S02]  /*6420*/  IMAD R55, R13, R55, R56 ;  /* 0x000000370d377224 */ /* 0x000fc400078e0238 */
[C---:B------:R-:W-:Y:S02]  /*6430*/  VIADD R57, R14.reuse, 0x5c ;  /* 0x0000005c0e397836 */ /* 0x040fe40000000000 */
[C---:B------:R-:W-:Y:S02]  /*6440*/  IMAD R53, R13.reuse, R53, R58 ;  /* 0x000000350d357224 */ /* 0x040fe400078e023a */
[----:B------:R-:W-:Y:S01]  /*6450*/  @!P5 IMAD.MOV R52, RZ, RZ, -R52 ;  /* 0x000000ffff34d224 */ /* 0x000fe200078e0a34 */
[C---:B------:R-:W-:Y:S01]  /*6460*/  ISETP.GT.U32.AND P5, PT, R13.reuse, R55, PT ;  /* 0x000000370d00720c */ /* 0x040fe20003fa4070 */
[----:B------:R-:W-:Y:S01]  /*6470*/  VIADD R59, R14, 0x58 ;  /* 0x000000580e3b7836 */ /* 0x000fe20000000000 */
[----:B------:R-:W-:Y:S01]  /*6480*/  IABS R58, R57 ;  /* 0x00000039003a7213 */ /* 0x000fe20000000000 */
[----:B------:R-:W-:Y:S01]  /*6490*/  @!P0 IMAD.IADD R54, R54, 0x1, -R13 ;  /* 0x0000000136368824 */ /* 0x000fe200078e0a0d */
[----:B------:R-:W-:Y:S01]  /*64a0*/  ISETP.GT.U32.AND P4, PT, R13, R53, PT ;  /* 0x000000350d00720c */ /* 0x000fe20003f84070 */
[----:B------:R-:W-:Y:S01]  /*64b0*/  @!P1 IMAD.MOV R47, RZ, RZ, -R47 ;  /* 0x000000ffff2f9224 */ /* 0x000fe200078e0a2f */
[----:B------:R-:W-:Y:S01]  /*64c0*/  ISETP.GE.AND P1, PT, R60, RZ, PT ;  /* 0x000000ff3c00720c */ /* 0x000fe20003f26270 */
[----:B------:R-:W-:Y:S01]  /*64d0*/  IMAD.HI.U32 R56, R15, R58, RZ ;  /* 0x0000003a0f387227 */ /* 0x000fe200078e00ff */
[----:B------:R-:W-:-:S02]  /*64e0*/  IABS R60, R59 ;  /* 0x0000003b003c7213 */ /* 0x000fc40000000000 */
[----:B------:R-:W-:Y:S01]  /*64f0*/  ISETP.GT.U32.AND P0, PT, R13, R54, PT ;  /* 0x000000360d00720c */ /* 0x000fe20003f04070 */
[----:B------:R-:W-:Y:S01]  /*6500*/  VIADD R61, R14, 0x54 ;  /* 0x000000540e3d7836 */ /* 0x000fe20000000000 */
[----:B------:R-:W-:Y:S01]  /*6510*/  ISETP.GE.AND P6, PT, R57, RZ, PT ;  /* 0x000000ff3900720c */ /* 0x000fe20003fc6270 */
[----:B------:R-:W-:-:S03]  /*6520*/  IMAD.HI.U32 R57, R15, R60, RZ ;  /* 0x0000003c0f397227 */ /* 0x000fc600078e00ff */
[----:B------:R-:W-:Y:S01]  /*6530*/  IABS R62, R61 ;  /* 0x0000003d003e7213 */ /* 0x000fe20000000000 */
[----:B------:R-:W-:Y:S02]  /*6540*/  IMAD.MOV R56, RZ, RZ, -R56 ;  /* 0x000000ffff387224 */ /* 0x000fe400078e0a38 */
[----:B------:R-:W-:Y:S02]  /*6550*/  @!P5 IMAD.IADD R55, R55, 0x1, -R13 ;  /* 0x000000013737d824 */ /* 0x000fe400078e0a0d */
[----:B------:R-:W-:Y:S02]  /*6560*/  IMAD.MOV R57, RZ, RZ, -R57 ;  /* 0x000000ffff397224 */ /* 0x000fe400078e0a39 */
[C---:B------:R-:W-:Y:S01]  /*6570*/  IMAD R56, R13.reuse, R56, R58 ;  /* 0x000000380d387224 */ /* 0x040fe200078e023a */
[----:B------:R-:W-:Y:S01]  /*6580*/  ISETP.GT.U32.AND P5, PT, R13, R55, PT ;  /* 0x000000370d00720c */ /* 0x000fe20003fa4070 */
[----:B------:R-:W-:Y:S02]  /*6590*/  @!P4 IMAD.IADD R53, R53, 0x1, -R13 ;  /* 0x000000013535c824 */ /* 0x000fe400078e0a0d */
[----:B------:R-:W-:-:S02]  /*65a0*/  IMAD R58, R13, R57, R60 ;  /* 0x000000390d3a7224 */ /* 0x000fc400078e023c */
[----:B------:R-:W-:Y:S01]  /*65b0*/  IMAD.HI.U32 R57, R15, R62, RZ ;  /* 0x0000003e0f397227 */ /* 0x000fe200078e00ff */
[----:B------:R-:W-:-:S03]  /*65c0*/  ISETP.GT.U32.AND P4, PT, R13, R53, PT ;  /* 0x000000350d00720c */ /* 0x000fc60003f84070 */
[----:B------:R-:W-:Y:S01]  /*65d0*/  @!P0 IMAD.IADD R54, R54, 0x1, -R13 ;  /* 0x0000000136368824 */ /* 0x000fe200078e0a0d */
[C---:B------:R-:W-:Y:S01]  /*65e0*/  ISETP.GT.U32.AND P0, PT, R13.reuse, R56, PT ;  /* 0x000000380d00720c */ /* 0x040fe20003f04070 */
[----:B------:R-:W-:Y:S02]  /*65f0*/  IMAD.MOV R57, RZ, RZ, -R57 ;  /* 0x000000ffff397224 */ /* 0x000fe400078e0a39 */
[----:B------:R-:W-:Y:S01]  /*6600*/  @!P3 IMAD.MOV R54, RZ, RZ, -R54 ;  /* 0x000000ffff36b224 */ /* 0x000fe200078e0a36 */
[C---:B------:R-:W-:Y:S01]  /*6610*/  ISETP.GT.U32.AND P3, PT, R13.reuse, R58, PT ;  /* 0x0000003a0d00720c */ /* 0x040fe20003f64070 */
[----:B------:R-:W-:Y:S02]  /*6620*/  IMAD R60, R13, R57, R62 ;  /* 0x000000390d3c7224 */ /* 0x000fe400078e023e */
[--C-:B------:R-:W-:Y:S02]  /*6630*/  @!P5 IMAD.IADD R55, R55, 0x1, -R13.reuse ;  /* 0x000000013737d824 */ /* 0x100fe400078e0a0d */
[--C-:B------:R-:W-:Y:S01]  /*6640*/  @!P4 IMAD.IADD R53, R53, 0x1, -R13.reuse ;  /* 0x000000013535c824 */ /* 0x100fe200078e0a0d */
[----:B------:R-:W-:Y:S01]  /*6650*/  ISETP.GT.U32.AND P5, PT, R13, R60, PT ;  /* 0x0000003c0d00720c */ /* 0x000fe20003fa4070 */
[----:B------:R-:W-:Y:S01]  /*6660*/  VIADD R63, R14, 0x4c ;  /* 0x0000004c0e3f7836 */ /* 0x000fe20000000000 */
[----:B------:R-:W-:Y:S01]  /*6670*/  ISETP.GE.AND P4, PT, R59, RZ, PT ;  /* 0x000000ff3b00720c */ /* 0x000fe20003f86270 */
[----:B------:R-:W-:-:S02]  /*6680*/  @!P0 IMAD.IADD R56, R56, 0x1, -R13 ;  /* 0x0000000138388824 */ /* 0x000fc400078e0a0d */
[----:B------:R-:W-:Y:S01]  /*6690*/  @!P1 IMAD.MOV R53, RZ, RZ, -R53 ;  /* 0x000000ffff359224 */ /* 0x000fe200078e0a35 */
[----:B------:R-:W-:Y:S01]  /*66a0*/  ISETP.GE.AND P1, PT, R61, RZ, PT ;  /* 0x000000ff3d00720c */ /* 0x000fe20003f26270 */
[C---:B------:R-:W-:Y:S01]  /*66b0*/  VIADD R61, R14.reuse, 0x50 ;  /* 0x000000500e3d7836 */ /* 0x040fe20000000000 */
[----:B------:R-:W-:Y:S01]  /*66c0*/  ISETP.GT.U32.AND P0, PT, R13, R56, PT ;  /* 0x000000380d00720c */ /* 0x000fe20003f04070 */
[----:B------:R-:W-:Y:S01]  /*66d0*/  VIADD R65, R14, 0x48 ;  /* 0x000000480e417836 */ /* 0x000fe20000000000 */
[----:B------:R-:W-:Y:S01]  /*66e0*/  IABS R64, R63 ;  /* 0x0000003f00407213 */ /* 0x000fe20000000000 */
[--C-:B------:R-:W-:Y:S01]  /*66f0*/  @!P3 IMAD.IADD R58, R58, 0x1, -R13.reuse ;  /* 0x000000013a3ab824 */ /* 0x100fe200078e0a0d */
[----:B------:R-:W-:Y:S01]  /*6700*/  IABS R62, R61 ;  /* 0x0000003d003e7213 */ /* 0x000fe20000000000 */
[----:B------:R-:W-:Y:S01]  /*6710*/  @!P5 IMAD.IADD R60, R60, 0x1, -R13 ;  /* 0x000000013c3cd824 */ /* 0x000fe200078e0a0d */
[----:B------:R-:W-:Y:S01]  /*6720*/  IABS R66, R65 ;  /* 0x0000004100427213 */ /* 0x000fe20000000000 */
[----:B------:R-:W-:Y:S01]  /*6730*/  IMAD.HI.U32 R59, R15, R64, RZ ;  /* 0x000000400f3b7227 */ /* 0x000fe200078e00ff */
[----:B------:R-:W-:-:S02]  /*6740*/  ISETP.GT.U32.AND P3, PT, R13, R58, PT ;  /* 0x0000003a0d00720c */ /* 0x000fc40003f64070 */
[----:B------:R-:W-:Y:S01]  /*6750*/  ISETP.GT.U32.AND P5, PT, R13, R60, PT ;  /* 0x0000003c0d00720c */ /* 0x000fe20003fa4070 */
[----:B------:R-:W-:Y:S01]  /*6760*/  @!P2 IMAD.MOV R55, RZ, RZ, -R55 ;  /* 0x000000ffff37a224 */ /* 0x000fe200078e0a37 */
[----:B------:R-:W-:Y:S01]  /*6770*/  ISETP.GE.AND P2, PT, R61, RZ, PT ;  /* 0x000000ff3d00720c */ /* 0x000fe20003f46270 */
[----:B------:R-:W-:-:S04]  /*6780*/  IMAD.HI.U32 R57, R15, R62, RZ ;  /* 0x0000003e0f397227 */ /* 0x000fc800078e00ff */
[----:B------:R-:W-:-:S04]  /*6790*/  IMAD.HI.U32 R61, R15, R66, RZ ;  /* 0x000000420f3d7227 */ /* 0x000fc800078e00ff */
[----:B------:R-:W-:Y:S02]  /*67a0*/  IMAD.MOV R59, RZ, RZ, -R59 ;  /* 0x000000ffff3b7224 */ /* 0x000fe400078e0a3b */
[----:B------:R-:W-:Y:S01]  /*67b0*/  @!P0 IMAD.IADD R56, R56, 0x1, -R13 ;  /* 0x0000000138388824 */ /* 0x000fe200078e0a0d */
[----:B------:R-:W-:Y:S01]  /*67c0*/  ISETP.GE.AND P0, PT, R63, RZ, PT ;  /* 0x000000ff3f00720c */ /* 0x000fe20003f06270 */
[----:B------:R-:W-:Y:S02]  /*67d0*/  IMAD.MOV R57, RZ, RZ, -R57 ;  /* 0x000000ffff397224 */ /* 0x000fe400078e0a39 */
[----:B------:R-:W-:Y:S02]  /*67e0*/  IMAD.MOV R61, RZ, RZ, -R61 ;  /* 0x000000ffff3d7224 */ /* 0x000fe400078e0a3d */
[----:B------:R-:W-:Y:S02]  /*67f0*/  IMAD R64, R13, R59, R64 ;  /* 0x0000003b0d407224 */ /* 0x000fe400078e0240 */
[----:B------:R-:W-:-:S02]  /*6800*/  IMAD.MOV.U32 R68, RZ, RZ, R56 ;  /* 0x000000ffff447224 */ /* 0x000fc400078e0038 */
[C---:B------:R-:W-:Y:S02]  /*6810*/  IMAD R62, R13.reuse, R57, R62 ;  /* 0x000000390d3e7224 */ /* 0x040fe400078e023e */
[C---:B------:R-:W-:Y:S02]  /*6820*/  IMAD R66, R13.reuse, R61, R66 ;  /* 0x0000003d0d427224 */ /* 0x040fe400078e0242 */
[----:B------:R-:W-:Y:S01]  /*6830*/  @!P6 IMAD.MOV R68, RZ, RZ, -R68 ;  /* 0x000000ffff44e224 */ /* 0x000fe200078e0a44 */
[C---:B------:R-:W-:Y:S01]  /*6840*/  ISETP.GT.U32.AND P6, PT, R13.reuse, R64, PT ;  /* 0x000000400d00720c */ /* 0x040fe20003fc4070 */
[--C-:B------:R-:W-:Y:S01]  /*6850*/  @!P3 IMAD.IADD R58, R58, 0x1, -R13.reuse ;  /* 0x000000013a3ab824 */ /* 0x100fe200078e0a0d */
[C---:B------:R-:W-:Y:S01]  /*6860*/  ISETP.GT.U32.AND P3, PT, R13.reuse, R62, PT ;  /* 0x0000003e0d00720c */ /* 0x040fe20003f64070 */
[----:B------:R-:W-:Y:S01]  /*6870*/  @!P5 IMAD.IADD R60, R60, 0x1, -R13 ;  /* 0x000000013c3cd824 */ /* 0x000fe200078e0a0d */
[----:B------:R-:W-:Y:S01]  /*6880*/  ISETP.GT.U32.AND P5, PT, R13, R66, PT ;  /* 0x000000420d00720c */ /* 0x000fe20003fa4070 */
[----:B------:R-:W-:-:S02]  /*6890*/  VIADD R56, R14, 0x44 ;  /* 0x000000440e387836 */ /* 0x000fc40000000000 */
[----:B------:R-:W-:Y:S02]  /*68a0*/  VIADD R59, R14, 0x40 ;  /* 0x000000400e3b7836 */ /* 0x000fe40000000000 */
[----:B------:R-:W-:Y:S01]  /*68b0*/  IMAD.MOV.U32 R70, RZ, RZ, R58 ;  /* 0x000000ffff467224 */ /* 0x000fe200078e003a */
[----:B------:R-:W-:Y:S01]  /*68c0*/  IABS R58, R56 ;  /* 0x00000038003a7213 */ /* 0x000fe20000000000 */
[----:B------:R-:W-:Y:S01]  /*68d0*/  IMAD.MOV.U32 R72, RZ, RZ, R60 ;  /* 0x000000ffff487224 */ /* 0x000fe200078e003c */
[----:B------:R-:W-:Y:S01]  /*68e0*/  IABS R74, R59 ;  /* 0x0000003b004a7213 */ /* 0x000fe20000000000 */
[--C-:B------:R-:W-:Y:S02]  /*68f0*/  @!P6 IMAD.IADD R64, R64, 0x1, -R13.reuse ;  /* 0x000000014040e824 */ /* 0x100fe400078e0a0d */
[--C-:B------:R-:W-:Y:S01]  /*6900*/  @!P3 IMAD.IADD R62, R62, 0x1, -R13.reuse ;  /* 0x000000013e3eb824 */ /* 0x100fe200078e0a0d */
[----:B------:R-:W-:Y:S01]  /*6910*/  ISETP.GE.AND P3, PT, R56, RZ, PT ;  /* 0x000000ff3800720c */ /* 0x000fe20003f66270 */
[----:B------:R-:W-:Y:S01]  /*6920*/  @!P5 IMAD.IADD R66, R66, 0x1, -R13 ;  /* 0x000000014242d824 */ /* 0x000fe200078e0a0d */
[----:B------:R-:W-:Y:S01]  /*6930*/  ISETP.GT.U32.AND P5, PT, R13, R64, PT ;  /* 0x000000400d00720c */ /* 0x000fe20003fa4070 */
[----:B------:R-:W-:Y:S01]  /*6940*/  IMAD.HI.U32 R56, R15, R58, RZ ;  /* 0x0000003a0f387227 */ /* 0x000fe200078e00ff */
[----:B------:R-:W-:-:S03]  /*6950*/  ISETP.GT.U32.AND P6, PT, R13, R62, PT ;  /* 0x0000003e0d00720c */ /* 0x000fc60003fc4070 */
[----:B------:R-:W-:-:S04]  /*6960*/  IMAD.HI.U32 R57, R15, R74, RZ ;  /* 0x0000004a0f397227 */ /* 0x000fc800078e00ff */
[----:B------:R-:W-:Y:S02]  /*6970*/  IMAD.MOV R56, RZ, RZ, -R56 ;  /* 0x000000ffff387224 */ /* 0x000fe400078e0a38 */
[----:B------:R-:W-:Y:S02]  /*6980*/  IMAD.MOV R57, RZ, RZ, -R57 ;  /* 0x000000ffff397224 */ /* 0x000fe400078e0a39 */
[C---:B------:R-:W-:Y:S02]  /*6990*/  IMAD R56, R13.reuse, R56, R58 ;  /* 0x000000380d387224 */ /* 0x040fe400078e023a */
[C---:B------:R-:W-:Y:S02]  /*69a0*/  IMAD R58, R13.reuse, R57, R74 ;  /* 0x000000390d3a7224 */ /* 0x040fe400078e024a */
[----:B------:R-:W-:Y:S01]  /*69b0*/  @!P1 IMAD.MOV R72, RZ, RZ, -R72 ;  /* 0x000000ffff489224 */ /* 0x000fe200078e0a48 */
[----:B------:R-:W-:Y:S01]  /*69c0*/  ISETP.GT.U32.AND P1, PT, R13, R66, PT ;  /* 0x000000420d00720c */ /* 0x000fe20003f24070 */
[----:B------:R-:W-:-:S02]  /*69d0*/  VIADD R61, R14, 0x3c ;  /* 0x0000003c0e3d7836 */ /* 0x000fc40000000000 */
[----:B------:R-:W-:Y:S01]  /*69e0*/  @!P5 IMAD.IADD R64, R64, 0x1, -R13 ;  /* 0x000000014040d824 */ /* 0x000fe200078e0a0d */
[----:B------:R-:W-:Y:S01]  /*69f0*/  ISETP.GT.U32.AND P5, PT, R13, R58, PT ;  /* 0x0000003a0d00720c */ /* 0x000fe20003fa4070 */
[C---:B------:R-:W-:Y:S01]  /*6a00*/  VIADD R63, R14.reuse, 0x38 ;  /* 0x000000380e3f7836 */ /* 0x040fe20000000000 */
[----:B------:R-:W-:Y:S01]  /*6a10*/  IABS R60, R61 ;  /* 0x0000003d003c7213 */ /* 0x000fe20000000000 */
[----:B------:R-:W-:Y:S01]  /*6a20*/  @!P4 IMAD.MOV R70, RZ, RZ, -R70 ;  /* 0x000000ffff46c224 */ /* 0x000fe200078e0a46 */
[----:B------:R-:W-:Y:S01]  /*6a30*/  ISETP.GE.AND P4, PT, R65, RZ, PT ;  /* 0x000000ff4100720c */ /* 0x000fe20003f86270 */
[----:B------:R-:W-:Y:S01]  /*6a40*/  VIADD R65, R14, 0x34 ;  /* 0x000000340e417836 */ /* 0x000fe20000000000 */
[----:B------:R-:W-:Y:S01]  /*6a50*/  IABS R76, R63 ;  /* 0x0000003f004c7213 */ /* 0x000fe20000000000 */
[----:B------:R-:W-:-:S03]  /*6a60*/  IMAD.HI.U32 R57, R15, R60, RZ ;  /* 0x0000003c0f397227 */ /* 0x000fc600078e00ff */
[----:B------:R-:W-:Y:S01]  /*6a70*/  IABS R80, R65 ;  /* 0x0000004100507213 */ /* 0x000fe20000000000 */
[--C-:B------:R-:W-:Y:S01]  /*6a80*/  @!P1 IMAD.IADD R66, R66, 0x1, -R13.reuse ;  /* 0x0000000142429824 */ /* 0x100fe200078e0a0d */
[----:B------:R-:W-:Y:S01]  /*6a90*/  ISETP.GE.AND P1, PT, R59, RZ, PT ;  /* 0x000000ff3b00720c */ /* 0x000fe20003f26270 */
[----:B------:R-:W-:Y:S01]  /*6aa0*/  @!P6 IMAD.IADD R62, R62, 0x1, -R13 ;  /* 0x000000013e3ee824 */ /* 0x000fe200078e0a0d */
[----:B------:R-:W-:Y:S01]  /*6ab0*/  ISETP.GT.U32.AND P6, PT, R13, R56, PT ;  /* 0x000000380d00720c */ /* 0x000fe20003fc4070 */
[----:B------:R-:W-:Y:S02]  /*6ac0*/  IMAD.MOV R59, RZ, RZ, -R57 ;  /* 0x000000ffff3b7224 */ /* 0x000fe400078e0a39 */
[----:B------:R-:W-:Y:S02]  /*6ad0*/  @!P5 IMAD.IADD R58, R58, 0x1, -R13 ;  /* 0x000000013a3ad824 */ /* 0x000fe400078e0a0d */
[----:B------:R-:W-:-:S03]  /*6ae0*/  IMAD.HI.U32 R57, R15, R76, RZ ;  /* 0x0000004c0f397227 */ /* 0x000fc600078e00ff */
[----:B------:R-:W-:Y:S01]  /*6af0*/  ISETP.GT.U32.AND P5, PT, R13, R58, PT ;  /* 0x0000003a0d00720c */ /* 0x000fe20003fa4070 */
[----:B------:R-:W-:Y:S02]  /*6b00*/  IMAD.MOV.U32 R74, RZ, RZ, R62 ;  /* 0x000000ffff4a7224 */ /* 0x000fe400078e003e */
[----:B------:R-:W-:Y:S02]  /*6b10*/  IMAD.MOV R62, RZ, RZ, -R57 ;  /* 0x000000ffff3e7224 */ /* 0x000fe400078e0a39 */
[----:B------:R-:W-:-:S04]  /*6b20*/  IMAD.HI.U32 R57, R15, R80, RZ ;  /* 0x000000500f397227 */ /* 0x000fc800078e00ff */
[----:B------:R-:W-:Y:S02]  /*6b30*/  IMAD.MOV R57, RZ, RZ, -R57 ;  /* 0x000000ffff397224 */ /* 0x000fe400078e0a39 */
[C---:B------:R-:W-:Y:S02]  /*6b40*/  IMAD R62, R13.reuse, R62, R76 ;  /* 0x0000003e0d3e7224 */ /* 0x040fe400078e024c */
[----:B------:R-:W-:Y:S02]  /*6b50*/  IMAD.MOV.U32 R76, RZ, RZ, R64 ;  /* 0x000000ffff4c7224 */ /* 0x000fe400078e0040 */
[----:B------:R-:W-:Y:S02]  /*6b60*/  IMAD R64, R13, R57, R80 ;  /* 0x000000390d407224 */ /* 0x000fe400078e0250 */
[--C-:B------:R-:W-:Y:S01]  /*6b70*/  @!P6 IMAD.IADD R56, R56, 0x1, -R13.reuse ;  /* 0x000000013838e824 */ /* 0x100fe200078e0a0d */
[----:B------:R-:W-:Y:S01]  /*6b80*/  ISETP.GE.AND P6, PT, R61, RZ, PT ;  /* 0x000000ff3d00720c */ /* 0x000fe20003fc6270 */
[----:B------:R-:W-:Y:S01]  /*6b90*/  @!P5 IMAD.IADD R58, R58, 0x1, -R13 ;  /* 0x000000013a3ad824 */ /* 0x000fe200078e0a0d */
[C---:B------:R-:W-:Y:S01]  /*6ba0*/  ISETP.GT.U32.AND P5, PT, R13.reuse, R64, PT ;  /* 0x000000400d00720c */ /* 0x040fe20003fa4070 */
[----:B------:R-:W-:Y:S01]  /*6bb0*/  @!P2 IMAD.MOV R74, RZ, RZ, -R74 ;  /* 0x000000ffff4aa224 */ /* 0x000fe200078e0a4a */
[----:B------:R-:W-:Y:S01]  /*6bc0*/  ISETP.GT.U32.AND P2, PT, R13, R56, PT ;  /* 0x000000380d00720c */ /* 0x000fe20003f44070 */
[----:B------:R-:W-:-:S02]  /*6bd0*/  VIADD R57, R14, 0x30 ;  /* 0x000000300e397836 */ /* 0x000fc40000000000 */
[----:B------:R-:W-:Y:S02]  /*6be0*/  IMAD.MOV.U32 R78, RZ, RZ, R66 ;  /* 0x000000ffff4e7224 */ /* 0x000fe400078e0042 */
[----:B------:R-:W-:Y:S01]  /*6bf0*/  IMAD.MOV.U32 R82, RZ, RZ, R58 ;  /* 0x000000ffff527224 */ /* 0x000fe200078e003a */
[----:B------:R-:W-:Y:S01]  /*6c00*/  IABS R66, R57 ;  /* 0x0000003900427213 */ /* 0x000fe20000000000 */
[C---:B------:R-:W-:Y:S02]  /*6c10*/  IMAD R60, R13.reuse, R59, R60 ;  /* 0x0000003b0d3c7224 */ /* 0x040fe400078e023c */
[----:B------:R-:W-:Y:S02]  /*6c20*/  @!P1 IMAD.MOV R82, RZ, RZ, -R82 ;  /* 0x000000ffff529224 */ /* 0x000fe400078e0a52 */
[--C-:B------:R-:W-:Y:S02]  /*6c30*/  @!P5 IMAD.IADD R64, R64, 0x1, -R13.reuse ;  /* 0x000000014040d824 */ /* 0x100fe400078e0a0d */
[----:B------:R-:W-:Y:S01]  /*6c40*/  @!P2 IMAD.IADD R56, R56, 0x1, -R13 ;  /* 0x000000013838a824 */ /* 0x000fe200078e0a0d */
[C---:B------:R-:W-:Y:S01]  /*6c50*/  ISETP.GT.U32.AND P2, PT, R13.reuse, R62, PT ;  /* 0x0000003e0d00720c */ /* 0x040fe20003f44070 */
[----:B------:R-:W-:Y:S01]  /*6c60*/  VIADD R59, R14, 0x2c ;  /* 0x0000002c0e3b7836 */ /* 0x000fe20000000000 */
[----:B------:R-:W-:Y:S01]  /*6c70*/  ISETP.GT.U32.AND P1, PT, R13, R64, PT ;  /* 0x000000400d00720c */ /* 0x000fe20003f24070 */
[----:B------:R-:W-:-:S02]  /*6c80*/  IMAD.MOV.U32 R80, RZ, RZ, R56 ;  /* 0x000000ffff507224 */ /* 0x000fc400078e0038 */
[----:B------:R-:W-:Y:S01]  /*6c90*/  IMAD.HI.U32 R56, R15, R66, RZ ;  /* 0x000000420f387227 */ /* 0x000fe200078e00ff */
[----:B------:R-:W-:-:S03]  /*6ca0*/  IABS R84, R59 ;  /* 0x0000003b00547213 */ /* 0x000fc60000000000 */
[----:B------:R-:W-:Y:S02]  /*6cb0*/  IMAD.MOV R56, RZ, RZ, -R56 ;  /* 0x000000ffff387224 */ /* 0x000fe400078e0a38 */
[----:B------:R-:W-:Y:S01]  /*6cc0*/  @!P0 IMAD.MOV R76, RZ, RZ, -R76 ;  /* 0x000000ffff4c8224 */ /* 0x000fe200078e0a4c */
[C---:B------:R-:W-:Y:S01]  /*6cd0*/  ISETP.GT.U32.AND P0, PT, R13.reuse, R60, PT ;  /* 0x0000003c0d00720c */ /* 0x040fe20003f04070 */
[C---:B------:R-:W-:Y:S02]  /*6ce0*/  IMAD R56, R13.reuse, R56, R66 ;  /* 0x000000380d387224 */ /* 0x040fe400078e0242 */
[--C-:B------:R-:W-:Y:S02]  /*6cf0*/  @!P1 IMAD.IADD R64, R64, 0x1, -R13.reuse ;  /* 0x0000000140409824 */ /* 0x100fe400078e0a0d */
[----:B------:R-:W-:Y:S01]  /*6d00*/  @!P2 IMAD.IADD R62, R62, 0x1, -R13 ;  /* 0x000000013e3ea824 */ /* 0x000fe200078e0a0d */
[----:B------:R-:W-:Y:S01]  /*6d10*/  ISETP.GT.U32.AND P1, PT, R13, R56, PT ;  /* 0x000000380d00720c */ /* 0x000fe20003f24070 */
[----:B------:R-:W-:Y:S01]  /*6d20*/  VIADD R73, R14, 0x18 ;  /* 0x000000180e497836 */ /* 0x000fe20000000000 */
[----:B------:R-:W-:Y:S01]  /*6d30*/  ISETP.GE.AND P2, PT, R57, RZ, PT ;  /* 0x000000ff3900720c */ /* 0x000fe20003f46270 */
[----:B------:R-:W-:Y:S01]  /*6d40*/  IMAD.HI.U32 R57, R15, R84, RZ ;  /* 0x000000540f397227 */ /* 0x000fe200078e00ff */
[----:B------:R-:W-:-:S02]  /*6d50*/  ISETP.GT.U32.AND P5, PT, R13, R62, PT ;  /* 0x0000003e0d00720c */ /* 0x000fc40003fa4070 */
[----:B------:R-:W-:Y:S01]  /*6d60*/  IABS R102, R73 ;  /* 0x0000004900667213 */ /* 0x000fe20000000000 */
[----:B------:R-:W-:Y:S02]  /*6d70*/  IMAD.MOV R57, RZ, RZ, -R57 ;  /* 0x000000ffff397224 */ /* 0x000fe400078e0a39 */
[--C-:B------:R-:W-:Y:S02]  /*6d80*/  @!P0 IMAD.IADD R60, R60, 0x1, -R13.reuse ;  /* 0x000000013c3c8824 */ /* 0x100fe400078e0a0d */
[C---:B------:R-:W-:Y:S02]  /*6d90*/  IMAD R58, R13.reuse, R57, R84 ;  /* 0x000000390d3a7224 */ /* 0x040fe400078e0254 */
[--C-:B------:R-:W-:Y:S01]  /*6da0*/  @!P1 IMAD.IADD R56, R56, 0x1, -R13.reuse ;  /* 0x0000000138389824 */ /* 0x100fe200078e0a0d */
[C---:B------:R-:W-:Y:S01]  /*6db0*/  ISETP.GT.U32.AND P0, PT, R13.reuse, R60, PT ;  /* 0x0000003c0d00720c */ /* 0x040fe20003f04070 */
[----:B------:R-:W-:Y:S02]  /*6dc0*/  VIADD R57, R14, 0x28 ;  /* 0x000000280e397836 */ /* 0x000fe40000000000 */
        /* <DEDUP_REMOVED lines=8> */
[----:B------:R-:W-:Y:S01]  /*6e50*/  IMAD.HI.U32 R57, R15, R66, RZ ;  /* 0x000000420f397227 */ /* 0x000fe200078e00ff */
[----:B------:R-:W-:-:S02]  /*6e60*/  ISETP.GE.AND P3, PT, R65, RZ, PT ;  /* 0x000000ff4100720c */ /* 0x000fc40003f66270 */
[----:B------:R-:W-:Y:S01]  /*6e70*/  IABS R100, R71 ;  /* 0x0000004700647213 */ /* 0x000fe20000000000 */
[----:B------:R-:W-:Y:S02]  /*6e80*/  IMAD.MOV R57, RZ, RZ, -R57 ;  /* 0x000000ffff397224 */ /* 0x000fe400078e0a39 */
[--C-:B------:R-:W-:Y:S01]  /*6e90*/  @!P1 IMAD.IADD R56, R56, 0x1, -R13.reuse ;  /* 0x0000000138389824 */ /* 0x100fe200078e0a0d */
[C---:B------:R-:W-:Y:S01]  /*6ea0*/  ISETP.GT.U32.AND P1, PT, R13.reuse, R58, PT ;  /* 0x0000003a0d00720c */ /* 0x040fe20003f24070 */
[----:B------:R-:W-:Y:S02]  /*6eb0*/  IMAD R66, R13, R57, R66 ;  /* 0x000000390d427224 */ /* 0x000fe400078e0242 */
[----:B------:R-:W-:Y:S01]  /*6ec0*/  @!P0 IMAD.IADD R60, R60, 0x1, -R13 ;  /* 0x000000013c3c8824 */ /* 0x000fe200078e0a0d */
[----:B------:R-:W-:Y:S01]  /*6ed0*/  ISETP.GE.AND P0, PT, R59, RZ, PT ;  /* 0x000000ff3b00720c */ /* 0x000fe20003f06270 */
[----:B------:R-:W-:-:S04]  /*6ee0*/  IMAD.HI.U32 R65, R15, R102, RZ ;  /* 0x000000660f417227 */ /* 0x000fc800078e00ff */
[----:B------:R-:W-:Y:S02]  /*6ef0*/  VIADD R69, R14, 0x20 ;  /* 0x000000200e457836 */ /* 0x000fe40000000000 */
[----:B------:R-:W-:-:S03]  /*6f00*/  IMAD.HI.U32 R59, R15, R96, RZ ;  /* 0x000000600f3b7227 */ /* 0x000fc600078e00ff */
[----:B------:R-:W-:Y:S01]  /*6f10*/  IABS R98, R69 ;  /* 0x0000004500627213 */ /* 0x000fe20000000000 */
[----:B------:R-:W-:Y:S01]  /*6f20*/  @!P1 IMAD.IADD R58, R58, 0x1, -R13 ;  /* 0x000000013a3a9824 */ /* 0x000fe200078e0a0d */
[----:B------:R-:W-:Y:S01]  /*6f30*/  ISETP.GT.U32.AND P1, PT, R13, R66, PT ;  /* 0x000000420d00720c */ /* 0x000fe20003f24070 */
[----:B------:R-:W-:Y:S01]  /*6f40*/  @!P4 IMAD.MOV R78, RZ, RZ, -R78 ;  /* 0x000000ffff4ec224 */ /* 0x000fe200078e0a4e */
[----:B------:R-:W-:Y:S01]  /*6f50*/  ISETP.GE.AND P4, PT, R63, RZ, PT ;  /* 0x000000ff3f00720c */ /* 0x000fe20003f86270 */
[----:B------:R-:W-:Y:S02]  /*6f60*/  IMAD.MOV R65, RZ, RZ, -R65 ;  /* 0x000000ffff417224 */ /* 0x000fe400078e0a41 */
[----:B------:R-:W-:Y:S02]  /*6f70*/  IMAD.MOV R59, RZ, RZ, -R59 ;  /* 0x000000ffff3b7224 */ /* 0x000fe400078e0a3b */
[----:B------:R-:W-:Y:S02]  /*6f80*/  VIADD R75, R14, 0x10 ;  /* 0x000000100e4b7836 */ /* 0x000fe40000000000 */
[----:B------:R-:W-:-:S03]  /*6f90*/  IMAD.HI.U32 R63, R15, R100, RZ ;  /* 0x000000640f3f7227 */ /* 0x000fc600078e00ff */
[----:B------:R-:W-:Y:S01]  /*6fa0*/  IABS R106, R75 ;  /* 0x0000004b006a7213 */ /* 0x000fe20000000000 */
[C---:B------:R-:W-:Y:S02]  /*6fb0*/  IMAD R102, R13.reuse, R65, R102 ;  /* 0x000000410d667224 */ /* 0x040fe400078e0266 */
[----:B------:R-:W-:Y:S02]  /*6fc0*/  IMAD R96, R13, R59, R96 ;  /* 0x0000003b0d607224 */ /* 0x000fe400078e0260 */
[----:B------:R-:W-:Y:S02]  /*6fd0*/  VIADD R65, R14, 0x14 ;  /* 0x000000140e417836 */ /* 0x000fe40000000000 */
[----:B------:R-:W-:Y:S02]  /*6fe0*/  IMAD.MOV.U32 R84, RZ, RZ, R60 ;  /* 0x000000ffff547224 */ /* 0x000fe400078e003c */
[----:B------:R-:W-:Y:S01]  /*6ff0*/  IMAD.HI.U32 R61, R15, R98, RZ ;  /* 0x000000620f3d7227 */ /* 0x000fe200078e00ff */
[----:B------:R-:W-:-:S03]  /*7000*/  IABS R104, R65 ;  /* 0x0000004100687213 */ /* 0x000fc60000000000 */
[----:B------:R-:W-:Y:S02]  /*7010*/  IMAD.MOV R63, RZ, RZ, -R63 ;  /* 0x000000ffff3f7224 */ /* 0x000fe400078e0a3f */
[----:B------:R-:W-:Y:S01]  /*7020*/  @!P1 IMAD.IADD R66, R66, 0x1, -R13 ;  /* 0x0000000142429824 */ /* 0x000fe200078e0a0d */
[C---:B------:R-:W-:Y:S01]  /*7030*/  ISETP.GT.U32.AND P1, PT, R13.reuse, R58, PT ;  /* 0x0000003a0d00720c */ /* 0x040fe20003f24070 */
[----:B------:R-:W-:Y:S02]  /*7040*/  IMAD.MOV.U32 R86, RZ, RZ, R62 ;  /* 0x000000ffff567224 */ /* 0x000fe400078e003e */
[----:B------:R-:W-:Y:S01]  /*7050*/  @!P6 IMAD.MOV R84, RZ, RZ, -R84 ;  /* 0x000000ffff54e224 */ /* 0x000fe200078e0a54 */
[----:B------:R-:W-:Y:S01]  /*7060*/  ISETP.GT.U32.AND P6, PT, R13, R96, PT ;  /* 0x000000600d00720c */ /* 0x000fe20003fc4070 */
[----:B------:R-:W-:Y:S02]  /*7070*/  IMAD.MOV R61, RZ, RZ, -R61 ;  /* 0x000000ffff3d7224 */ /* 0x000fe400078e0a3d */
[----:B------:R-:W-:-:S04]  /*7080*/  IMAD.HI.U32 R59, R15, R106, RZ ;  /* 0x0000006a0f3b7227 */ /* 0x000fc800078e00ff */
[C---:B------:R-:W-:Y:S02]  /*7090*/  IMAD R100, R13.reuse, R63, R100 ;  /* 0x0000003f0d647224 */ /* 0x040fe400078e0264 */
[----:B------:R-:W-:Y:S02]  /*70a0*/  IMAD.MOV.U32 R90, RZ, RZ, R56 ;  /* 0x000000ffff5a7224 */ /* 0x000fe400078e0038 */
[----:B------:R-:W-:Y:S01]  /*70b0*/  @!P4 IMAD.MOV R86, RZ, RZ, -R86 ;  /* 0x000000ffff56c224 */ /* 0x000fe200078e0a56 */
[C---:B------:R-:W-:Y:S01]  /*70c0*/  ISETP.GT.U32.AND P4, PT, R13.reuse, R66, PT ;  /* 0x000000420d00720c */ /* 0x040fe20003f84070 */
[----:B------:R-:W-:Y:S02]  /*70d0*/  VIADD R77, R14, 0xc ;  /* 0x0000000c0e4d7836 */ /* 0x000fe40000000000 */
[----:B------:R-:W-:Y:S02]  /*70e0*/  IMAD R98, R13, R61, R98 ;  /* 0x0000003d0d627224 */ /* 0x000fe400078e0262 */
[----:B------:R-:W-:Y:S01]  /*70f0*/  IMAD.HI.U32 R57, R15, R104, RZ ;  /* 0x000000680f397227 */ /* 0x000fe200078e00ff */
[----:B------:R-:W-:-:S03]  /*7100*/  IABS R92, R77 ;  /* 0x0000004d005c7213 */ /* 0x000fc60000000000 */
[----:B------:R-:W-:Y:S02]  /*7110*/  IMAD.MOV R63, RZ, RZ, -R59 ;  /* 0x000000ffff3f7224 */ /* 0x000fe400078e0a3b */
[----:B------:R-:W-:Y:S02]  /*7120*/  IMAD.MOV.U32 R88, RZ, RZ, R64 ;  /* 0x000000ffff587224 */ /* 0x000fe400078e0040 */
[----:B------:R-:W-:Y:S01]  /*7130*/  @!P2 IMAD.MOV R90, RZ, RZ, -R90 ;  /* 0x000000ffff5aa224 */ /* 0x000fe200078e0a5a */
[C---:B------:R-:W-:Y:S01]  /*7140*/  ISETP.GT.U32.AND P2, PT, R13.reuse, R100, PT ;  /* 0x000000640d00720c */ /* 0x040fe20003f44070 */
[----:B------:R-:W-:Y:S02]  /*7150*/  VIADD R79, R14, 0x8 ;  /* 0x000000080e4f7836 */ /* 0x000fe40000000000 */
[----:B------:R-:W-:Y:S02]  /*7160*/  IMAD.MOV R61, RZ, RZ, -R57 ;  /* 0x000000ffff3d7224 */ /* 0x000fe400078e0a39 */
[C---:B------:R-:W-:Y:S01]  /*7170*/  IMAD R106, R13.reuse, R63, R106 ;  /* 0x0000003f0d6a7224 */ /* 0x040fe200078e026a */
[----:B------:R-:W-:Y:S01]  /*7180*/  IABS R94, R79 ;  /* 0x0000004f005e7213 */ /* 0x000fe20000000000 */
[----:B------:R-:W-:Y:S01]  /*7190*/  @!P3 IMAD.MOV R88, RZ, RZ, -R88 ;  /* 0x000000ffff58b224 */ /* 0x000fe200078e0a58 */
[C---:B------:R-:W-:Y:S01]  /*71a0*/  ISETP.GT.U32.AND P3, PT, R13.reuse, R98, PT ;  /* 0x000000620d00720c */ /* 0x040fe20003f64070 */
[----:B------:R-:W-:-:S02]  /*71b0*/  IMAD R104, R13, R61, R104 ;  /* 0x0000003d0d687224 */ /* 0x000fc400078e0268 */
[--C-:B------:R-:W-:Y:S01]  /*71c0*/  @!P1 IMAD.IADD R58, R58, 0x1, -R13.reuse ;  /* 0x000000013a3a9824 */ /* 0x100fe200078e0a0d */
[C---:B------:R-:W-:Y:S01]  /*71d0*/  ISETP.GT.U32.AND P1, PT, R13.reuse, R102, PT ;  /* 0x000000660d00720c */ /* 0x040fe20003f24070 */
[----:B------:R-:W-:Y:S01]  /*71e0*/  @!P6 IMAD.IADD R96, R96, 0x1, -R13 ;  /* 0x000000016060e824 */ /* 0x000fe200078e0a0d */
[----:B------:R-:W-:Y:S01]  /*71f0*/  ISETP.GT.U32.AND P6, PT, R13, R106, PT ;  /* 0x0000006a0d00720c */ /* 0x000fe20003fc4070 */
[----:B------:R-:W-:-:S04]  /*7200*/  IMAD.HI.U32 R57, R15, R92, RZ ;  /* 0x0000005c0f397227 */ /* 0x000fc800078e00ff */
[----:B------:R-:W-:Y:S01]  /*7210*/  @!P4 IMAD.IADD R66, R66, 0x1, -R13 ;  /* 0x000000014242c824 */ /* 0x000fe200078e0a0d */
[----:B------:R-:W-:Y:S01]  /*7220*/  ISETP.GT.U32.AND P4, PT, R13, R104, PT ;  /* 0x000000680d00720c */ /* 0x000fe20003f84070 */
[----:B------:R-:W-:-:S04]  /*7230*/  IMAD.HI.U32 R59, R15, R94, RZ ;  /* 0x0000005e0f3b7227 */ /* 0x000fc800078e00ff */
[----:B------:R-:W-:Y:S02]  /*7240*/  IMAD.MOV R57, RZ, RZ, -R57 ;  /* 0x000000ffff397224 */ /* 0x000fe400078e0a39 */
[----:B------:R-:W-:Y:S02]  /*7250*/  VIADD R81, R14, 0x4 ;  /* 0x000000040e517836 */ /* 0x000fe40000000000 */
[----:B------:R-:W-:Y:S01]  /*7260*/  @!P2 IMAD.IADD R100, R100, 0x1, -R13 ;  /* 0x000000016464a824 */ /* 0x000fe200078e0a0d */
[C---:B------:R-:W-:Y:S01]  /*7270*/  ISETP.GT.U32.AND P2, PT, R13.reuse, R96, PT ;  /* 0x000000600d00720c */ /* 0x040fe20003f44070 */
[----:B------:R-:W-:Y:S01]  /*7280*/  IMAD.MOV R59, RZ, RZ, -R59 ;  /* 0x000000ffff3b7224 */ /* 0x000fe200078e0a3b */
[----:B------:R-:W-:Y:S01]  /*7290*/  IABS R108, R81 ;  /* 0x00000051006c7213 */ /* 0x000fe20000000000 */
[C---:B------:R-:W-:Y:S02]  /*72a0*/  IMAD R56, R13.reuse, R57, R92 ;  /* 0x000000390d387224 */ /* 0x040fe400078e025c */
[----:B------:R-:W-:Y:S01]  /*72b0*/  @!P3 IMAD.IADD R98, R98, 0x1, -R13 ;  /* 0x000000016262b824 */ /* 0x000fe200078e0a0d */
[----:B------:R-:W-:Y:S01]  /*72c0*/  ISETP.GE.AND P3, PT, R14, RZ, PT ;  /* 0x000000ff0e00720c */ /* 0x000fe20003f66270 */
[----:B------:R-:W-:Y:S01]  /*72d0*/  IMAD.MOV.U32 R92, RZ, RZ, R58 ;  /* 0x000000ffff5c7224 */ /* 0x000fe200078e003a */
[----:B------:R-:W-:Y:S01]  /*72e0*/  IABS R58, R14 ;  /* 0x0000000e003a7213 */ /* 0x000fe20000000000 */
[----:B------:R-:W-:-:S02]  /*72f0*/  IMAD R60, R13, R59, R94 ;  /* 0x0000003b0d3c7224 */ /* 0x000fc400078e025e */
[----:B------:R-:W-:Y:S01]  /*7300*/  @!P0 IMAD.MOV R92, RZ, RZ, -R92 ;  /* 0x000000ffff5c8224 */ /* 0x000fe200078e0a5c */
[C---:B------:R-:W-:Y:S01]  /*7310*/  ISETP.GT.U32.AND P0, PT, R13.reuse, R98, PT ;  /* 0x000000620d00720c */ /* 0x040fe20003f04070 */
[--C-:B------:R-:W-:Y:S01]  /*7320*/  @!P1 IMAD.IADD R102, R102, 0x1, -R13.reuse ;  /* 0x0000000166669824 */ /* 0x100fe200078e0a0d */
[----:B------:R-:W-:Y:S01]  /*7330*/  ISETP.GT.U32.AND P1, PT, R13, R100, PT ;  /* 0x000000640d00720c */ /* 0x000fe20003f24070 */
[----:B------:R-:W-:Y:S02]  /*7340*/  IMAD.MOV.U32 R94, RZ, RZ, R66 ;  /* 0x000000ffff5e7224 */ /* 0x000fe400078e0042 */
[----:B------:R-:W-:Y:S02]  /*7350*/  @!P6 IMAD.IADD R106, R106, 0x1, -R13 ;  /* 0x000000016a6ae824 */ /* 0x000fe400078e0a0d */
[----:B------:R-:W-:-:S04]  /*7360*/  IMAD.HI.U32 R61, R15, R108, RZ ;  /* 0x0000006c0f3d7227 */ /* 0x000fc800078e00ff */
[----:B------:R-:W-:Y:S01]  /*7370*/  @!P4 IMAD.IADD R104, R104, 0x1, -R13 ;  /* 0x000000016868c824 */ /* 0x000fe200078e0a0d */
[C---:B------:R-:W-:Y:S01]  /*7380*/  ISETP.GT.U32.AND P4, PT, R13.reuse, R102, PT ;  /* 0x000000660d00720c */ /* 0x040fe20003f84070 */
[----:B------:R-:W-:Y:S01]  /*7390*/  @!P5 IMAD.MOV R94, RZ, RZ, -R94 ;  /* 0x000000ffff5ed224 */ /* 0x000fe200078e0a5e */
[C---:B------:R-:W-:Y:S01]  /*73a0*/  ISETP.GT.U32.AND P5, PT, R13.reuse, R106, PT ;  /* 0x0000006a0d00720c */ /* 0x040fe20003fa4070 */
[----:B------:R-:W-:Y:S01]  /*73b0*/  IMAD.MOV R61, RZ, RZ, -R61 ;  /* 0x000000ffff3d7224 */ /* 0x000fe200078e0a3d */
[C---:B------:R-:W-:Y:S01]  /*73c0*/  ISETP.GT.U32.AND P6, PT, R13.reuse, R104, PT ;  /* 0x000000680d00720c */ /* 0x040fe20003fc4070 */
[----:B------:R-:W-:Y:S01]  /*73d0*/  @!P2 IMAD.IADD R96, R96, 0x1, -R13 ;  /* 0x000000016060a824 */ /* 0x000fe200078e0a0d */
[----:B------:R-:W-:Y:S01]  /*73e0*/  ISETP.GT.U32.AND P2, PT, R13, R56, PT ;  /* 0x000000380d00720c */ /* 0x000fe20003f44070 */
[----:B------:R-:W-:-:S04]  /*73f0*/  IMAD.HI.U32 R15, R15, R58, RZ ;  /* 0x0000003a0f0f7227 */ /* 0x000fc800078e00ff */
[C---:B------:R-:W-:Y:S02]  /*7400*/  IMAD R62, R13.reuse, R61, R108 ;  /* 0x0000003d0d3e7224 */ /* 0x040fe400078e026c */
[----:B------:R-:W-:Y:S02]  /*7410*/  IMAD.MOV R15, RZ, RZ, -R15 ;  /* 0x000000ffff0f7224 */ /* 0x000fe400078e0a0f */
[--C-:B------:R-:W-:Y:S01]  /*7420*/  @!P0 IMAD.IADD R98, R98, 0x1, -R13.reuse ;  /* 0x0000000162628824 */ /* 0x100fe200078e0a0d */
[C---:B------:R-:W-:Y:S01]  /*7430*/  ISETP.GT.U32.AND P0, PT, R13.reuse, R60, PT ;  /* 0x0000003c0d00720c */ /* 0x040fe20003f04070 */
[----:B------:R-:W-:Y:S01]  /*7440*/  @!P1 IMAD.IADD R100, R100, 0x1, -R13 ;  /* 0x0000000164649824 */ /* 0x000fe200078e0a0d */
[C---:B------:R-:W-:Y:S01]  /*7450*/  ISETP.GT.U32.AND P1, PT, R13.reuse, R62, PT ;  /* 0x0000003e0d00720c */ /* 0x040fe20003f24070 */
[----:B------:R-:W-:Y:S01]  /*7460*/  IMAD R58, R13, R15, R58 ;  /* 0x0000000f0d3a7224 */ /* 0x000fe200078e023a */
[----:B------:R-:W-:Y:S01]  /*7470*/  SHF.R.S32.HI R15, RZ, 0x2, R9 ;  /* 0x00000002ff0f7819 */ /* 0x000fe20000011409 */
[--C-:B------:R-:W-:Y:S01]  /*7480*/  @!P4 IMAD.IADD R102, R102, 0x1, -R13.reuse ;  /* 0x000000016666c824 */ /* 0x100fe200078e0a0d */
[----:B------:R-:W-:Y:S01]  /*7490*/  ISETP.GE.AND P4, PT, R67, RZ, PT ;  /* 0x000000ff4300720c */ /* 0x000fe20003f86270 */
[--C-:B------:R-:W-:Y:S01]  /*74a0*/  @!P5 IMAD.IADD R106, R106, 0x1, -R13.reuse ;  /* 0x000000016a6ad824 */ /* 0x100fe200078e0a0d */
[----:B------:R-:W-:Y:S01]  /*74b0*/  ISETP.GE.AND P5, PT, R71, RZ, PT ;  /* 0x000000ff4700720c */ /* 0x000fe20003fa6270 */
[--C-:B------:R-:W-:Y:S01]  /*74c0*/  @!P2 IMAD.IADD R56, R56, 0x1, -R13.reuse ;  /* 0x000000013838a824 */ /* 0x100fe200078e0a0d */
[----:B------:R-:W-:Y:S01]  /*74d0*/  ISETP.GT.U32.AND P2, PT, R13, R58, PT ;  /* 0x0000003a0d00720c */ /* 0x000fe20003f44070 */
[--C-:B------:R-:W-:Y:S01]  /*74e0*/  @!P6 IMAD.IADD R104, R104, 0x1, -R13.reuse ;  /* 0x000000016868e824 */ /* 0x100fe200078e0a0d */
[----:B------:R-:W-:Y:S01]  /*74f0*/  ISETP.GE.AND P6, PT, R69, RZ, PT ;  /* 0x000000ff4500720c */ /* 0x000fe20003fc6270 */
[--C-:B------:R-:W-:Y:S01]  /*7500*/  @!P0 IMAD.IADD R60, R60, 0x1, -R13.reuse ;  /* 0x000000013c3c8824 */ /* 0x100fe200078e0a0d */
[----:B------:R-:W-:Y:S01]  /*7510*/  ISETP.GE.AND P0, PT, R73, RZ, PT ;  /* 0x000000ff4900720c */ /* 0x000fe20003f06270 */
[--C-:B------:R-:W-:Y:S01]  /*7520*/  @!P1 IMAD.IADD R62, R62, 0x1, -R13.reuse ;  /* 0x000000013e3e9824 */ /* 0x100fe200078e0a0d */
[----:B------:R-:W-:Y:S01]  /*7530*/  ISETP.GT.U32.AND P1, PT, R13, R56, PT ;  /* 0x000000380d00720c */ /* 0x000fe20003f24070 */
[----:B------:R-:W-:Y:S01]  /*7540*/  IMAD.SHL.U32 R14, R9, 0x20, RZ ;  /* 0x00000020090e7824 */ /* 0x000fe200078e00ff */
[----:B------:R-:W-:Y:S01]  /*7550*/  SGXT R15, R15, 0x1 ;  /* 0x000000010f0f781a */ /* 0x000fe20000000200 */
[----:B------:R-:W-:Y:S01]  /*7560*/  @!P4 IMAD.MOV R96, RZ, RZ, -R96 ;  /* 0x000000ffff60c224 */ /* 0x000fe200078e0a60 */
[C---:B------:R-:W-:Y:S01]  /*7570*/  ISETP.GT.U32.AND P4, PT, R13.reuse, R60, PT ;  /* 0x0000003c0d00720c */ /* 0x040fe20003f84070 */
[----:B------:R-:W-:Y:S01]  /*7580*/  @!P5 IMAD.MOV R100, RZ, RZ, -R100 ;  /* 0x000000ffff64d224 */ /* 0x000fe200078e0a64 */
[----:B------:R-:W-:Y:S01]  /*7590*/  ISETP.GT.U32.AND P5, PT, R13, R62, PT ;  /* 0x0000003e0d00720c */ /* 0x000fe20003fa4070 */
[--C-:B------:R-:W-:Y:S01]  /*75a0*/  @!P2 IMAD.IADD R58, R58, 0x1, -R13.reuse ;  /* 0x000000013a3aa824 */ /* 0x100fe200078e0a0d */
[----:B------:R-:W-:Y:S01]  /*75b0*/  LOP3.LUT R15, R15, 0x90, RZ, 0xc0, !PT ;  /* 0x000000900f0f7812 */ /* 0x000fe200078ec0ff */
[----:B------:R-:W-:Y:S01]  /*75c0*/  @!P6 IMAD.MOV R98, RZ, RZ, -R98 ;  /* 0x000000ffff62e224 */ /* 0x000fe200078e0a62 */
[----:B------:R-:W-:Y:S01]  /*75d0*/  ISETP.GE.AND P6, PT, R65, RZ, PT ;  /* 0x000000ff4100720c */ /* 0x000fe20003fc6270 */
[----:B------:R-:W-:Y:S01]  /*75e0*/  @!P0 IMAD.MOV R102, RZ, RZ, -R102 ;  /* 0x000000ffff668224 */ /* 0x000fe200078e0a66 */
[----:B------:R-:W-:Y:S01]  /*75f0*/  ISETP.GT.U32.AND P2, PT, R13, R58, PT ;  /* 0x0000003a0d00720c */ /* 0x000fe20003f44070 */
[--C-:B------:R-:W-:Y:S01]  /*7600*/  @!P1 IMAD.IADD R56, R56, 0x1, -R13.reuse ;  /* 0x0000000138389824 */ /* 0x100fe200078e0a0d */
[----:B------:R-:W-:Y:S01]  /*7610*/  ISETP.GE.AND P0, PT, R75, RZ, PT ;  /* 0x000000ff4b00720c */ /* 0x000fe20003f06270 */
[----:B------:R-:W-:Y:S01]  /*7620*/  IMAD R9, R83, UR5, RZ ;  /* 0x0000000553097c24 */ /* 0x000fe2000f8e02ff */
[----:B------:R-:W-:Y:S01]  /*7630*/  ISETP.GE.AND P1, PT, R77, RZ, PT ;  /* 0x000000ff4d00720c */ /* 0x000fe20003f26270 */
[--C-:B------:R-:W-:Y:S01]  /*7640*/  @!P4 IMAD.IADD R60, R60, 0x1, -R13.reuse ;  /* 0x000000013c3cc824 */ /* 0x100fe200078e0a0d */
[----:B------:R-:W-:Y:S01]  /*7650*/  ISETP.GE.AND P4, PT, R79, RZ, PT ;  /* 0x000000ff4f00720c */ /* 0x000fe20003f86270 */
[--C-:B------:R-:W-:Y:S01]  /*7660*/  @!P5 IMAD.IADD R62, R62, 0x1, -R13.reuse ;  /* 0x000000013e3ed824 */ /* 0x100fe200078e0a0d */
[----:B------:R-:W-:Y:S01]  /*7670*/  ISETP.GE.AND P5, PT, R81, RZ, PT ;  /* 0x000000ff5100720c */ /* 0x000fe20003fa6270 */
[----:B------:R-:W-:Y:S01]  /*7680*/  IMAD.MOV.U32 R108, RZ, RZ, R56 ;  /* 0x000000ffff6c7224 */ /* 0x000fe200078e0038 */
[----:B------:R-:W-:Y:S01]  /*7690*/  LOP3.LUT R14, R15, 0xf60, R14, 0xf8, !PT ;  /* 0x00000f600f0e7812 */ /* 0x000fe200078ef80e */
[----:B------:R-:W-:Y:S01]  /*76a0*/  IMAD.MOV.U32 R110, RZ, RZ, R60 ;  /* 0x000000ffff6e7224 */ /* 0x000fe200078e003c */
[----:B------:R-:W-:Y:S01]  /*76b0*/  USHF.L.U32 UR5, UR5, 0x5, URZ ;  /* 0x0000000505057899 */ /* 0x000fe2000800063f */
[----:B------:R-:W-:Y:S01]  /*76c0*/  @!P2 IMAD.IADD R58, R58, 0x1, -R13 ;  /* 0x000000013a3aa824 */ /* 0x000fe200078e0a0d */
[----:B------:R-:W-:Y:S01]  /*76d0*/  ISETP.NE.AND P2, PT, R7, RZ, PT ;  /* 0x000000ff0700720c */ /* 0x000fe20003f45270 */
[----:B------:R-:W-:Y:S01]  /*76e0*/  IMAD.MOV.U32 R112, RZ, RZ, R62 ;  /* 0x000000ffff707224 */ /* 0x000fe200078e003e */
[----:B------:R-:W-:Y:S01]  /*76f0*/  LOP3.LUT R13, RZ, R7, RZ, 0x33, !PT ;  /* 0x00000007ff0d7212 */ /* 0x000fe200078e33ff */
[----:B------:R-:W-:-:S02]  /*7700*/  IMAD.MOV.U32 R114, RZ, RZ, R58 ;  /* 0x000000ffff727224 */ /* 0x000fc400078e003a */
[----:B------:R-:W-:Y:S01]  /*7710*/  @!P6 IMAD.MOV R104, RZ, RZ, -R104 ;  /* 0x000000ffff68e224 */ /* 0x000fe200078e0a68 */
[----:B------:R-:W-:Y:S01]  /*7720*/  SEL R16, R13, R16, !P2 ;  /* 0x000000100d107207 */ /* 0x000fe20005000000 */
[----:B------:R-:W-:Y:S01]  /*7730*/  @!P0 IMAD.MOV R106, RZ, RZ, -R106 ;  /* 0x000000ffff6a8224 */ /* 0x000fe200078e0a6a */
[----:B------:R-:W-:Y:S01]  /*7740*/  IADD3 R7, P6, R9, UR6, RZ ;  /* 0x0000000609077c10 */ /* 0x000fe2000ffde0ff */
[----:B------:R-:W-:Y:S01]  /*7750*/  @!P1 IMAD.MOV R108, RZ, RZ, -R108 ;  /* 0x000000ffff6c9224 */ /* 0x000fe200078e0a6c */
[C---:B------:R-:W-:Y:S01]  /*7760*/  SEL R17, R13.reuse, R17, !P2 ;  /* 0x000000110d117207 */ /* 0x040fe20005000000 */
[----:B------:R-:W-:Y:S01]  /*7770*/  @!P4 IMAD.MOV R110, RZ, RZ, -R110 ;  /* 0x000000ffff6ec224 */ /* 0x000fe200078e0a6e */
[C---:B------:R-:W-:Y:S01]  /*7780*/  SEL R19, R13.reuse, R19, !P2 ;  /* 0x000000130d137207 */ /* 0x040fe20005000000 */
[----:B------:R-:W-:Y:S01]  /*7790*/  @!P5 IMAD.MOV R112, RZ, RZ, -R112 ;  /* 0x000000ffff70d224 */ /* 0x000fe200078e0a70 */
[C---:B------:R-:W-:Y:S01]  /*77a0*/  SEL R15, R13.reuse, R18, !P2 ;  /* 0x000000120d0f7207 */ /* 0x040fe20005000000 */
[----:B------:R-:W-:Y:S01]  /*77b0*/  @!P3 IMAD.MOV R114, RZ, RZ, -R114 ;  /* 0x000000ffff72b224 */ /* 0x000fe200078e0a72 */
[C---:B------:R-:W-:Y:S01]  /*77c0*/  SEL R21, R13.reuse, R21, !P2 ;  /* 0x000000150d157207 */ /* 0x040fe20005000000 */
[----:B------:R-:W-:Y:S01]  /*77d0*/  ULDC UR6, c[0x0][0x240] ;  /* 0x0000900000067ab9 */ /* 0x000fe20000000800 */
[C---:B------:R-:W-:Y:S01]  /*77e0*/  SEL R56, R13.reuse, R20, !P2 ;  /* 0x000000140d387207 */ /* 0x040fe20005000000 */
[----:B------:R-:W-:Y:S01]  /*77f0*/  IMAD R16, R16, UR6, RZ ;  /* 0x0000000610107c24 */ /* 0x000fe2000f8e02ff */
[----:B------:R-:W-:Y:S01]  /*7800*/  SEL R57, R13, R22, !P2 ;  /* 0x000000160d397207 */ /* 0x000fe20005000000 */
[----:B------:R-:W-:Y:S01]  /*7810*/  IMAD R18, R17, UR6, RZ ;  /* 0x0000000611127c24 */ /* 0x000fe2000f8e02ff */
[----:B------:R-:W-:Y:S01]  /*7820*/  SEL R23, R13, R23, !P2 ;  /* 0x000000170d177207 */ /* 0x000fe20005000000 */
[----:B------:R-:W-:Y:S01]  /*7830*/  IMAD R20, R19, UR6, RZ ;  /* 0x0000000613147c24 */ /* 0x000fe2000f8e02ff */
[----:B------:R-:W-:Y:S01]  /*7840*/  SEL R58, R13, R26, !P2 ;  /* 0x0000001a0d3a7207 */ /* 0x000fe20005000000 */
[----:B------:R-:W-:Y:S01]  /*7850*/  IMAD R22, R15, UR6, RZ ;  /* 0x000000060f167c24 */ /* 0x000fe2000f8e02ff */
[C---:B------:R-:W-:Y:S01]  /*7860*/  SEL R25, R13.reuse, R25, !P2 ;  /* 0x000000190d197207 */ /* 0x040fe20005000000 */
        /* <DEDUP_REMOVED lines=15> */
[C---:B------:R-:W-:Y:S01]  /*7960*/  SEL R33, R13.reuse, R33, !P2 ;  /* 0x000000210d217207 */ /* 0x040fe20005000000 */
[----:B------:R-:W-:Y:S01]  /*7970*/  IMAD.MOV.U32 R23, RZ, RZ, RZ ;  /* 0x000000ffff177224 */ /* 0x000fe200078e00ff */
[C---:B------:R-:W-:Y:S01]  /*7980*/  SEL R35, R13.reuse, R35, !P2 ;  /* 0x000000230d237207 */ /* 0x040fe20005000000 */
[----:B------:R-:W-:Y:S01]  /*7990*/  IMAD R62, R62, UR6, RZ ;  /* 0x000000063e3e7c24 */ /* 0x000fe2000f8e02ff */
[----:B------:R-:W-:Y:S01]  /*79a0*/  SEL R63, R13, R34, !P2 ;  /* 0x000000220d3f7207 */ /* 0x000fe20005000000 */
[----:B------:R-:W-:Y:S01]  /*79b0*/  IMAD R34, R31, UR6, RZ ;  /* 0x000000061f227c24 */ /* 0x000fe2000f8e02ff */
[----:B------:R-:W-:-:S02]  /*79c0*/  SEL R37, R13, R37, !P2 ;  /* 0x000000250d257207 */ /* 0x000fc40005000000 */
        /* <DEDUP_REMOVED lines=8> */
[C---:B------:R-:W-:Y:S01]  /*7a50*/  SEL R41, R13.reuse, R41, !P2 ;  /* 0x000000290d297207 */ /* 0x040fe20005000000 */
[----:B------:R-:W-:Y:S01]  /*7a60*/  IMAD R66, R66, UR6, RZ ;  /* 0x0000000642427c24 */ /* 0x000fe2000f8e02ff */
[----:B------:R-:W-:Y:S01]  /*7a70*/  SEL R67, R13, R42, !P2 ;  /* 0x0000002a0d437207 */ /* 0x000fe20005000000 */
[----:B------:R-:W-:Y:S01]  /*7a80*/  IMAD R42, R33, UR6, RZ ;  /* 0x00000006212a7c24 */ /* 0x000fe2000f8e02ff */
[----:B------:R-:W-:-:S02]  /*7a90*/  SEL R43, R13, R43, !P2 ;  /* 0x0000002b0d2b7207 */ /* 0x000fc40005000000 */
[----:B------:R-:W-:Y:S01]  /*7aa0*/  SEL R69, R13, R44, !P2 ;  /* 0x0000002c0d457207 */ /* 0x000fe20005000000 */
[----:B------:R-:W-:Y:S01]  /*7ab0*/  IMAD R44, R35, UR6, RZ ;  /* 0x00000006232c7c24 */ /* 0x000fe2000f8e02ff */
[C---:B------:R-:W-:Y:S02]  /*7ac0*/  SEL R45, R13.reuse, R45, !P2 ;  /* 0x0000002d0d2d7207 */ /* 0x040fe40005000000 */
[----:B------:R-:W-:Y:S01]  /*7ad0*/  SEL R71, R13, R46, !P2 ;  /* 0x0000002e0d477207 */ /* 0x000fe20005000000 */
[----:B------:R-:W-:Y:S01]  /*7ae0*/  IMAD R46, R63, UR6, RZ ;  /* 0x000000063f2e7c24 */ /* 0x000fe2000f8e02ff */
[C---:B------:R-:W-:Y:S02]  /*7af0*/  SEL R49, R13.reuse, R49, !P2 ;  /* 0x000000310d317207 */ /* 0x040fe40005000000 */
        /* <DEDUP_REMOVED lines=60> */
[----:B------:R-:W-:Y:S01]  /*7ec0*/  LEA.HI.X.SX32 R9, R9, UR7, 0x1, P6 ;  /* 0x0000000709097c11 */ /* 0x000fe2000b0f0eff */
[----:B------:R-:W-:Y:S01]  /*7ed0*/  IMAD R116, R101, UR6, RZ ;  /* 0x0000000665747c24 */ /* 0x000fe2000f8e02ff */
[-C--:B------:R-:W-:Y:S01]  /*7ee0*/  IADD3 R17, P5, R18, R7.reuse, RZ ;  /* 0x0000000712117210 */ /* 0x080fe20007fbe0ff */
[----:B------:R-:W-:Y:S01]  /*7ef0*/  IMAD R142, R13, UR6, RZ ;  /* 0x000000060d8e7c24 */ /* 0x000fe2000f8e02ff */
[-C--:B------:R-:W-:Y:S01]  /*7f00*/  IADD3 R13, P6, R16, R7.reuse, RZ ;  /* 0x00000007100d7210 */ /* 0x080fe20007fde0ff */
[----:B------:R-:W-:Y:S01]  /*7f10*/  IMAD R118, R103, UR6, RZ ;  /* 0x0000000667767c24 */ /* 0x000fe2000f8e02ff */
[----:B------:R-:W-:Y:S01]  /*7f20*/  IADD3 R15, P3, R20, R7, RZ ;  /* 0x00000007140f7210 */ /* 0x000fe20007f7e0ff */
[----:B------:R-:W-:Y:S01]  /*7f30*/  IMAD R120, R105, UR6, RZ ;  /* 0x0000000669787c24 */ /* 0x000fe2000f8e02ff */
[----:B------:R-:W-:Y:S01]  /*7f40*/  LEA.HI.X.SX32 R16, R16, R9, 0x1, P6 ;  /* 0x0000000910107211 */ /* 0x000fe200030f0eff */
[----:B------:R0:W-:Y:S01]  /*7f50*/  STL [R1+0xe6c], R13 ;  /* 0x000e6c0d01007387 */ /* 0x0001e20000100800 */
[----:B------:R-:W-:-:S02]  /*7f60*/  IMAD R122, R107, UR6, RZ ;  /* 0x000000066b7a7c24 */ /* 0x000fc4000f8e02ff */
[----:B------:R-:W-:Y:S01]  /*7f70*/  IMAD R124, R109, UR6, RZ ;  /* 0x000000066d7c7c24 */ /* 0x000fe2000f8e02ff */
[----:B------:R1:W-:Y:S01]  /*7f80*/  STL [R1+0xe74], R17 ;  /* 0x000e741101007387 */ /* 0x0003e20000100800 */
[----:B------:R-:W-:Y:S02]  /*7f90*/  IMAD R126, R111, UR6, RZ ;  /* 0x000000066f7e7c24 */ /* 0x000fe4000f8e02ff */
[----:B------:R-:W-:Y:S01]  /*7fa0*/  IMAD R128, R113, UR6, RZ ;  /* 0x0000000671807c24 */ /* 0x000fe2000f8e02ff */
[----:B------:R3:W-:Y:S01]  /*7fb0*/  STL [R1+0xe7c], R15 ;  /* 0x000e7c0f01007387 */ /* 0x0007e20000100800 */
[----:B------:R-:W-:Y:S01]  /*7fc0*/  IMAD R130, R115, UR6, RZ ;  /* 0x0000000673827c24 */ /* 0x000fe2000f8e02ff */
[-C--:B0-----:R-:W-:Y:S01]  /*7fd0*/  IADD3 R13, P2, R22, R7.reuse, RZ ;  /* 0x00000007160d7210 */ /* 0x081fe20007f5e0ff */
[----:B------:R-:W-:Y:S02]  /*7fe0*/  IMAD R132, R117, UR6, RZ ;  /* 0x0000000675847c24 */ /* 0x000fe4000f8e02ff */
[----:B------:R-:W-:Y:S01]  /*7ff0*/  IMAD R134, R119, UR6, RZ ;  /* 0x0000000677867c24 */ /* 0x000fe2000f8e02ff */
[-C--:B-1----:R-:W-:Y:S01]  /*8000*/  IADD3 R17, P1, R24, R7.reuse, RZ ;  /* 0x0000000718117210 */ /* 0x082fe20007f3e0ff */
[----:B------:R0:W-:Y:S01]  /*8010*/  STL [R1+0xe84], R13 ;  /* 0x000e840d01007387 */ /* 0x0001e20000100800 */
[----:B------:R-:W-:Y:S01]  /*8020*/  IMAD R136, R121, UR6, RZ ;  /* 0x0000000679887c24 */ /* 0x000fe2000f8e02ff */
[----:B---3--:R-:W-:-:S02]  /*8030*/  IADD3 R15, P0, R56, R7, RZ ;  /* 0x00000007380f7210 */ /* 0x008fc40007f1e0ff */
[----:B------:R-:W-:Y:S01]  /*8040*/  STL [R1+0xe8c], R17 ;  /* 0x000e8c1101007387 */ /* 0x000fe20000100800 */
[----:B------:R-:W-:Y:S02]  /*8050*/  IMAD R138, R123, UR6, RZ ;  /* 0x000000067b8a7c24 */ /* 0x000fe4000f8e02ff */
[----:B------:R-:W-:Y:S01]  /*8060*/  IMAD R140, R125, UR6, RZ ;  /* 0x000000067d8c7c24 */ /* 0x000fe2000f8e02ff */
[----:B------:R1:W-:Y:S01]  /*8070*/  STL [R1+0xe94], R15 ;  /* 0x000e940f01007387 */ /* 0x0003e20000100800 */
[----:B------:R-:W-:Y:S01]  /*8080*/  ULDC UR6, c[0x0][0x234] ;  /* 0x00008d0000067ab9 */ /* 0x000fe20000000800 */
[-C--:B0-----:R-:W-:Y:S01]  /*8090*/  IADD3 R13, P4, R26, R7.reuse, RZ ;  /* 0x000000071a0d7210 */ /* 0x081fe20007f9e0ff */
[----:B------:R-:W-:Y:S02]  /*80a0*/  IMAD R12, R12, UR6, RZ ;  /* 0x000000060c0c7c24 */ /* 0x000fe4000f8e02ff */
[----:B------:R-:W-:Y:S02]  /*80b0*/  IMAD R11, R11, UR6, RZ ;  /* 0x000000060b0b7c24 */ /* 0x000fe4000f8e02ff */
[----:B------:R0:W-:Y:S01]  /*80c0*/  STL [R1+0xe9c], R13 ;  /* 0x000e9c0d01007387 */ /* 0x0001e20000100800 */
[----:B------:R-:W-:Y:S01]  /*80d0*/  IMAD R10, R10, UR6, RZ ;  /* 0x000000060a0a7c24 */ /* 0x000fe2000f8e02ff */
[----:B-1----:R-:W-:-:S02]  /*80e0*/  IADD3 R15, P6, R28, R7, RZ ;  /* 0x000000071c0f7210 */ /* 0x002fc40007fde0ff */
[----:B------:R1:W-:Y:S01]  /*80f0*/  STL [R1+0xe68], R16 ;  /* 0x000e681001007387 */ /* 0x0003e20000100800 */
[----:B------:R-:W-:Y:S01]  /*8100*/  IMAD R6, R6, UR6, RZ ;  /* 0x0000000606067c24 */ /* 0x000fe2000f8e02ff */
[----:B------:R-:W-:Y:S02]  /*8110*/  UIMAD UR6, UR10, 0x18, URZ ;  /* 0x000000180a0678a4 */ /* 0x000fe4000f8e023f */
[----:B------:R3:W-:Y:S01]  /*8120*/  STL [R1+0xea4], R15 ;  /* 0x000ea40f01007387 */ /* 0x0007e20000100800 */
[----:B0-----:R-:W-:Y:S01]  /*8130*/  LEA.HI.X.SX32 R13, R18, R9, 0x1, P5 ;  /* 0x00000009120d7211 */ /* 0x001fe200028f0eff */
[----:B------:R-:W-:Y:S01]  /*8140*/  USHF.R.S32.HI UR17, URZ, 0x1f, UR6 ;  /* 0x0000001f3f117899 */ /* 0x000fe20008011406 */
[----:B-1----:R-:W-:-:S03]  /*8150*/  IADD3 R16, P5, R58, R7, RZ ;  /* 0x000000073a107210 */ /* 0x002fc60007fbe0ff */
[----:B------:R0:W-:Y:S01]  /*8160*/  STL [R1+0xe70], R13 ;  /* 0x000e700d01007387 */ /* 0x0001e20000100800 */
[----:B---3--:R-:W-:-:S03]  /*8170*/  LEA.HI.X.SX32 R15, R20, R9, 0x1, P3 ;  /* 0x00000009140f7211 */ /* 0x008fc600018f0eff */
[----:B------:R1:W-:Y:S04]  /*8180*/  STL [R1+0xeac], R16 ;  /* 0x000eac1001007387 */ /* 0x0003e80000100800 */
[----:B------:R3:W-:Y:S01]  /*8190*/  STL [R1+0xe78], R15 ;  /* 0x000e780f01007387 */ /* 0x0007e20000100800 */
[----:B0-----:R-:W-:Y:S02]  /*81a0*/  IADD3 R13, P3, R30, R7, RZ ;  /* 0x000000071e0d7210 */ /* 0x001fe40007f7e0ff */
[----:B-1----:R-:W-:-:S03]  /*81b0*/  LEA.HI.X.SX32 R16, R22, R9, 0x1, P2 ;  /* 0x0000000916107211 */ /* 0x002fc600010f0eff */
[----:B------:R0:W-:Y:S01]  /*81c0*/  STL [R1+0xeb4], R13 ;  /* 0x000eb40d01007387 */ /* 0x0001e20000100800 */
[----:B---3--:R-:W-:-:S03]  /*81d0*/  IADD3 R15, P2, R32, R7, RZ ;  /* 0x00000007200f7210 */ /* 0x008fc60007f5e0ff */
[----:B------:R1:W-:Y:S04]  /*81e0*/  STL [R1+0xe80], R16 ;  /* 0x000e801001007387 */ /* 0x0003e80000100800 */
[----:B------:R3:W-:Y:S01]  /*81f0*/  STL [R1+0xebc], R15 ;  /* 0x000ebc0f01007387 */ /* 0x0007e20000100800 */
[----:B0-----:R-:W-:Y:S02]  /*8200*/  LEA.HI.X.SX32 R13, R24, R9, 0x1, P1 ;  /* 0x00000009180d7211 */ /* 0x001fe400008f0eff */
[----:B------:R-:W-:Y:S02]  /*8210*/  CS2R R24, SRZ ;  /* 0x0000000000187805 */ /* 0x000fe4000001ff00 */
[----:B-1----:R-:W-:Y:S01]  /*8220*/  IADD3 R16, P1, R34, R7, RZ ;  /* 0x0000000722107210 */ /* 0x002fe20007f3e0ff */
[----:B------:R0:W-:Y:S01]  /*8230*/  STL [R1+0xe88], R13 ;  /* 0x000e880d01007387 */ /* 0x0001e20000100800 */
[----:B---3--:R-:W-:-:S03]  /*8240*/  LEA.HI.X.SX32 R15, R56, R9, 0x1, P0 ;  /* 0x00000009380f7211 */ /* 0x008fc600000f0eff */
[----:B------:R1:W-:Y:S01]  /*8250*/  STL [R1+0xec4], R16 ;  /* 0x000ec41001007387 */ /* 0x0003e20000100800 */
[----:B------:R-:W-:-:S03]  /*8260*/  CS2R R56, SRZ ;  /* 0x0000000000387805 */ /* 0x000fc6000001ff00 */
[----:B------:R3:W-:Y:S01]  /*8270*/  STL [R1+0xe90], R15 ;  /* 0x000e900f01007387 */ /* 0x0007e20000100800 */
[----:B0-----:R-:W-:Y:S02]  /*8280*/  IADD3 R13, P0, R60, R7, RZ ;  /* 0x000000073c0d7210 */ /* 0x001fe40007f1e0ff */
[----:B-1----:R-:W-:-:S03]  /*8290*/  LEA.HI.X.SX32 R16, R26, R9, 0x1, P4 ;  /* 0x000000091a107211 */ /* 0x002fc600020f0eff */
[----:B------:R0:W-:Y:S01]  /*82a0*/  STL [R1+0xecc], R13 ;  /* 0x000ecc0d01007387 */ /* 0x0001e20000100800 */
[----:B------:R-:W-:Y:S02]  /*82b0*/  CS2R R26, SRZ ;  /* 0x00000000001a7805 */ /* 0x000fe4000001ff00 */
[----:B---3--:R-:W-:Y:S01]  /*82c0*/  IADD3 R15, P4, R36, R7, RZ ;  /* 0x00000007240f7210 */ /* 0x008fe20007f9e0ff */
[----:B------:R1:W-:Y:S04]  /*82d0*/  STL [R1+0xe98], R16 ;  /* 0x000e981001007387 */ /* 0x0003e80000100800 */
[----:B------:R3:W-:Y:S01]  /*82e0*/  STL [R1+0xed4], R15 ;  /* 0x000ed40f01007387 */ /* 0x0007e20000100800 */
[----:B0-----:R-:W-:Y:S02]  /*82f0*/  LEA.HI.X.SX32 R13, R28, R9, 0x1, P6 ;  /* 0x000000091c0d7211 */ /* 0x001fe400030f0eff */
[----:B------:R-:W-:-:S02]  /*8300*/  CS2R R28, SRZ ;  /* 0x00000000001c7805 */ /* 0x000fc4000001ff00 */
        /* <DEDUP_REMOVED lines=243> */
[----:B------:R-:W-:Y:S01]  /*9240*/  STL [R1+0x105c], R16 ;  /* 0x00105c1001007387 */ /* 0x000fe20000100800 */
[----:B------:R-:W-:-:S03]  /*9250*/  CS2R R128, SRZ ;  /* 0x0000000000807805 */ /* 0x000fc6000001ff00 */
[----:B------:R1:W-:Y:S01]  /*9260*/  STL [R1+0x1028], R15 ;  /* 0x0010280f01007387 */ /* 0x0003e20000100800 */
[----:B0-----:R-:W-:Y:S02]  /*9270*/  IADD3 R13, P6, R142, R7, RZ ;  /* 0x000000078e0d7210 */ /* 0x001fe40007fde0ff */
[-C--:B------:R-:W-:Y:S02]  /*9280*/  LEA.HI.X.SX32 R7, R130, R9.reuse, 0x1, P5 ;  /* 0x0000000982077211 */ /* 0x080fe400028f0eff */
[----:B------:R-:W-:Y:S01]  /*9290*/  CS2R R130, SRZ ;  /* 0x0000000000827805 */ /* 0x000fe2000001ff00 */
[----:B------:R0:W-:Y:S01]  /*92a0*/  STL [R1+0x1064], R13 ;  /* 0x0010640d01007387 */ /* 0x0001e20000100800 */
[----:B-1----:R-:W-:-:S03]  /*92b0*/  LEA.HI.X.SX32 R15, R132, R9, 0x1, P3 ;  /* 0x00000009840f7211 */ /* 0x002fc600018f0eff */
[----:B------:R1:W-:Y:S01]  /*92c0*/  STL [R1+0x1030], R7 ;  /* 0x0010300701007387 */ /* 0x0003e20000100800 */
[C---:B------:R-:W-:Y:S02]  /*92d0*/  IADD3 R22, P3, R6.reuse, UR8, RZ ;  /* 0x0000000806167c10 */ /* 0x040fe4000ff7e0ff */
[----:B------:R-:W-:Y:S01]  /*92e0*/  CS2R R132, SRZ ;  /* 0x0000000000847805 */ /* 0x000fe2000001ff00 */
[----:B------:R3:W-:Y:S01]  /*92f0*/  STL [R1+0x1038], R15 ;  /* 0x0010380f01007387 */ /* 0x0007e20000100800 */
[----:B------:R-:W-:Y:S02]  /*9300*/  LEA.HI.X.SX32 R21, R6, UR9, 0x1, P3 ;  /* 0x0000000906157c11 */ /* 0x000fe400098f0eff */
[----:B0-----:R-:W-:Y:S02]  /*9310*/  LEA.HI.X.SX32 R13, R134, R9, 0x1, P2 ;  /* 0x00000009860d7211 */ /* 0x001fe400010f0eff */
[----:B------:R-:W-:Y:S02]  /*9320*/  CS2R R134, SRZ ;  /* 0x0000000000867805 */ /* 0x000fe4000001ff00 */
[----:B------:R-:W-:-:S02]  /*9330*/  IADD3 R20, P2, R10, UR8, RZ ;  /* 0x000000080a147c10 */ /* 0x000fc4000ff5e0ff */
[-C--:B-1----:R-:W-:Y:S01]  /*9340*/  LEA.HI.X.SX32 R7, R136, R9.reuse, 0x1, P1 ;  /* 0x0000000988077211 */ /* 0x082fe200008f0eff */
[----:B------:R0:W-:Y:S01]  /*9350*/  STL [R1+0x1040], R13 ;  /* 0x0010400d01007387 */ /* 0x0001e20000100800 */
[C---:B------:R-:W-:Y:S02]  /*9360*/  IADD3 R18, P1, R11.reuse, UR8, RZ ;  /* 0x000000080b127c10 */ /* 0x040fe4000ff3e0ff */
[----:B------:R-:W-:Y:S02]  /*9370*/  CS2R R136, SRZ ;  /* 0x0000000000887805 */ /* 0x000fe4000001ff00 */
[-C--:B---3--:R-:W-:Y:S01]  /*9380*/  LEA.HI.X.SX32 R15, R138, R9.reuse, 0x1, P0 ;  /* 0x000000098a0f7211 */ /* 0x088fe200000f0eff */
[----:B------:R1:W-:Y:S01]  /*9390*/  STL [R1+0x1048], R7 ;  /* 0x0010480701007387 */ /* 0x0003e20000100800 */
[----:B------:R-:W-:Y:S01]  /*93a0*/  IADD3 R16, P0, R12, UR8, RZ ;  /* 0x000000080c107c10 */ /* 0x000fe2000ff1e0ff */
[----:B------:R-:W-:Y:S01]  /*93b0*/  UIMAD UR8, UR10, 0x19, URZ ;  /* 0x000000190a0878a4 */ /* 0x000fe2000f8e023f */
[----:B------:R-:W-:Y:S01]  /*93c0*/  LEA.HI.X.SX32 R17, R11, UR9, 0x1, P1 ;  /* 0x000000090b117c11 */ /* 0x000fe200088f0eff */
[----:B------:R3:W-:Y:S01]  /*93d0*/  STL [R1+0x1050], R15 ;  /* 0x0010500f01007387 */ /* 0x0007e20000100800 */
[----:B------:R-:W-:Y:S01]  /*93e0*/  LEA.HI.X.SX32 R19, R10, UR9, 0x1, P2 ;  /* 0x000000090a137c11 */ /* 0x000fe200090f0eff */
[----:B------:R-:W-:Y:S01]  /*93f0*/  USHF.R.S32.HI UR7, URZ, 0x1f, UR8 ;  /* 0x0000001f3f077899 */ /* 0x000fe20008011408 */
[----:B0-----:R-:W-:-:S02]  /*9400*/  LEA.HI.X.SX32 R13, R140, R9, 0x1, P4 ;  /* 0x000000098c0d7211 */ /* 0x001fc400020f0eff */
[----:B------:R-:W-:Y:S02]  /*9410*/  CS2R R138, SRZ ;  /* 0x00000000008a7805 */ /* 0x000fe4000001ff00 */
[----:B------:R-:W-:Y:S02]  /*9420*/  IADD3 R6, P2, R20, UR50, RZ ;  /* 0x0000003214067c10 */ /* 0x000fe4000ff5e0ff */
[----:B------:R-:W-:Y:S02]  /*9430*/  CS2R R140, SRZ ;  /* 0x00000000008c7805 */ /* 0x000fe4000001ff00 */
[----:B-1----:R-:W-:Y:S01]  /*9440*/  LEA.HI.X.SX32 R7, R142, R9, 0x1, P6 ;  /* 0x000000098e077211 */ /* 0x002fe200030f0eff */
[----:B------:R-:W-:Y:S01]  /*9450*/  STL [R1+0x1058], R13 ;  /* 0x0010580d01007387 */ /* 0x000fe20000100800 */
[----:B------:R-:W-:Y:S02]  /*9460*/  IADD3 R9, P1, R18, UR50, RZ ;  /* 0x0000003212097c10 */ /* 0x000fe4000ff3e0ff */
[----:B------:R-:W-:-:S02]  /*9470*/  CS2R R142, SRZ ;  /* 0x00000000008e7805 */ /* 0x000fc4000001ff00 */
[----:B---3--:R-:W-:Y:S01]  /*9480*/  LEA.HI.X.SX32 R15, R12, UR9, 0x1, P0 ;  /* 0x000000090c0f7c11 */ /* 0x008fe200080f0eff */
[----:B------:R0:W-:Y:S01]  /*9490*/  STL [R1+0x1060], R7 ;  /* 0x0010600701007387 */ /* 0x0001e20000100800 */
[----:B------:R-:W-:-:S03]  /*94a0*/  UMOV UR9, URZ ;  /* 0x0000003f00097c82 */ /* 0x000fc60008000000 */
[----:B------:R-:W-:Y:S04]  /*94b0*/  STL [R1+0xc00], RZ ;  /* 0x000c00ff01007387 */ /* 0x000fe80000100800 */
[----:B------:R-:W-:Y:S01]  /*94c0*/  STL [R1+0xc04], RZ ;  /* 0x000c04ff01007387 */ /* 0x000fe20000100800 */
[----:B0-----:R-:W-:-:S03]  /*94d0*/  IADD3 R7, P0, R16, UR50, RZ ;  /* 0x0000003210077c10 */ /* 0x001fc6000ff1e0ff */
[----:B------:R-:W-:Y:S04]  /*94e0*/  STL [R1+0xc08], RZ ;  /* 0x000c08ff01007387 */ /* 0x000fe80000100800 */
        /* <DEDUP_REMOVED lines=765> */
[----:B------:R-:W-:Y:S04]  /*c4c0*/  STL [R1], RZ ;  /* 0x000000ff01007387 */ /* 0x000fe80000100800 */
        /* <DEDUP_REMOVED lines=127> */
[----:B------:R0:W-:Y:S04]  /*ccc0*/  STL [R1+0x106c], R7 ;  /* 0x00106c0701007387 */ /* 0x0001e80000100800 */
[----:B------:R1:W-:Y:S04]  /*ccd0*/  STL [R1+0x1074], R9 ;  /* 0x0010740901007387 */ /* 0x0003e80000100800 */
[----:B------:R3:W-:Y:S01]  /*cce0*/  STL [R1+0x107c], R6 ;  /* 0x00107c0601007387 */ /* 0x0007e20000100800 */
[----:B0-----:R-:W-:Y:S01]  /*ccf0*/  IADD3 R7, P3, R22, UR50, RZ ;  /* 0x0000003216077c10 */ /* 0x001fe2000ff7e0ff */
[----:B------:R-:W-:Y:S01]  /*cd00*/  USHF.R.S32.HI UR50, URZ, 0x1f, UR19 ;  /* 0x0000001f3f327899 */ /* 0x000fe20008011413 */
[----:B-1----:R-:W-:-:S03]  /*cd10*/  IADD3.X R9, R17, UR51, RZ, P1, !PT ;  /* 0x0000003311097c10 */ /* 0x002fc60008ffe4ff */
[----:B------:R0:W-:Y:S01]  /*cd20*/  STL [R1+0x1084], R7 ;  /* 0x0010840701007387 */ /* 0x0001e20000100800 */
[----:B---3--:R-:W-:-:S05]  /*cd30*/  IADD3.X R6, R15, UR51, RZ, P0, !PT ;  /* 0x000000330f067c10 */ /* 0x008fca00087fe4ff */
[----:B------:R1:W-:Y:S01]  /*cd40*/  STL [R1+0x1068], R6 ;  /* 0x0010680601007387 */ /* 0x0003e20000100800 */
[----:B0-----:R-:W-:-:S03]  /*cd50*/  IADD3.X R7, R19, UR51, RZ, P2, !PT ;  /* 0x0000003313077c10 */ /* 0x001fc600097fe4ff */
[----:B------:R0:W-:Y:S04]  /*cd60*/  STL [R1+0x1070], R9 ;  /* 0x0010700901007387 */ /* 0x0001e80000100800 */
[----:B------:R3:W-:Y:S01]  /*cd70*/  STL [R1+0x1078], R7 ;  /* 0x0010780701007387 */ /* 0x0007e20000100800 */
[----:B-1----:R-:W-:Y:S01]  /*cd80*/  IADD3.X R6, R21, UR51, RZ, P3, !PT ;  /* 0x0000003315067c10 */ /* 0x002fe20009ffe4ff */
[----:B------:R-:W-:Y:S01]  /*cd90*/  USHF.R.S32.HI UR51, URZ, 0x1f, UR22 ;  /* 0x0000001f3f337899 */ /* 0x000fe20008011416 */
[----:B0-----:R-:W-:-:S03]  /*cda0*/  IADD3 R9, P1, R18, UR52, RZ ;  /* 0x0000003412097c10 */ /* 0x001fc6000ff3e0ff */
[----:B------:R0:W-:Y:S01]  /*cdb0*/  STL [R1+0x1080], R6 ;  /* 0x0010800601007387 */ /* 0x0001e20000100800 */
[----:B---3--:R-:W-:-:S05]  /*cdc0*/  IADD3 R7, P0, R16, UR52, RZ ;  /* 0x0000003410077c10 */ /* 0x008fca000ff1e0ff */
[----:B------:R1:W-:Y:S01]  /*cdd0*/  STL [R1+0x108c], R7 ;  /* 0x00108c0701007387 */ /* 0x0003e20000100800 */
[----:B0-----:R-:W-:-:S03]  /*cde0*/  IADD3 R6, P2, R20, UR52, RZ ;  /* 0x0000003414067c10 */ /* 0x001fc6000ff5e0ff */
[----:B------:R0:W-:Y:S04]  /*cdf0*/  STL [R1+0x1094], R9 ;  /* 0x0010940901007387 */ /* 0x0001e80000100800 */
[----:B------:R3:W-:Y:S01]  /*ce00*/  STL [R1+0x109c], R6 ;  /* 0x00109c0601007387 */ /* 0x0007e20000100800 */
[----:B-1----:R-:W-:Y:S01]  /*ce10*/  IADD3 R7, P3, R22, UR52, RZ ;  /* 0x0000003416077c10 */ /* 0x002fe2000ff7e0ff */
[----:B------:R-:W-:Y:S01]  /*ce20*/  USHF.R.S32.HI UR52, URZ, 0x1f, UR23 ;  /* 0x0000001f3f347899 */ /* 0x000fe20008011417 */
[----:B0-----:R-:W-:-:S03]  /*ce30*/  IADD3.X R9, R17, UR53, RZ, P1, !PT ;  /* 0x0000003511097c10 */ /* 0x001fc60008ffe4ff */
        /* <DEDUP_REMOVED lines=82> */
[----:B---3--:R-:W-:Y:S02]  /*d360*/  IADD3 R7, P2, R20, UR8, RZ ;  /* 0x0000000814077c10 */ /* 0x008fe4000ff5e0ff */
[----:B0-----:R-:W-:-:S05]  /*d370*/  IADD3 R6, P0, R16, UR8, RZ ;  /* 0x0000000810067c10 */ /* 0x001fca000ff1e0ff */
[----:B------:R0:W-:Y:S04]  /*d380*/  STL [R1+0x112c], R6 ;  /* 0x00112c0601007387 */ /* 0x0001e80000100800 */
[----:B------:R1:W-:Y:S04]  /*d390*/  STL [R1+0x1134], R9 ;  /* 0x0011340901007387 */ /* 0x0003e80000100800 */
[----:B------:R3:W-:Y:S01]  /*d3a0*/  STL [R1+0x113c], R7 ;  /* 0x00113c0701007387 */ /* 0x0007e20000100800 */
[----:B0-----:R-:W-:Y:S01]  /*d3b0*/  IADD3 R6, P3, R22, UR8, RZ ;  /* 0x0000000816067c10 */ /* 0x001fe2000ff7e0ff */
[----:B------:R-:W-:Y:S01]  /*d3c0*/  UIADD3 UR8, UP0, UR12, 0x80, URZ ;  /* 0x000000800c087890 */ /* 0x000fe2000ff1e03f */
[----:B-1----:R-:W-:-:S03]  /*d3d0*/  IADD3.X R9, R17, UR7, RZ, P1, !PT ;  /* 0x0000000711097c10 */ /* 0x002fc60008ffe4ff */
[----:B------:R0:W-:Y:S01]  /*d3e0*/  STL [R1+0x1144], R6 ;  /* 0x0011440601007387 */ /* 0x0001e20000100800 */
[----:B------:R-:W-:Y:S01]  /*d3f0*/  UIADD3.X UR9, UR9, -0x3ffffff0, URZ, UP0, !UPT ;  /* 0xc000001009097890 */ /* 0x000fe200087fe43f */
[----:B---3--:R-:W-:-:S05]  /*d400*/  IADD3.X R7, R15, UR7, RZ, P0, !PT ;  /* 0x000000070f077c10 */ /* 0x008fca00087fe4ff */
[----:B------:R1:W-:Y:S01]  /*d410*/  STL [R1+0x1128], R7 ;  /* 0x0011280701007387 */ /* 0x0003e20000100800 */
[----:B0-----:R-:W-:-:S03]  /*d420*/  IADD3.X R6, R19, UR7, RZ, P2, !PT ;  /* 0x0000000713067c10 */ /* 0x001fc600097fe4ff */
[----:B------:R-:W-:Y:S04]  /*d430*/  STL [R1+0x1130], R9 ;  /* 0x0011300901007387 */ /* 0x000fe80000100800 */
[----:B------:R0:W-:Y:S01]  /*d440*/  STL [R1+0x1138], R6 ;  /* 0x0011380601007387 */ /* 0x0001e20000100800 */
[----:B-1----:R-:W-:Y:S01]  /*d450*/  IADD3.X R7, R21, UR7, RZ, P3, !PT ;  /* 0x0000000715077c10 */ /* 0x002fe20009ffe4ff */
[----:B------:R-:W-:-:S04]  /*d460*/  USHF.R.S32.HI UR7, URZ, 0x1f, UR40 ;  /* 0x0000001f3f077899 */ /* 0x000fc80008011428 */
[----:B------:R1:W-:Y:S01]  /*d470*/  STL [R1+0x1140], R7 ;  /* 0x0011400701007387 */ /* 0x0003e20000100800 */
[----:B0-----:R-:W-:Y:S02]  /*d480*/  SHF.R.S32.HI R6, RZ, 0x5, R8 ;  /* 0x00000005ff067819 */ /* 0x001fe40000011408 */
[----:B------:R-:W-:-:S03]  /*d490*/  IADD3 R8, P0, R18, UR6, RZ ;  /* 0x0000000612087c10 */ /* 0x000fc6000ff1e0ff */
[----:B------:R0:W-:Y:S01]  /*d4a0*/  STL [R1+0x144c], R6 ;  /* 0x00144c0601007387 */ /* 0x0001e20000100800 */
[----:B-1----:R-:W-:-:S05]  /*d4b0*/  IADD3 R7, P4, R16, UR6, RZ ;  /* 0x0000000610077c10 */ /* 0x002fca000ff9e0ff */
[----:B------:R1:W-:Y:S01]  /*d4c0*/  STL [R1+0x114c], R7 ;  /* 0x00114c0701007387 */ /* 0x0003e20000100800 */
[----:B0-----:R-:W-:-:S03]  /*d4d0*/  IADD3 R6, P1, R20, UR6, RZ ;  /* 0x0000000614067c10 */ /* 0x001fc6000ff3e0ff */
[----:B------:R0:W-:Y:S04]  /*d4e0*/  STL [R1+0x1154], R8 ;  /* 0x0011540801007387 */ /* 0x0001e80000100800 */
[----:B------:R3:W-:Y:S01]  /*d4f0*/  STL [R1+0x115c], R6 ;  /* 0x00115c0601007387 */ /* 0x0007e20000100800 */
[----:B-1----:R-:W-:Y:S01]  /*d500*/  IADD3 R7, P5, R22, UR6, RZ ;  /* 0x0000000616077c10 */ /* 0x002fe2000ffbe0ff */
[----:B------:R-:W-:Y:S01]  /*d510*/  USHF.R.S32.HI UR6, URZ, 0x1f, UR5 ;  /* 0x0000001f3f067899 */ /* 0x000fe20008011405 */
[----:B0-----:R-:W-:-:S03]  /*d520*/  IADD3 R8, P3, R20, UR16, RZ ;  /* 0x0000001014087c10 */ /* 0x001fc6000ff7e0ff */
[----:B------:R0:W-:Y:S01]  /*d530*/  STL [R1+0x1164], R7 ;  /* 0x0011640701007387 */ /* 0x0001e20000100800 */
[----:B---3--:R-:W-:-:S05]  /*d540*/  LOP3.LUT R6, R14, 0x10, RZ, 0x3c, !PT ;  /* 0x000000100e067812 */ /* 0x008fca00078e3cff */
[----:B------:R1:W-:Y:S01]  /*d550*/  STL [R1+0x1450], R6 ;  /* 0x0014500601007387 */ /* 0x0003e20000100800 */
[----:B0-----:R-:W-:-:S05]  /*d560*/  IADD3 R7, P6, R16, UR16, RZ ;  /* 0x0000001010077c10 */ /* 0x001fca000ffde0ff */
[----:B------:R0:W-:Y:S01]  /*d570*/  STL [R1+0x116c], R7 ;  /* 0x00116c0701007387 */ /* 0x0001e20000100800 */
[----:B-1----:R-:W-:-:S05]  /*d580*/  IADD3 R6, P2, R18, UR16, RZ ;  /* 0x0000001012067c10 */ /* 0x002fca000ff5e0ff */
[----:B------:R1:W-:Y:S01]  /*d590*/  STL [R1+0x1174], R6 ;  /* 0x0011740601007387 */ /* 0x0003e20000100800 */
[----:B0-----:R-:W-:-:S03]  /*d5a0*/  IADD3.X R7, R15, UR17, RZ, P4, !PT ;  /* 0x000000110f077c10 */ /* 0x001fc6000a7fe4ff */
[----:B------:R0:W-:Y:S04]  /*d5b0*/  STL [R1+0x117c], R8 ;  /* 0x00117c0801007387 */ /* 0x0001e80000100800 */
[----:B------:R3:W-:Y:S01]  /*d5c0*/  STL [R1+0x1148], R7 ;  /* 0x0011480701007387 */ /* 0x0007e20000100800 */
[----:B-1----:R-:W-:Y:S02]  /*d5d0*/  IADD3 R6, P4, R22, UR16, RZ ;  /* 0x0000001016067c10 */ /* 0x002fe4000ff9e0ff */
[----:B0-----:R-:W-:-:S03]  /*d5e0*/  IADD3.X R8, R17, UR17, RZ, P0, !PT ;  /* 0x0000001111087c10 */ /* 0x001fc600087fe4ff */
[----:B------:R0:W-:Y:S01]  /*d5f0*/  STL [R1+0x1184], R6 ;  /* 0x0011840601007387 */ /* 0x0001e20000100800 */
[----:B---3--:R-:W-:-:S03]  /*d600*/  IADD3.X R7, R19, UR17, RZ, P1, !PT ;  /* 0x0000001113077c10 */ /* 0x008fc60008ffe4ff */
[----:B------:R1:W-:Y:S04]  /*d610*/  STL [R1+0x1150], R8 ;  /* 0x0011500801007387 */ /* 0x0003e80000100800 */
[----:B------:R3:W-:Y:S01]  /*d620*/  STL [R1+0x1158], R7 ;  /* 0x0011580701007387 */ /* 0x0007e20000100800 */
[----:B0-----:R-:W-:Y:S01]  /*d630*/  IADD3.X R6, R21, UR17, RZ, P5, !PT ;  /* 0x0000001115067c10 */ /* 0x001fe2000affe4ff */
[----:B------:R-:W-:Y:S01]  /*d640*/  UIADD3.64 UR16, UR8, 0x80, URZ ;  /* 0x0000008008107897 */ /* 0x000fe2000fffe03f */
[----:B-1----:R-:W-:-:S03]  /*d650*/  IADD3 R8, P1, R20, UR20, RZ ;  /* 0x0000001414087c10 */ /* 0x002fc6000ff3e0ff */
[----:B------:R0:W-:Y:S01]  /*d660*/  STL [R1+0x1160], R6 ;  /* 0x0011600601007387 */ /* 0x0001e20000100800 */
[----:B---3--:R-:W-:-:S05]  /*d670*/  IADD3 R7, P5, R16, UR20, RZ ;  /* 0x0000001410077c10 */ /* 0x008fca000ffbe0ff */
[----:B------:R1:W-:Y:S01]  /*d680*/  STL [R1+0x118c], R7 ;  /* 0x00118c0701007387 */ /* 0x0003e20000100800 */
[----:B0-----:R-:W-:-:S05]  /*d690*/  IADD3 R6, P0, R18, UR20, RZ ;  /* 0x0000001412067c10 */ /* 0x001fca000ff1e0ff */
[----:B------:R0:W-:Y:S01]  /*d6a0*/  STL [R1+0x1194], R6 ;  /* 0x0011940601007387 */ /* 0x0001e20000100800 */
[----:B-1----:R-:W-:-:S03]  /*d6b0*/  IADD3.X R7, R15, UR21, RZ, P6, !PT ;  /* 0x000000150f077c10 */ /* 0x002fc6000b7fe4ff */
[----:B------:R1:W-:Y:S04]  /*d6c0*/  STL [R1+0x119c], R8 ;  /* 0x00119c0801007387 */ /* 0x0003e80000100800 */
[----:B------:R3:W-:Y:S01]  /*d6d0*/  STL [R1+0x1168], R7 ;  /* 0x0011680701007387 */ /* 0x0007e20000100800 */
[----:B0-----:R-:W-:Y:S02]  /*d6e0*/  IADD3 R6, P6, R22, UR20, RZ ;  /* 0x0000001416067c10 */ /* 0x001fe4000ffde0ff */
[----:B-1----:R-:W-:-:S03]  /*d6f0*/  IADD3.X R8, R17, UR21, RZ, P2, !PT ;  /* 0x0000001511087c10 */ /* 0x002fc600097fe4ff */
        /* <DEDUP_REMOVED lines=86> */
[----:B---3--:R-:W-:-:S03]  /*dc60*/  IADD3 R7, P0, R16, UR13, RZ ;  /* 0x0000000d10077c10 */ /* 0x008fc6000ff1e0ff */
[----:B------:R1:W-:Y:S04]  /*dc70*/  STL [R1+0x1210], R8 ;  /* 0x0012100801007387 */ /* 0x0003e80000100800 */
[----:B------:R3:W-:Y:S01]  /*dc80*/  STL [R1+0x124c], R7 ;  /* 0x00124c0701007387 */ /* 0x0007e20000100800 */
[----:B0-----:R-:W-:Y:S02]  /*dc90*/  IADD3.X R6, R19, UR43, RZ, P4, !PT ;  /* 0x0000002b13067c10 */ /* 0x001fe4000a7fe4ff */
[----:B-1----:R-:W-:-:S03]  /*dca0*/  IADD3 R8, P4, R18, UR13, RZ ;  /* 0x0000000d12087c10 */ /* 0x002fc6000ff9e0ff */
[----:B------:R0:W-:Y:S01]  /*dcb0*/  STL [R1+0x1218], R6 ;  /* 0x0012180601007387 */ /* 0x0001e20000100800 */
[----:B---3--:R-:W-:-:S03]  /*dcc0*/  IADD3.X R7, R21, UR43, RZ, P3, !PT ;  /* 0x0000002b15077c10 */ /* 0x008fc60009ffe4ff */
        /* <DEDUP_REMOVED lines=23> */
[----:B------:R-:W-:Y:S01]  /*de40*/  UMOV UR15, 0xc0000010 ;  /* 0xc0000010000f7882 */ /* 0x000fe20000000000 */
[----:B---3--:R-:W-:Y:S02]  /*de50*/  IADD3.X R7, R17, UR47, RZ, P4, !PT ;  /* 0x0000002f11077c10 */ /* 0x008fe4000a7fe4ff */
        /* <DEDUP_REMOVED lines=225> */
[----:B-1----:R-:W-:-:S03]  /*ec70*/  IADD3.X R8, R19, UR61, RZ, P3, !PT ;  /* 0x0000003d13087c10 */ /* 0x002fc60009ffe4ff */
[----:B------:R0:W-:Y:S01]  /*ec80*/  STL [R1+0x1410], R6 ;  /* 0x0014100601007387 */ /* 0x0001e20000100800 */
[----:B---3--:R-:W-:-:S03]  /*ec90*/  IADD3.X R7, R21, UR61, RZ, P2, !PT ;  /* 0x0000003d15077c10 */ /* 0x008fc600097fe4ff */
        /* <DEDUP_REMOVED lines=8> */
[----:B0-----:R-:W-:-:S05]  /*ed20*/  IADD3.X R6, R21, UR42, RZ, P0, !PT ;  /* 0x0000002a15067c10 */ /* 0x001fca00087fe4ff */
[----:B------:R1:W-:Y:S02]  /*ed30*/  STL [R1+0x1440], R6 ;  /* 0x0014400601007387 */ /* 0x0003e40000100800 */
.L_x_1:
[----:B------:R-:W-:Y:S01]  /*ed40*/  STL [R1+0x2394], R216 ;  /* 0x002394d801007387 */ /* 0x000fe20000100800 */
[----:B-1----:R-:W0:Y:S03]  /*ed50*/  LDC R6, c[0x0][0x230] ;  /* 0x00008c00ff067b82 */ /* 0x002e260000000800 */
[----:B------:R-:W-:Y:S04]  /*ed60*/  STL [R1+0x2390], R214 ;  /* 0x002390d601007387 */ /* 0x000fe80000100800 */
[----:B-----5:R-:W-:Y:S04]  /*ed70*/  STL [R1+0x238c], R14 ;  /* 0x00238c0e01007387 */ /* 0x020fe80000100800 */
[----:B------:R-:W-:Y:S04]  /*ed80*/  STL [R1+0x2388], R213 ;  /* 0x002388d501007387 */ /* 0x000fe80000100800 */
[----:B------:R-:W-:Y:S04]  /*ed90*/  STL [R1+0x2384], R212 ;  /* 0x002384d401007387 */ /* 0x000fe80000100800 */
[----:B------:R-:W-:Y:S04]  /*eda0*/  STL [R1+0x2380], R211 ;  /* 0x002380d301007387 */ /* 0x000fe80000100800 */
[----:B------:R1:W-:Y:S04]  /*edb0*/  STL [R1+0x2144], R126 ;  /* 0x0021447e01007387 */ /* 0x0003e80000100800 */
[----:B-1----:R-:W3:Y:S04]  /*edc0*/  LDL.LU R126, [R1+0x1178] ;  /* 0x00117800017e7983 */ /* 0x002ee80000300800 */
[----:B------:R1:W-:Y:S04]  /*edd0*/  STL [R1+0x2140], R127 ;  /* 0x0021407f01007387 */ /* 0x0003e80000100800 */
[----:B-1----:R-:W4:Y:S04]  /*ede0*/  LDL.LU R127, [R1+0x114c] ;  /* 0x00114c00017f7983 */ /* 0x002f280000300800 */
[----:B------:R1:W-:Y:S04]  /*edf0*/  STL [R1+0x213c], R128 ;  /* 0x00213c8001007387 */ /* 0x0003e80000100800 */
[----:B-1----:R-:W2:Y:S04]  /*ee00*/  LDL.LU R128, [R1+0x1170] ;  /* 0x0011700001807983 */ /* 0x002ea80000300800 */
[----:B------:R1:W-:Y:S04]  /*ee10*/  STL [R1+0x2138], R129 ;  /* 0x0021388101007387 */ /* 0x0003e80000100800 */
[----:B-1----:R-:W4:Y:S04]  /*ee20*/  LDL.LU R129, [R1+0x1144] ;  /* 0x0011440001817983 */ /* 0x002f280000300800 */
[----:B------:R1:W-:Y:S04]  /*ee30*/  STL [R1+0x2134], R130 ;  /* 0x0021348201007387 */ /* 0x0003e80000100800 */
[----:B-1----:R-:W4:Y:S04]  /*ee40*/  LDL.LU R130, [R1+0x1168] ;  /* 0x0011680001827983 */ /* 0x002f280000300800 */
[----:B------:R1:W-:Y:S04]  /*ee50*/  STL [R1+0x2130], R131 ;  /* 0x0021308301007387 */ /* 0x0003e80000100800 */
[----:B-1----:R-:W4:Y:S04]  /*ee60*/  LDL.LU R131, [R1+0x113c] ;  /* 0x00113c0001837983 */ /* 0x002f280000300800 */
[----:B------:R1:W-:Y:S04]  /*ee70*/  STL [R1+0x212c], R132 ;  /* 0x00212c8401007387 */ /* 0x0003e80000100800 */
[----:B-1----:R-:W4:Y:S04]  /*ee80*/  LDL.LU R132, [R1+0x1160] ;  /* 0x0011600001847983 */ /* 0x002f280000300800 */
[----:B------:R1:W-:Y:S01]  /*ee90*/  STL [R1+0x2128], R133 ;  /* 0x0021288501007387 */ /* 0x0003e20000100800 */
[----:B0-----:R-:W-:-:S03]  /*eea0*/  IMAD R6, R23, -0x20, R6 ;  /* 0xffffffe017067824 */ /* 0x001fc600078e0206 */
[----:B-1----:R-:W4:Y:S04]  /*eeb0*/  LDL.LU R133, [R1+0x1134] ;  /* 0x0011340001857983 */ /* 0x002f280000300800 */
[----:B------:R0:W-:Y:S04]  /*eec0*/  STL [R1+0x2124], R134 ;  /* 0x0021248601007387 */ /* 0x0001e80000100800 */
[----:B0-----:R-:W4:Y:S04]  /*eed0*/  LDL.LU R134, [R1+0x1158] ;  /* 0x0011580001867983 */ /* 0x001f280000300800 */
[----:B------:R0:W-:Y:S04]  /*eee0*/  STL [R1+0x2120], R135 ;  /* 0x0021208701007387 */ /* 0x0001e80000100800 */
[----:B0-----:R-:W4:Y:S04]  /*eef0*/  LDL.LU R135, [R1+0x112c] ;  /* 0x00112c0001877983 */ /* 0x001f280000300800 */
[----:B------:R0:W-:Y:S01]  /*ef00*/  STL [R1+0x211c], R136 ;  /* 0x00211c8801007387 */ /* 0x0001e20000100800 */
[----:B------:R-:W-:-:S03]  /*ef10*/  ISETP.GT.AND P0, PT, R6, RZ, PT ;  /* 0x000000ff0600720c */ /* 0x000fc60003f04270 */
[----:B0-----:R-:W4:Y:S04]  /*ef20*/  LDL.LU R136, [R1+0x1150] ;  /* 0x0011500001887983 */ /* 0x001f280000300800 */
[----:B------:R0:W-:Y:S04]  /*ef30*/  STL [R1+0x2118], R137 ;  /* 0x0021188901007387 */ /* 0x0001e80000100800 */
        /* <DEDUP_REMOVED lines=9> */
[----:B------:R0:W-:Y:S01]  /*efd0*/  STL [R1+0x2104], R142 ;  /* 0x0021048e01007387 */ /* 0x0001e20000100800 */
[----:B------:R-:W-:-:S03]  /*efe0*/  PRMT R201, RZ, 0x7610, R201 ;  /* 0x00007610ffc97816 */ /* 0x000fc600000000c9 */
[----:B0-----:R-:W4:Y:S04]  /*eff0*/  LDL.LU R142, [R1+0x1138] ;  /* 0x00113800018e7983 */ /* 0x001f280000300800 */
[----:B------:R0:W-:Y:S01]  /*f000*/  STL [R1+0x2100], R143 ;  /* 0x0021008f01007387 */ /* 0x0001e20000100800 */
[----:B------:R-:W-:Y:S02]  /*f010*/  @P0 IMAD.MOV.U32 R8, RZ, RZ, R22 ;  /* 0x000000ffff080224 */ /* 0x000fe400078e0016 */
[----:B------:R-:W-:Y:S01]  /*f020*/  @P0 IMAD.MOV.U32 R9, RZ, RZ, R21 ;  /* 0x000000ffff090224 */ /* 0x000fe200078e0015 */
[----:B------:R-:W-:-:S04]  /*f030*/  PRMT R208, RZ, 0x7610, R208 ;  /* 0x00007610ffd07816 */ /* 0x000fc800000000d0 */
[----:B------:R1:W4:Y:S04]  /*f040*/  @P0 LDG.E.U8 R201, desc[UR44][R8.64] ;  /* 0x0000002c08c90981 */ /* 0x000328000c1e1100 */
[----:B0-----:R-:W4:Y:S04]  /*f050*/  LDL.LU R143, [R1+0x110c] ;  /* 0x00110c00018f7983 */ /* 0x001f280000300800 */
[----:B------:R0:W-:Y:S04]  /*f060*/  STL [R1+0x20fc], R144 ;  /* 0x0020fc9001007387 */ /* 0x0001e80000100800 */
[----:B0-----:R-:W4:Y:S04]  /*f070*/  LDL.LU R144, [R1+0x1130] ;  /* 0x0011300001907983 */ /* 0x001f280000300800 */
[----:B------:R0:W-:Y:S01]  /*f080*/  STL [R1+0x20f8], R145 ;  /* 0x0020f89101007387 */ /* 0x0001e20000100800 */
[----:B-1----:R-:W-:-:S03]  /*f090*/  @P0 IMAD.MOV.U32 R8, RZ, RZ, R20 ;  /* 0x000000ffff080224 */ /* 0x002fc600078e0014 */
[----:B0-----:R-:W4:Y:S04]  /*f0a0*/  LDL.LU R145, [R1+0x1104] ;  /* 0x0011040001917983 */ /* 0x001f280000300800 */
[----:B------:R0:W-:Y:S01]  /*f0b0*/  STL [R1+0x20f4], R146 ;  /* 0x0020f49201007387 */ /* 0x0001e20000100800 */
        /* <DEDUP_REMOVED lines=16> */
[----:B------:R-:W-:Y:S04]  /*f1c0*/  STL [R1+0x20e0], R151 ;  /* 0x0020e09701007387 */ /* 0x000fe80000100800 */
[----:B------:R0:W-:Y:S01]  /*f1d0*/  STL [R1+0x20c4], R5 ;  /* 0x0020c40501007387 */ /* 0x0001e20000100800 */
[----:B-1----:R-:W-:-:S03]  /*f1e0*/  @P0 IMAD.MOV.U32 R8, RZ, RZ, R16 ;  /* 0x000000ffff080224 */ /* 0x002fc600078e0010 */
[----:B0-----:R-:W3:Y:S01]  /*f1f0*/  LDL R5, [R1+0x141c] ;  /* 0x00141c0001057983 */ /* 0x001ee20000100800 */
[----:B------:R-:W-:-:S03]  /*f200*/  ISETP.GT.AND P1, PT, R6, 0x1, PT ;  /* 0x000000010600780c */ /* 0x000fc60003f24270 */
[----:B------:R0:W-:Y:S04]  /*f210*/  STL [R1+0x20c0], R4 ;  /* 0x0020c00401007387 */ /* 0x0001e80000100800 */
[----:B------:R1:W-:Y:S04]  /*f220*/  STL [R1+0x20bc], R3 ;  /* 0x0020bc0301007387 */ /* 0x0003e80000100800 */
[----:B------:R-:W-:Y:S04]  /*f230*/  STL [R1+0x20b8], R2 ;  /* 0x0020b80201007387 */ /* 0x000fe80000100800 */
[----:B------:R-:W-:Y:S01]  /*f240*/  STL [R1+0x20b4], R0 ;  /* 0x0020b40001007387 */ /* 0x000fe20000100800 */
[----:B------:R-:W-:-:S03]  /*f250*/  @P0 IMAD.MOV.U32 R9, RZ, RZ, R15 ;  /* 0x000000ffff090224 */ /* 0x000fc600078e000f */
[----:B------:R-:W-:Y:S04]  /*f260*/  STL [R1+0x2348], R23 ;  /* 0x0023481701007387 */ /* 0x000fe80000100800 */
        /* <DEDUP_REMOVED lines=8> */
[----:B------:R2:W4:Y:S04]  /*f2f0*/  @P0 LDG.E.U8 R210, desc[UR44][R8.64] ;  /* 0x0000002c08d20981 */ /* 0x000528000c1e1100 */
[----:B------:R-:W2:Y:S04]  /*f300*/  LDL R8, [R1+0x1440] ;  /* 0x0014400001087983 */ /* 0x000ea80000100800 */
[----:B------:R-:W2:Y:S01]  /*f310*/  LDL R9, [R1+0x1444] ;  /* 0x0014440001097983 */ /* 0x000ea20000100800 */
[----:B------:R-:W-:-:S02]  /*f320*/  PRMT R197, RZ, 0x7610, R197 ;  /* 0x00007610ffc57816 */ /* 0x000fc400000000c5 */
[----:B--2---:R-:W-:-:S04]  /*f330*/  @P1 LOP3.LUT R9, R9, R8, RZ, 0x3c, !PT ;  /* 0x0000000809091212 */ /* 0x004fc800078e3cff */
[----:B------:R-:W-:-:S04]  /*f340*/  @P1 LOP3.LUT R8, R9, R8, RZ, 0x3c, !PT ;  /* 0x0000000809081212 */ /* 0x000fc800078e3cff */
[----:B------:R-:W-:-:S05]  /*f350*/  @P1 LOP3.LUT R9, R9, R8, RZ, 0x3c, !PT ;  /* 0x0000000809091212 */ /* 0x000fca00078e3cff */
[----:B------:R2:W4:Y:S04]  /*f360*/  @P1 LDG.E.U8 R197, desc[UR44][R8.64] ;  /* 0x0000002c08c51981 */ /* 0x000528000c1e1100 */
[----:B------:R-:W2:Y:S04]  /*f370*/  LDL R8, [R1+0x1438] ;  /* 0x0014380001087983 */ /* 0x000ea80000100800 */
[----:B------:R-:W2:Y:S01]  /*f380*/  LDL R9, [R1+0x143c] ;  /* 0x00143c0001097983 */ /* 0x000ea20000100800 */
[----:B------:R-:W-:Y:S02]  /*f390*/  PRMT R205, RZ, 0x7610, R205 ;  /* 0x00007610ffcd7816 */ /* 0x000fe400000000cd */
        /* <DEDUP_REMOVED lines=20> */
[----:B------:R-:W-:Y:S02]  /*f4e0*/  ISETP.GT.AND P0, PT, R6, 0x2, PT ;  /* 0x000000020600780c */ /* 0x000fe40003f04270 */
[----:B------:R-:W-:-:S11]  /*f4f0*/  PRMT R195, RZ, 0x7610, R195 ;  /* 0x00007610ffc37816 */ /* 0x000fd600000000c3 */
[----:B--2---:R-:W-:-:S04]  /*f500*/  @P0 LOP3.LUT R9, R9, R8, RZ, 0x3c, !PT ;  /* 0x0000000809090212 */ /* 0x004fc800078e3cff */
[----:B------:R-:W-:-:S04]  /*f510*/  @P0 LOP3.LUT R8, R9, R8, RZ, 0x3c, !PT ;  /* 0x0000000809080212 */ /* 0x000fc800078e3cff */
[----:B------:R-:W-:-:S05]  /*f520*/  @P0 LOP3.LUT R9, R9, R8, RZ, 0x3c, !PT ;  /* 0x0000000809090212 */ /* 0x000fca00078e3cff */
[----:B------:R3:W2:Y:S04]  /*f530*/  @P0 LDG.E.U8 R195, desc[UR44][R8.64] ;  /* 0x0000002c08c30981 */ /* 0x0006a8000c1e1100 */
[----:B------:R-:W4:Y:S01]  /*f540*/  LDL R9, [R1+0x1418] ;  /* 0x0014180001097983 */ /* 0x000f220000100800 */
[----:B------:R-:W-:Y:S01]  /*f550*/  PRMT R202, RZ, 0x7610, R202 ;  /* 0x00007610ffca7816 */ /* 0x000fe200000000ca */
[----:B---3--:R-:W-:Y:S01]  /*f560*/  @P0 IMAD.MOV.U32 R8, RZ, RZ, R5 ;  /* 0x000000ffff080224 */ /* 0x008fe200078e0005 */
[----:B------:R-:W-:Y:S01]  /*f570*/  PRMT R203, RZ, 0x7610, R203 ;  /* 0x00007610ffcb7816 */ /* 0x000fe200000000cb */
[----:B------:R-:W3:Y:S04]  /*f580*/  LDL R5, [R1+0x13ec] ;  /* 0x0013ec0001057983 */ /* 0x000ee80000100800 */
[----:B----4-:R4:W2:Y:S04]  /*f590*/  @P0 LDG.E.U8 R202, desc[UR44][R8.64] ;  /* 0x0000002c08ca0981 */ /* 0x0108a8000c1e1100 */
[----:B------:R-:W4:Y:S04]  /*f5a0*/  LDL R8, [R1+0x1410] ;  /* 0x0014100001087983 */ /* 0x000f280000100800 */
[----:B------:R-:W4:Y:S02]  /*f5b0*/  LDL R9, [R1+0x1414] ;  /* 0x0014140001097983 */ /* 0x000f240000100800 */
[----:B----4-:R-:W-:-:S04]  /*f5c0*/  @P0 LOP3.LUT R9, R9, R8, RZ, 0x3c, !PT ;  /* 0x0000000809090212 */ /* 0x010fc800078e3cff */
[----:B------:R-:W-:-:S04]  /*f5d0*/  @P0 LOP3.LUT R8, R9, R8, RZ, 0x3c, !PT ;  /* 0x0000000809080212 */ /* 0x000fc800078e3cff */
[----:B------:R-:W-:-:S05]  /*f5e0*/  @P0 LOP3.LUT R9, R9, R8, RZ, 0x3c, !PT ;  /* 0x0000000809090212 */ /* 0x000fca00078e3cff */
[----:B------:R4:W2:Y:S04]  /*f5f0*/  @P0 LDG.E.U8 R203, desc[UR44][R8.64] ;  /* 0x0000002c08cb0981 */ /* 0x0008a8000c1e1100 */
[----:B------:R-:W4:Y:S04]  /*f600*/  LDL R8, [R1+0x1408] ;  /* 0x0014080001087983 */ /* 0x000f280000100800 */
[----:B------:R-:W4:Y:S01]  /*f610*/  LDL R9, [R1+0x140c] ;  /* 0x00140c0001097983 */ /* 0x000f220000100800 */
[----:B------:R-:W-:Y:S02]  /*f620*/  PRMT R204, RZ, 0x7610, R204 ;  /* 0x00007610ffcc7816 */ /* 0x000fe400000000cc */
[----:B----4-:R-:W-:-:S04]  /*f630*/  @P0 LOP3.LUT R9, R9, R8, RZ, 0x3c, !PT ;  /* 0x0000000809090212 */ /* 0x010fc800078e3cff */
[----:B------:R-:W-:-:S04]  /*f640*/  @P0 LOP3.LUT R8, R9, R8, RZ, 0x3c, !PT ;  /* 0x0000000809080212 */ /* 0x000fc800078e3cff */
[----:B------:R-:W-:-:S05]  /*f650*/  @P0 LOP3.LUT R9, R9, R8, RZ, 0x3c, !PT ;  /* 0x0000000809090212 */ /* 0x000fca00078e3cff */
[----:B------:R4:W2:Y:S04]  /*f660*/  @P0 LDG.E.U8 R204, desc[UR44][R8.64] ;  /* 0x0000002c08cc0981 */ /* 0x0008a8000c1e1100 */
[----:B------:R-:W4:Y:S04]  /*f670*/  LDL R8, [R1+0x1400] ;  /* 0x0014000001087983 */ /* 0x000f280000100800 */
[----:B------:R-:W4:Y:S01]  /*f680*/  LDL R9, [R1+0x1404] ;  /* 0x0014040001097983 */ /* 0x000f220000100800 */
[----:B------:R-:W-:Y:S02]  /*f690*/  ISETP.GT.AND P1, PT, R6, 0x3, PT ;  /* 0x000000030600780c */ /* 0x000fe40003f24270 */
[----:B------:R-:W-:-:S11]  /*f6a0*/  PRMT R191, RZ, 0x7610, R191 ;  /* 0x00007610ffbf7816 */ /* 0x000fd600000000bf */
        /* <DEDUP_REMOVED lines=17> */
[----:B------:R3:W4:Y:S04]  /*f7c0*/  @P1 LDG.E.U8 R199, desc[UR44][R8.64] ;  /* 0x0000002c08c71981 */ /* 0x000728000c1e1100 */
[----:B------:R-:W2:Y:S01]  /*f7d0*/  LDL R9, [R1+0x13e8] ;  /* 0x0013e80001097983 */ /* 0x000ea20000100800 */
[----:B------:R-:W-:Y:S01]  /*f7e0*/  PRMT R200, RZ, 0x7610, R200 ;  /* 0x00007610ffc87816 */ /* 0x000fe200000000c8 */
[----:B---3--:R-:W-:Y:S01]  /*f7f0*/  @P1 IMAD.MOV.U32 R8, RZ, RZ, R5 ;  /* 0x000000ffff081224 */ /* 0x008fe200078e0005 */
[----:B------:R-:W-:Y:S01]  /*f800*/  ISETP.GT.AND P0, PT, R6, 0x4, PT ;  /* 0x000000040600780c */ /* 0x000fe20003f04270 */
[----:B------:R-:W3:Y:S04]  /*f810*/  LDL R5, [R1+0x13c4] ;  /* 0x0013c40001057983 */ /* 0x000ee80000100800 */
[----:B--2---:R2:W4:Y:S04]  /*f820*/  @P1 LDG.E.U8 R200, desc[UR44][R8.64] ;  /* 0x0000002c08c81981 */ /* 0x004528000c1e1100 */
        /* <DEDUP_REMOVED lines=24> */
[----:B------:R-:W-:-:S02]  /*f9b0*/  ISETP.GT.AND P1, PT, R6, 0x5, PT ;  /* 0x000000050600780c */ /* 0x000fc40003f24270 */
        /* <DEDUP_REMOVED lines=48> */
[----:B------:R-:W-:Y:S01]  /*fcc0*/  PRMT R187, RZ, 0x7610, R187 ;  /* 0x00007610ffbb7816 */ /* 0x000fe200000000bb */
[----:B------:R-:W3:Y:S04]  /*fcd0*/  LDL R5, [R1+0x1364] ;  /* 0x0013640001057983 */ /* 0x000ee80000100800 */
[----:B--2---:R2:W4:Y:S04]  /*fce0*/  @P0 LDG.E.U8 R186, desc[UR44][R8.64] ;  /* 0x0000002c08ba0981 */ /* 0x004528000c1e1100 */
[----:B------:R-:W2:Y:S04]  /*fcf0*/  LDL R8, [R1+0x1388] ;  /* 0x0013880001087983 */ /* 0x000ea80000100800 */
[----:B------:R-:W2:Y:S02]  /*fd00*/  LDL R9, [R1+0x138c] ;  /* 0x00138c0001097983 */ /* 0x000ea40000100800 */
        /* <DEDUP_REMOVED lines=256> */
[----:B0-----:R-:W-:-:S11]  /*10d10*/  PRMT R4, RZ, 0x7610, R4 ;  /* 0x00007610ff047816 */ /* 0x001fd60000000004 */
[----:B--2---:R-:W-:-:S04]  /*10d20*/  @P0 LOP3.LUT R9, R9, R8, RZ, 0x3c, !PT ;  /* 0x0000000809090212 */ /* 0x004fc800078e3cff */
[----:B------:R-:W-:-:S04]  /*10d30*/  @P0 LOP3.LUT R8, R9, R8, RZ, 0x3c, !PT ;  /* 0x0000000809080212 */ /* 0x000fc800078e3cff */
[----:B------:R-:W-:-:S05]  /*10d40*/  @P0 LOP3.LUT R9, R9, R8, RZ, 0x3c, !PT ;  /* 0x0000000809090212 */ /* 0x000fca00078e3cff */
[----:B------:R0:W2:Y:S04]  /*10d50*/  @P0 LDG.E.U8 R4, desc[UR44][R8.64] ;  /* 0x0000002c08040981 */ /* 0x0000a8000c1e1100 */
[----:B------:R-:W0:Y:S04]  /*10d60*/  LDL R8, [R1+0x1258] ;  /* 0x0012580001087983 */ /* 0x000e280000100800 */
[----:B------:R-:W0:Y:S01]  /*10d70*/  LDL R9, [R1+0x125c] ;  /* 0x00125c0001097983 */ /* 0x000e220000100800 */
[----:B-1----:R-:W-:Y:S02]  /*10d80*/  PRMT R3, RZ, 0x7610, R3 ;  /* 0x00007610ff037816 */ /* 0x002fe40000000003 */
[----:B0-----:R-:W-:-:S04]  /*10d90*/  @P0 LOP3.LUT R9, R9, R8, RZ, 0x3c, !PT ;  /* 0x0000000809090212 */ /* 0x001fc800078e3cff */
[----:B------:R-:W-:-:S04]  /*10da0*/  @P0 LOP3.LUT R8, R9, R8, RZ, 0x3c, !PT ;  /* 0x0000000809080212 */ /* 0x000fc800078e3cff */
[----:B------:R-:W-:-:S05]  /*10db0*/  @P0 LOP3.LUT R9, R9, R8, RZ, 0x3c, !PT ;  /* 0x0000000809090212 */ /* 0x000fca00078e3cff */
[----:B------:R0:W3:Y:S04]  /*10dc0*/  @P0 LDG.E.U8 R3, desc[UR44][R8.64] ;  /* 0x0000002c08030981 */ /* 0x0000e8000c1e1100 */
[----:B------:R-:W0:Y:S04]  /*10dd0*/  LDL R8, [R1+0x1250] ;  /* 0x0012500001087983 */ /* 0x000e280000100800 */
[----:B------:R-:W0:Y:S01]  /*10de0*/  LDL R9, [R1+0x1254] ;  /* 0x0012540001097983 */ /* 0x000e220000100800 */
[----:B------:R-:W-:Y:S02]  /*10df0*/  PRMT R216, RZ, 0x7610, R216 ;  /* 0x00007610ffd87816 */ /* 0x000fe400000000d8 */
[----:B0-----:R-:W-:-:S04]  /*10e00*/  @P0 LOP3.LUT R9, R9, R8, RZ, 0x3c, !PT ;  /* 0x0000000809090212 */ /* 0x001fc800078e3cff */
[----:B------:R-:W-:-:S04]  /*10e10*/  @P0 LOP3.LUT R8, R9, R8, RZ, 0x3c, !PT ;  /* 0x0000000809080212 */ /* 0x000fc800078e3cff */
[----:B------:R-:W-:-:S05]  /*10e20*/  @P0 LOP3.LUT R9, R9, R8, RZ, 0x3c, !PT ;  /* 0x0000000809090212 */ /* 0x000fca00078e3cff */
[----:B------:R-:W4:Y:S04]  /*10e30*/  @P0 LDG.E.U8 R216, desc[UR44][R8.64] ;  /* 0x0000002c08d80981 */ /* 0x000f28000c1e1100 */
[----:B---3--:R0:W-:Y:S04]  /*10e40*/  STL [R1+0xe58], R3 ;  /* 0x000e580301007387 */ /* 0x0081e80000100800 */
[----:B0-----:R-:W3:Y:S04]  /*10e50*/  LDL R3, [R1+0x1234] ;  /* 0x0012340001037983 */ /* 0x001ee80000100800 */
[----:B----4-:R0:W-:Y:S04]  /*10e60*/  STL [R1+0xe5c], R216 ;  /* 0x000e5cd801007387 */ /* 0x0101e80000100800 */
[----:B0-----:R-:W4:Y:S04]  /*10e70*/  LDL.LU R216, [R1+0x2394] ;  /* 0x0023940001d87983 */ /* 0x001f280000300800 */
[----:B------:R-:W2:Y:S01]  /*10e80*/  LDL R9, [R1+0x1248] ;  /* 0x0012480001097983 */ /* 0x000ea20000100800 */
[----:B------:R-:W-:Y:S01]  /*10e90*/  PRMT R18, RZ, 0x7610, R18 ;  /* 0x00007610ff127816 */ /* 0x000fe20000000012 */
[----:B------:R-:W-:Y:S01]  /*10ea0*/  @P0 IMAD.MOV.U32 R8, RZ, RZ, R5 ;  /* 0x000000ffff080224 */ /* 0x000fe200078e0005 */
[----:B------:R-:W-:Y:S01]  /*10eb0*/  ISETP.GT.AND P1, PT, R6, 0x11, PT ;  /* 0x000000110600780c */ /* 0x000fe20003f24270 */
[----:B------:R-:W4:Y:S04]  /*10ec0*/  LDL R5, [R1+0x1224] ;  /* 0x0012240001057983 */ /* 0x000f280000100800 */
[----:B--2---:R0:W2:Y:S04]  /*10ed0*/  @P0 LDG.E.U8 R18, desc[UR44][R8.64] ;  /* 0x0000002c08120981 */ /* 0x0040a8000c1e1100 */
[----:B------:R-:W0:Y:S04]  /*10ee0*/  LDL R8, [R1+0x1240] ;  /* 0x0012400001087983 */ /* 0x000e280000100800 */
[----:B------:R-:W0:Y:S01]  /*10ef0*/  LDL R9, [R1+0x1244] ;  /* 0x0012440001097983 */ /* 0x000e220000100800 */
[----:B------:R-:W-:-:S02]  /*10f00*/  PRMT R214, RZ, 0x7610, R214 ;  /* 0x00007610ffd67816 */ /* 0x000fc400000000d6 */
[----:B0-----:R-:W-:-:S04]  /*10f10*/  @P1 LOP3.LUT R9, R9, R8, RZ, 0x3c, !PT ;  /* 0x0000000809091212 */ /* 0x001fc800078e3cff */
[----:B------:R-:W-:-:S04]  /*10f20*/  @P1 LOP3.LUT R8, R9, R8, RZ, 0x3c, !PT ;  /* 0x0000000809081212 */ /* 0x000fc800078e3cff */
[----:B------:R-:W-:-:S05]  /*10f30*/  @P1 LOP3.LUT R9, R9, R8, RZ, 0x3c, !PT ;  /* 0x0000000809091212 */ /* 0x000fca00078e3cff */
[----:B------:R-:W3:Y:S04]  /*10f40*/  @P1 LDG.E.U8 R214, desc[UR44][R8.64] ;  /* 0x0000002c08d61981 */ /* 0x000ee8000c1e1100 */
[----:B--2---:R-:W-:Y:S04]  /*10f50*/  STL [R1+0x236c], R18 ;  /* 0x00236c1201007387 */ /* 0x004fe80000100800 */
[----:B---3--:R0:W-:Y:S04]  /*10f60*/  STL [R1+0xe34], R214 ;  /* 0x000e34d601007387 */ /* 0x0081e80000100800 */
[----:B0-----:R-:W2:Y:S04]  /*10f70*/  LDL.LU R214, [R1+0x2390] ;  /* 0x0023900001d67983 */ /* 0x001ea80000300800 */
[----:B------:R-:W3:Y:S04]  /*10f80*/  LDL R8, [R1+0x1238] ;  /* 0x0012380001087983 */ /* 0x000ee80000100800 */
[----:B------:R-:W3:Y:S01]  /*10f90*/  LDL R9, [R1+0x123c] ;  /* 0x00123c0001097983 */ /* 0x000ee20000100800 */
[----:B------:R-:W-:-:S02]  /*10fa0*/  PRMT R14, RZ, 0x7610, R14 ;  /* 0x00007610ff0e7816 */ /* 0x000fc4000000000e */
[----:B---3--:R-:W-:-:S04]  /*10fb0*/  @P1 LOP3.LUT R9, R9, R8, RZ, 0x3c, !PT ;  /* 0x0000000809091212 */ /* 0x008fc800078e3cff */
[----:B------:R-:W-:-:S04]  /*10fc0*/  @P1 LOP3.LUT R8, R9, R8, RZ, 0x3c, !PT ;  /* 0x0000000809081212 */ /* 0x000fc800078e3cff */
[----:B------:R-:W-:-:S05]  /*10fd0*/  @P1 LOP3.LUT R9, R9, R8, RZ, 0x3c, !PT ;  /* 0x0000000809091212 */ /* 0x000fca00078e3cff */
[----:B------:R-:W3:Y:S01]  /*10fe0*/  @P1 LDG.E.U8 R14, desc[UR44][R8.64] ;  /* 0x0000002c080e1981 */ /* 0x000ee2000c1e1100 */
[----:B------:R-:W-:-:S03]  /*10ff0*/  PRMT R0, RZ, 0x7610, R0 ;  /* 0x00007610ff007816 */ /* 0x000fc60000000000 */
[----:B---3--:R0:W-:Y:S04]  /*11000*/  STL [R1+0xe4c], R14 ;  /* 0x000e4c0e01007387 */ /* 0x0081e80000100800 */
[----:B0-----:R-:W3:Y:S04]  /*11010*/  LDL.LU R14, [R1+0x238c] ;  /* 0x00238c00010e7983 */ /* 0x001ee80000300800 */
[----:B------:R-:W4:Y:S01]  /*11020*/  LDL R9, [R1+0x1230] ;  /* 0x0012300001097983 */ /* 0x000f220000100800 */
[----:B------:R-:W-:Y:S01]  /*11030*/  @P1 IMAD.MOV.U32 R8, RZ, RZ, R3 ;  /* 0x000000ffff081224 */ /* 0x000fe200078e0003 */
[----:B------:R-:W-:-:S02]  /*11040*/  PRMT R17, RZ, 0x7610, R17 ;  /* 0x00007610ff117816 */ /* 0x000fc40000000011 */
[----:B------:R-:W2:Y:S04]  /*11050*/  LDL R3, [R1+0x1208] ;  /* 0x0012080001037983 */ /* 0x000ea80000100800 */
[----:B----4-:R-:W4:Y:S04]  /*11060*/  @P1 LDG.E.U8 R0, desc[UR44][R8.64] ;  /* 0x0000002c08001981 */ /* 0x010f28000c1e1100 */
[----:B------:R-:W3:Y:S04]  /*11070*/  LDL R8, [R1+0x1228] ;  /* 0x0012280001087983 */ /* 0x000ee80000100800 */
[----:B------:R-:W3:Y:S01]  /*11080*/  LDL R9, [R1+0x122c] ;  /* 0x00122c0001097983 */ /* 0x000ee20000100800 */
[----:B------:R-:W-:-:S03]  /*11090*/  ISETP.GT.AND P0, PT, R6, 0x12, PT ;  /* 0x000000120600780c */ /* 0x000fc60003f04270 */
[----:B----4-:R0:W-:Y:S01]  /*110a0*/  STL [R1+0xe50], R0 ;  /* 0x000e500001007387 */ /* 0x0101e20000100800 */
[----:B------:R-:W-:-:S03]  /*110b0*/  PRMT R213, RZ, 0x7610, R213 ;  /* 0x00007610ffd57816 */ /* 0x000fc600000000d5 */
[----:B0-----:R-:W4:Y:S01]  /*110c0*/  LDL R0, [R1+0x120c] ;  /* 0x00120c0001007983 */ /* 0x001f220000100800 */
[----:B---3--:R-:W-:-:S04]  /*110d0*/  @P1 LOP3.LUT R9, R9, R8, RZ, 0x3c, !PT ;  /* 0x0000000809091212 */ /* 0x008fc800078e3cff */
[----:B------:R-:W-:-:S04]  /*110e0*/  @P1 LOP3.LUT R8, R9, R8, RZ, 0x3c, !PT ;  /* 0x0000000809081212 */ /* 0x000fc800078e3cff */
[----:B------:R-:W-:-:S05]  /*110f0*/  @P1 LOP3.LUT R9, R9, R8, RZ, 0x3c, !PT ;  /* 0x0000000809091212 */ /* 0x000fca00078e3cff */
[----:B------:R0:W3:Y:S04]  /*11100*/  @P1 LDG.E.U8 R17, desc[UR44][R8.64] ;  /* 0x0000002c08111981 */ /* 0x0000e8000c1e1100 */
[----:B------:R-:W2:Y:S01]  /*11110*/  LDL R9, [R1+0x1220] ;  /* 0x0012200001097983 */ /* 0x000ea20000100800 */
[----:B0-----:R-:W-:-:S05]  /*11120*/  @P0 IMAD.MOV.U32 R8, RZ, RZ, R5 ;  /* 0x000000ffff080224 */ /* 0x001fca00078e0005 */
[----:B--2---:R-:W2:Y:S04]  /*11130*/  @P0 LDG.E.U8 R213, desc[UR44][R8.64] ;  /* 0x0000002c08d50981 */ /* 0x004ea8000c1e1100 */
[----:B---3--:R-:W-:Y:S04]  /*11140*/  STL [R1+0x2370], R17 ;  /* 0x0023701101007387 */ /* 0x008fe80000100800 */
[----:B------:R-:W3:Y:S04]  /*11150*/  LDL R5, [R1+0x1204] ;  /* 0x0012040001057983 */ /* 0x000ee80000100800 */
[----:B--2---:R0:W-:Y:S04]  /*11160*/  STL [R1+0xe28], R213 ;  /* 0x000e28d501007387 */ /* 0x0041e80000100800 */
[----:B0-----:R-:W2:Y:S04]  /*11170*/  LDL.LU R213, [R1+0x2388] ;  /* 0x0023880001d57983 */ /* 0x001ea80000300800 */
[----:B------:R-:W4:Y:S04]  /*11180*/  LDL R8, [R1+0x1218] ;  /* 0x0012180001087983 */ /* 0x000f280000100800 */
[----:B------:R-:W4:Y:S01]  /*11190*/  LDL R9, [R1+0x121c] ;  /* 0x00121c0001097983 */ /* 0x000f220000100800 */
[----:B------:R-:W-:-:S02]  /*111a0*/  PRMT R212, RZ, 0x7610, R212 ;  /* 0x00007610ffd47816 */ /* 0x000fc400000000d4 */
[----:B----4-:R-:W-:-:S04]  /*111b0*/  @P0 LOP3.LUT R9, R9, R8, RZ, 0x3c, !PT ;  /* 0x0000000809090212 */ /* 0x010fc800078e3cff */
[----:B------:R-:W-:-:S04]  /*111c0*/  @P0 LOP3.LUT R8, R9, R8, RZ, 0x3c, !PT ;  /* 0x0000000809080212 */ /* 0x000fc800078e3cff */
[----:B------:R-:W-:-:S05]  /*111d0*/  @P0 LOP3.LUT R9, R9, R8, RZ, 0x3c, !PT ;  /* 0x0000000809090212 */ /* 0x000fca00078e3cff */
[----:B------:R-:W4:Y:S04]  /*111e0*/  @P0 LDG.E.U8 R212, desc[UR44][R8.64] ;  /* 0x0000002c08d40981 */ /* 0x000f28000c1e1100 */
[----:B----4-:R0:W-:Y:S04]  /*111f0*/  STL [R1+0xe3c], R212 ;  /* 0x000e3cd401007387 */ /* 0x0101e80000100800 */
[----:B0-----:R-:W4:Y:S04]  /*11200*/  LDL.LU R212, [R1+0x2384] ;  /* 0x0023840001d47983 */ /* 0x001f280000300800 */
[----:B------:R-:W3:Y:S04]  /*11210*/  LDL R8, [R1+0x1210] ;  /* 0x0012100001087983 */ /* 0x000ee80000100800 */
[----:B------:R-:W3:Y:S01]  /*11220*/  LDL R9, [R1+0x1214] ;  /* 0x0012140001097983 */ /* 0x000ee20000100800 */
[----:B------:R-:W-:-:S02]  /*11230*/  PRMT R151, RZ, 0x7610, R151 ;  /* 0x00007610ff977816 */ /* 0x000fc40000000097 */
[----:B---3--:R-:W-:-:S04]  /*11240*/  @P0 LOP3.LUT R9, R9, R8, RZ, 0x3c, !PT ;  /* 0x0000000809090212 */ /* 0x008fc800078e3cff */
[----:B------:R-:W-:-:S04]  /*11250*/  @P0 LOP3.LUT R8, R9, R8, RZ, 0x3c, !PT ;  /* 0x0000000809080212 */ /* 0x000fc800078e3cff */
[----:B------:R-:W-:-:S05]  /*11260*/  @P0 LOP3.LUT R9, R9, R8, RZ, 0x3c, !PT ;  /* 0x0000000809090212 */ /* 0x000fca00078e3cff */
[----:B------:R0:W3:Y:S01]  /*11270*/  @P0 LDG.E.U8 R151, desc[UR44][R8.64] ;  /* 0x0000002c08970981 */ /* 0x0000e2000c1e1100 */
[----:B------:R-:W-:Y:S01]  /*11280*/  PRMT R20, RZ, 0x7610, R20 ;  /* 0x00007610ff147816 */ /* 0x000fe20000000014 */
[----:B0-----:R-:W-:Y:S02]  /*11290*/  @P0 IMAD.MOV.U32 R8, RZ, RZ, R0 ;  /* 0x000000ffff080224 */ /* 0x001fe400078e0000 */
[----:B------:R-:W-:-:S05]  /*112a0*/  @P0 IMAD.MOV.U32 R9, RZ, RZ, R3 ;  /* 0x000000ffff090224 */ /* 0x000fca00078e0003 */
[----:B------:R0:W2:Y:S04]  /*112b0*/  @P0 LDG.E.U8 R20, desc[UR44][R8.64] ;  /* 0x0000002c08140981 */ /* 0x0000a8000c1e1100 */
[----:B---3--:R1:W-:Y:S04]  /*112c0*/  STL [R1+0xe40], R151 ;  /* 0x000e409701007387 */ /* 0x0083e80000100800 */
[----:B------:R-:W3:Y:S01]  /*112d0*/  LDL R9, [R1+0x1200] ;  /* 0x0012000001097983 */ /* 0x000ee20000100800 */
[----:B------:R-:W-:Y:S02]  /*112e0*/  ISETP.GT.AND P1, PT, R6, 0x13, PT ;  /* 0x000000130600780c */ /* 0x000fe40003f24270 */
[----:B------:R-:W-:Y:S01]  /*112f0*/  PRMT R2, RZ, 0x7610, R2 ;  /* 0x00007610ff027816 */ /* 0x000fe20000000002 */
[----:B------:R-:W4:Y:S04]  /*11300*/  LDL R3, [R1+0x11e8] ;  /* 0x0011e80001037983 */ /* 0x000f280000100800 */
[----:B-1----:R-:W4:Y:S04]  /*11310*/  LDL R151, [R1+0x11f4] ;  /* 0x0011f40001977983 */ /* 0x002f280000100800 */
[----:B------:R-:W4:Y:S02]  /*11320*/  LDL R0, [R1+0x11ec] ;  /* 0x0011ec0001007983 */ /* 0x000f240000100800 */
[----:B0-----:R-:W-:-:S02]  /*11330*/  @P1 IMAD.MOV.U32 R8, RZ, RZ, R5 ;  /* 0x000000ffff081224 */ /* 0x001fc400078e0005 */
[----:B--2---:R-:W-:Y:S01]  /*11340*/  STL [R1+0x2374], R20 ;  /* 0x0023741401007387 */ /* 0x004fe20000100800 */
[----:B------:R-:W-:-:S03]  /*11350*/  PRMT R211, RZ, 0x7610, R211 ;  /* 0x00007610ffd37816 */ /* 0x000fc600000000d3 */
[----:B------:R-:W2:Y:S04]  /*11360*/  LDL R5, [R1+0x11e0] ;  /* 0x0011e00001057983 */ /* 0x000ea80000100800 */
[----:B---3--:R0:W3:Y:S04]  /*11370*/  @P1 LDG.E.U8 R2, desc[UR44][R8.64] ;  /* 0x0000002c08021981 */ /* 0x0080e8000c1e1100 */
[----:B------:R-:W0:Y:S04]  /*11380*/  LDL R8, [R1+0x11f8] ;  /* 0x0011f80001087983 */ /* 0x000e280000100800 */
[----:B------:R-:W0:Y:S02]  /*11390*/  LDL R9, [R1+0x11fc] ;  /* 0x0011fc0001097983 */ /* 0x000e240000100800 */
        /* <DEDUP_REMOVED lines=11> */
[----:B------:R-:W-:-:S02]  /*11450*/  PRMT R19, RZ, 0x7610, R19 ;  /* 0x00007610ff137816 */ /* 0x000fc40000000013 */
[----:B------:R-:W-:Y:S02]  /*11460*/  ISETP.GT.AND P0, PT, R6, 0x14, PT ;  /* 0x000000140600780c */ /* 0x000fe40003f04270 */
[----:B--2---:R0:W2:Y:S02]  /*11470*/  @P1 LDG.E.U8 R17, desc[UR44][R8.64] ;  /* 0x0000002c08111981 */ /* 0x0040a4000c1e1100 */
[----:B0-----:R-:W-:Y:S02]  /*11480*/  @P1 IMAD.MOV.U32 R8, RZ, RZ, R0 ;  /* 0x000000ffff081224 */ /* 0x001fe400078e0000 */
[----:B------:R-:W-:-:S05]  /*11490*/  @P1 IMAD.MOV.U32 R9, RZ, RZ, R3 ;  /* 0x000000ffff091224 */ /* 0x000fca00078e0003 */
[----:B------:R3:W4:Y:S02]  /*114a0*/  @P1 LDG.E.U8 R19, desc[UR44][R8.64] ;  /* 0x0000002c08131981 */ /* 0x000724000c1e1100 */
[----:B---3--:R-:W-:Y:S02]  /*114b0*/  @P0 IMAD.MOV.U32 R8, RZ, RZ, R2 ;  /* 0x000000ffff080224 */ /* 0x008fe400078e0002 */
[----:B------:R-:W-:Y:S01]  /*114c0*/  @P0 IMAD.MOV.U32 R9, RZ, RZ, R5 ;  /* 0x000000ffff090224 */ /* 0x000fe200078e0005 */
[----:B--2---:R0:W-:Y:S04]  /*114d0*/  STL [R1+0x2378], R17 ;  /* 0x0023781101007387 */ /* 0x0041e80000100800 */
[----:B------:R-:W2:Y:S04]  /*114e0*/  LDL R3, [R1+0x11cc] ;  /* 0x0011cc0001037983 */ /* 0x000ea80000100800 */
[----:B------:R-:W3:Y:S04]  /*114f0*/  LDL R151, [R1+0x11c0] ;  /* 0x0011c00001977983 */ /* 0x000ee80000100800 */
[----:B------:R-:W3:Y:S04]  /*11500*/  LDL R0, [R1+0x11c4] ;  /* 0x0011c40001007983 */ /* 0x000ee80000100800 */
[----:B----4-:R1:W-:Y:S01]  /*11510*/  STL [R1+0x237c], R19 ;  /* 0x00237c1301007387 */ /* 0x0103e20000100800 */
[----:B0-----:R-:W-:-:S02]  /*11520*/  PRMT R17, RZ, 0x7610, R17 ;  /* 0x00007610ff117816 */ /* 0x001fc40000000011 */
[----:B------:R-:W-:Y:S01]  /*11530*/  PRMT R18, RZ, 0x7610, R18 ;  /* 0x00007610ff127816 */ /* 0x000fe20000000012 */
[----:B------:R-:W4:Y:S04]  /*11540*/  LDL R5, [R1+0x11b8] ;  /* 0x0011b80001057983 */ /* 0x000f280000100800 */
[----:B------:R-:W4:Y:S01]  /*11550*/  LDL R2, [R1+0x11bc] ;  /* 0x0011bc0001027983 */ /* 0x000f220000100800 */
[----:B-1----:R-:W-:-:S06]  /*11560*/  PRMT R19, RZ, 0x7610, R19 ;  /* 0x00007610ff137816 */ /* 0x002fcc0000000013 */
[----:B------:R0:W4:Y:S04]  /*11570*/  @P0 LDG.E.U8 R19, desc[UR44][R8.64] ;  /* 0x0000002c08130981 */ /* 0x000128000c1e1100 */
[----:B------:R-:W0:Y:S04]  /*11580*/  LDL R8, [R1+0x11d8] ;  /* 0x0011d80001087983 */ /* 0x000e280000100800 */
[----:B------:R-:W0:Y:S02]  /*11590*/  LDL R9, [R1+0x11dc] ;  /* 0x0011dc0001097983 */ /* 0x000e240000100800 */
[----:B0-----:R-:W-:-:S04]  /*115a0*/  @P0 LOP3.LUT R9, R9, R8, RZ, 0x3c, !PT ;  /* 0x0000000809090212 */ /* 0x001fc800078e3cff */
[----:B------:R-:W-:-:S04]  /*115b0*/  @P0 LOP3.LUT R8, R9, R8, RZ, 0x3c, !PT ;  /* 0x0000000809080212 */ /* 0x000fc800078e3cff */
[----:B------:R-:W-:-:S05]  /*115c0*/  @P0 LOP3.LUT R9, R9, R8, RZ, 0x3c, !PT ;  /* 0x0000000809090212 */ /* 0x000fca00078e3cff */
[----:B------:R0:W4:Y:S04]  /*115d0*/  @P0 LDG.E.U8 R17, desc[UR44][R8.64] ;  /* 0x0000002c08110981 */ /* 0x000128000c1e1100 */
[----:B------:R-:W0:Y:S04]  /*115e0*/  LDL R8, [R1+0x11d0] ;  /* 0x0011d00001087983 */ /* 0x000e280000100800 */
[----:B------:R-:W0:Y:S02]  /*115f0*/  LDL R9, [R1+0x11d4] ;  /* 0x0011d40001097983 */ /* 0x000e240000100800 */
[----:B0-----:R-:W-:-:S04]  /*11600*/  @P0 LOP3.LUT R9, R9, R8, RZ, 0x3c, !PT ;  /* 0x0000000809090212 */ /* 0x001fc800078e3cff */
[----:B------:R-:W-:-:S04]  /*11610*/  @P0 LOP3.LUT R8, R9, R8, RZ, 0x3c, !PT ;  /* 0x0000000809080212 */ /* 0x000fc800078e3cff */
[----:B------:R-:W-:-:S05]  /*11620*/  @P0 LOP3.LUT R9, R9, R8, RZ, 0x3c, !PT ;  /* 0x0000000809090212 */ /* 0x000fca00078e3cff */
[----:B------:R2:W4:Y:S04]  /*11630*/  @P0 LDG.E.U8 R18, desc[UR44][R8.64] ;  /* 0x0000002c08120981 */ /* 0x000528000c1e1100 */
[----:B------:R-:W3:Y:S01]  /*11640*/  LDL R9, [R1+0x11c8] ;  /* 0x0011c80001097983 */ /* 0x000ee20000100800 */
[----:B------:R-:W-:Y:S01]  /*11650*/  ISETP.GT.AND P1, PT, R6, 0x15, PT ;  /* 0x000000150600780c */ /* 0x000fe20003f24270 */
[----:B--2---:R-:W-:Y:S01]  /*11660*/  @P0 IMAD.MOV.U32 R8, RZ, RZ, R3 ;  /* 0x000000ffff080224 */ /* 0x004fe200078e0003 */
[----:B------:R-:W-:Y:S01]  /*11670*/  PRMT R22, RZ, 0x7610, R22 ;  /* 0x00007610ff167816 */ /* 0x000fe20000000016 */
[----:B------:R-:W2:Y:S01]  /*11680*/  LDL R3, [R1+0x11ac] ;  /* 0x0011ac0001037983 */ /* 0x000ea20000100800 */
[----:B------:R-:W-:Y:S02]  /*11690*/  PRMT R252, RZ, 0x7610, R252 ;  /* 0x00007610fffc7816 */ /* 0x000fe400000000fc */
[----:B------:R-:W-:-:S02]  /*116a0*/  PRMT R20, RZ, 0x7610, R20 ;  /* 0x00007610ff147816 */ /* 0x000fc40000000014 */
[----:B---3--:R0:W3:Y:S05]  /*116b0*/  @P0 LDG.E.U8 R22, desc[UR44][R8.64] ;  /* 0x0000002c08160981 */ /* 0x0080ea000c1e1100 */
[----:B0-----:R-:W-:Y:S02]  /*116c0*/  @P1 IMAD.MOV.U32 R8, RZ, RZ, R0 ;  /* 0x000000ffff081224 */ /* 0x001fe400078e0000 */
[----:B------:R-:W-:Y:S01]  /*116d0*/  @P1 IMAD.MOV.U32 R9, RZ, RZ, R151 ;  /* 0x000000ffff091224 */ /* 0x000fe200078e0097 */
[----:B------:R-:W-:Y:S01]  /*116e0*/  PRMT R16, RZ, 0x7610, R16 ;  /* 0x00007610ff107816 */ /* 0x000fe20000000010 */
[----:B------:R-:W3:Y:S04]  /*116f0*/  LDL R0, [R1+0x11a4] ;  /* 0x0011a40001007983 */ /* 0x000ee80000100800 */
[----:B------:R4:W3:Y:S01]  /*11700*/  @P1 LDG.E.U8 R252, desc[UR44][R8.64] ;  /* 0x0000002c08fc1981 */ /* 0x0008e2000c1e1100 */
[----:B------:R-:W-:-:S02]  /*11710*/  PRMT R21, RZ, 0x7610, R21 ;  /* 0x00007610ff157816 */ /* 0x000fc40000000015 */
[----:B------:R-:W-:Y:S01]  /*11720*/  ISETP.GT.AND P0, PT, R6, 0x16, PT ;  /* 0x000000160600780c */ /* 0x000fe20003f04270 */
[----:B------:R-:W3:Y:S01]  /*11730*/  LDL R151, [R1+0x1190] ;  /* 0x0011900001977983 */ /* 0x000ee20000100800 */
[----:B----4-:R-:W-:Y:S02]  /*11740*/  @P1 IMAD.MOV.U32 R8, RZ, RZ, R2 ;  /* 0x000000ffff081224 */ /* 0x010fe400078e0002 */
[----:B------:R-:W-:Y:S01]  /*11750*/  @P1 IMAD.MOV.U32 R9, RZ, RZ, R5 ;  /* 0x000000ffff091224 */ /* 0x000fe200078e0005 */
[----:B------:R-:W-:Y:S01]  /*11760*/  PRMT R249, RZ, 0x7610, R249 ;  /* 0x00007610fff97816 */ /* 0x000fe200000000f9 */
[----:B------:R-:W4:Y:S04]  /*11770*/  LDL R2, [R1+0x119c] ;  /* 0x00119c0001027983 */ /* 0x000f280000100800 */
[----:B------:R0:W4:Y:S04]  /*11780*/  @P1 LDG.E.U8 R20, desc[UR44][R8.64] ;  /* 0x0000002c08141981 */ /* 0x000128000c1e1100 */
[----:B------:R-:W4:Y:S04]  /*11790*/  LDL R5, [R1+0x1194] ;  /* 0x0011940001057983 */ /* 0x000f280000100800 */
[----:B------:R-:W0:Y:S04]  /*117a0*/  LDL R8, [R1+0x11b0] ;  /* 0x0011b00001087983 */ /* 0x000e280000100800 */
[----:B------:R-:W0:Y:S02]  /*117b0*/  LDL R9, [R1+0x11b4] ;  /* 0x0011b40001097983 */ /* 0x000e240000100800 */
[----:B0-----:R-:W-:-:S04]  /*117c0*/  @P1 LOP3.LUT R9, R9, R8, RZ, 0x3c, !PT ;  /* 0x0000000809091212 */ /* 0x001fc800078e3cff */
[----:B------:R-:W-:-:S04]  /*117d0*/  @P1 LOP3.LUT R8, R9, R8, RZ, 0x3c, !PT ;  /* 0x0000000809081212 */ /* 0x000fc800078e3cff */
[----:B------:R-:W-:-:S05]  /*117e0*/  @P1 LOP3.LUT R9, R9, R8, RZ, 0x3c, !PT ;  /* 0x0000000809091212 */ /* 0x000fca00078e3cff */
[----:B------:R2:W4:Y:S04]  /*117f0*/  @P1 LDG.E.U8 R16, desc[UR44][R8.64] ;  /* 0x0000002c08101981 */ /* 0x000528000c1e1100 */
[----:B------:R-:W3:Y:S01]  /*11800*/  LDL R9, [R1+0x11a8] ;  /* 0x0011a80001097983 */ /* 0x000ee20000100800 */
[----:B--2---:R-:W-:Y:S01]  /*11810*/  @P1 IMAD.MOV.U32 R8, RZ, RZ, R3 ;  /* 0x000000ffff081224 */ /* 0x004fe200078e0003 */
[----:B------:R-:W-:Y:S02]  /*11820*/  PRMT R251, RZ, 0x7610, R251 ;  /* 0x00007610fffb7816 */ /* 0x000fe400000000fb */
[----:B------:R-:W-:Y:S01]  /*11830*/  PRMT R15, RZ, 0x7610, R15 ;  /* 0x00007610ff0f7816 */ /* 0x000fe2000000000f */
[----:B------:R-:W2:Y:S04]  /*11840*/  LDL R3, [R1+0x118c] ;  /* 0x00118c0001037983 */ /* 0x000ea80000100800 */
[----:B---3--:R0:W3:Y:S04]  /*11850*/  @P1 LDG.E.U8 R21, desc[UR44][R8.64] ;  /* 0x0000002c08151981 */ /* 0x0080e8000c1e1100 */
[----:B------:R-:W4:Y:S01]  /*11860*/  LDL R9, [R1+0x11a0] ;  /* 0x0011a00001097983 */ /* 0x000f220000100800 */
[----:B0-----:R-:W-:-:S03]  /*11870*/  @P0 IMAD.MOV.U32 R8, RZ, RZ, R0 ;  /* 0x000000ffff080224 */ /* 0x001fc600078e0000 */
[----:B------:R-:W3:Y:S04]  /*11880*/  LDL R0, [R1+0x1184] ;  /* 0x0011840001007983 */ /* 0x000ee80000100800 */
[----:B----4-:R0:W4:Y:S04]  /*11890*/  @P0 LDG.E.U8 R249, desc[UR44][R8.64] ;  /* 0x0000002c08f90981 */ /* 0x010128000c1e1100 */
[----:B------:R-:W2:Y:S01]  /*118a0*/  LDL R9, [R1+0x1198] ;  /* 0x0011980001097983 */ /* 0x000ea20000100800 */
[----:B0-----:R-:W-:Y:S01]  /*118b0*/  @P0 IMAD.MOV.U32 R8, RZ, RZ, R2 ;  /* 0x000000ffff080224 */ /* 0x001fe200078e0002 */
[----:B------:R-:W-:-:S02]  /*118c0*/  PRMT R23, RZ, 0x7610, R23 ;  /* 0x00007610ff177816 */ /* 0x000fc40000000017 */
[----:B------:R-:W4:Y:S04]  /*118d0*/  LDL R2, [R1+0x117c] ;  /* 0x00117c0001027983 */ /* 0x000f280000100800 */
[----:B--2---:R0:W2:Y:S02]  /*118e0*/  @P0 LDG.E.U8 R251, desc[UR44][R8.64] ;  /* 0x0000002c08fb0981 */ /* 0x0040a4000c1e1100 */
[----:B0-----:R-:W-:Y:S02]  /*118f0*/  @P0 IMAD.MOV.U32 R8, RZ, RZ, R5 ;  /* 0x000000ffff080224 */ /* 0x001fe400078e0005 */
[----:B------:R-:W-:Y:S01]  /*11900*/  @P0 IMAD.MOV.U32 R9, RZ, RZ, R151 ;  /* 0x000000ffff090224 */ /* 0x000fe200078e0097 */
[----:B------:R-:W-:Y:S01]  /*11910*/  ISETP.GT.AND P1, PT, R6, 0x17, PT ;  /* 0x000000170600780c */ /* 0x000fe20003f24270 */
[----:B------:R-:W2:Y:S04]  /*11920*/  LDL R151, [R1+0x1174] ;  /* 0x0011740001977983 */ /* 0x000ea80000100800 */
[----:B------:R0:W2:Y:S04]  /*11930*/  @P0 LDG.E.U8 R15, desc[UR44][R8.64] ;  /* 0x0000002c080f0981 */ /* 0x0000a8000c1e1100 */
[----:B------:R-:W2:Y:S04]  /*11940*/  LDL R5, [R1+0x116c] ;  /* 0x00116c0001057983 */ /* 0x000ea80000100800 */
[----:B------:R-:W3:Y:S01]  /*11950*/  LDL R9, [R1+0x1188] ;  /* 0x0011880001097983 */ /* 0x000ee20000100800 */
[----:B0-----:R-:W-:-:S03]  /*11960*/  @P0 IMAD.MOV.U32 R8, RZ, RZ, R3 ;  /* 0x000000ffff080224 */ /* 0x001fc600078e0003 */
[----:B------:R-:W2:Y:S01]  /*11970*/  LDL R3, [R1+0x1164] ;  /* 0x0011640001037983 */ /* 0x000ea20000100800 */
[----:B------:R-:W-:-:S03]  /*11980*/  PRMT R245, RZ, 0x7610, R245 ;  /* 0x00007610fff57816 */ /* 0x000fc600000000f5 */
[----:B---3--:R0:W3:Y:S04]  /*11990*/  @P0 LDG.E.U8 R23, desc[UR44][R8.64] ;  /* 0x0000002c08170981 */ /* 0x0080e8000c1e1100 */
[----:B------:R-:W4:Y:S01]  /*119a0*/  LDL R9, [R1+0x1180] ;  /* 0x0011800001097983 */ /* 0x000f220000100800 */
[----:B0-----:R-:W-:-:S03]  /*119b0*/  @P1 IMAD.MOV.U32 R8, RZ, RZ, R0 ;  /* 0x000000ffff081224 */ /* 0x001fc600078e0000 */
[----:B------:R-:W3:Y:S01]  /*119c0*/  LDL R0, [R1+0x115c] ;  /* 0x00115c0001007983 */ /* 0x000ee20000100800 */
[----:B------:R-:W-:Y:S02]  /*119d0*/  PRMT R247, RZ, 0x7610, R247 ;  /* 0x00007610fff77816 */ /* 0x000fe400000000f7 */
[----:B------:R-:W-:Y:S02]  /*119e0*/  PRMT R248, RZ, 0x7610, R248 ;  /* 0x00007610fff87816 */ /* 0x000fe400000000f8 */
[----:B------:R-:W-:Y:S02]  /*119f0*/  ISETP.GT.AND P0, PT, R6, 0x18, PT ;  /* 0x000000180600780c */ /* 0x000fe40003f04270 */
[----:B------:R-:W-:Y:S02]  /*11a00*/  PRMT R250, RZ, 0x7610, R250 ;  /* 0x00007610fffa7816 */ /* 0x000fe400000000fa */
[----:B------:R-:W-:Y:S01]  /*11a10*/  PRMT R242, RZ, 0x7610, R242 ;  /* 0x00007610fff27816 */ /* 0x000fe200000000f2 */
[----:B----4-:R0:W4:Y:S02]  /*11a20*/  @P1 LDG.E.U8 R245, desc[UR44][R8.64] ;  /* 0x0000002c08f51981 */ /* 0x010124000c1e1100 */
[----:B0-----:R-:W-:-:S02]  /*11a30*/  @P1 IMAD.MOV.U32 R8, RZ, RZ, R2 ;  /* 0x000000ffff081224 */ /* 0x001fc400078e0002 */
[----:B------:R-:W4:Y:S01]  /*11a40*/  LDL R2, [R1+0x1154] ;  /* 0x0011540001027983 */ /* 0x000f220000100800 */
[----:B------:R-:W-:-:S05]  /*11a50*/  @P1 IMAD.MOV.U32 R9, RZ, RZ, R126 ;  /* 0x000000ffff091224 */ /* 0x000fca00078e007e */
[----:B------:R2:W4:Y:S02]  /*11a60*/  @P1 LDG.E.U8 R247, desc[UR44][R8.64] ;  /* 0x0000002c08f71981 */ /* 0x000524000c1e1100 */
[----:B--2---:R-:W-:Y:S02]  /*11a70*/  @P1 IMAD.MOV.U32 R8, RZ, RZ, R151 ;  /* 0x000000ffff081224 */ /* 0x004fe400078e0097 */
[----:B------:R-:W-:-:S05]  /*11a80*/  @P1 IMAD.MOV.U32 R9, RZ, RZ, R128 ;  /* 0x000000ffff091224 */ /* 0x000fca00078e0080 */
[----:B------:R0:W2:Y:S02]  /*11a90*/  @P1 LDG.E.U8 R248, desc[UR44][R8.64] ;  /* 0x0000002c08f81981 */ /* 0x0000a4000c1e1100 */
[----:B0-----:R-:W-:Y:S02]  /*11aa0*/  @P1 IMAD.MOV.U32 R8, RZ, RZ, R5 ;  /* 0x000000ffff081224 */ /* 0x001fe400078e0005 */
[----:B------:R-:W-:Y:S01]  /*11ab0*/  @P1 IMAD.MOV.U32 R9, RZ, RZ, R130 ;  /* 0x000000ffff091224 */ /* 0x000fe200078e0082 */
[----:B------:R-:W-:Y:S01]  /*11ac0*/  PRMT R243, RZ, 0x7610, R243 ;  /* 0x00007610fff37816 */ /* 0x000fe200000000f3 */
[----:B------:R-:W2:Y:S04]  /*11ad0*/  LDL R5, [R1+0x1100] ;  /* 0x0011000001057983 */ /* 0x000ea80000100800 */
[----:B------:R0:W2:Y:S02]  /*11ae0*/  @P1 LDG.E.U8 R250, desc[UR44][R8.64] ;  /* 0x0000002c08fa1981 */ /* 0x0000a4000c1e1100 */
[----:B0-----:R-:W-:-:S02]  /*11af0*/  @P0 IMAD.MOV.U32 R8, RZ, RZ, R3 ;  /* 0x000000ffff080224 */ /* 0x001fc400078e0003 */
[----:B------:R-:W-:Y:S01]  /*11b00*/  @P0 IMAD.MOV.U32 R9, RZ, RZ, R132 ;  /* 0x000000ffff090224 */ /* 0x000fe200078e0084 */
[----:B------:R-:W-:Y:S01]  /*11b10*/  PRMT R244, RZ, 0x7610, R244 ;  /* 0x00007610fff47816 */ /* 0x000fe200000000f4 */
[----:B------:R-:W2:Y:S04]  /*11b20*/  LDL R3, [R1+0x10f8] ;  /* 0x0010f80001037983 */ /* 0x000ea80000100800 */
[----:B------:R3:W2:Y:S02]  /*11b30*/  @P0 LDG.E.U8 R242, desc[UR44][R8.64] ;  /* 0x0000002c08f20981 */ /* 0x0006a4000c1e1100 */
[----:B---3--:R-:W-:Y:S02]  /*11b40*/  @P0 IMAD.MOV.U32 R8, RZ, RZ, R0 ;  /* 0x000000ffff080224 */ /* 0x008fe400078e0000 */
[----:B------:R-:W3:Y:S01]  /*11b50*/  LDL R0, [R1+0x1110] ;  /* 0x0011100001007983 */ /* 0x000ee20000100800 */
[----:B------:R-:W-:Y:S01]  /*11b60*/  @P0 IMAD.MOV.U32 R9, RZ, RZ, R134 ;  /* 0x000000ffff090224 */ /* 0x000fe200078e0086 */
[----:B------:R-:W-:-:S04]  /*11b70*/  ISETP.GT.AND P1, PT, R6, 0x19, PT ;  /* 0x000000190600780c */ /* 0x000fc80003f24270 */
[----:B------:R0:W2:Y:S01]  /*11b80*/  @P0 LDG.E.U8 R243, desc[UR44][R8.64] ;  /* 0x0000002c08f30981 */ /* 0x0000a2000c1e1100 */
[----:B------:R-:W-:Y:S01]  /*11b90*/  PRMT R246, RZ, 0x7610, R246 ;  /* 0x00007610fff67816 */ /* 0x000fe200000000f6 */
[----:B0-----:R-:W-:Y:S01]  /*11ba0*/  @P0 IMAD.MOV.U32 R9, RZ, RZ, R136 ;  /* 0x000000ffff090224 */ /* 0x001fe200078e0088 */
[----:B------:R-:W-:Y:S02]  /*11bb0*/  PRMT R238, RZ, 0x7610, R238 ;  /* 0x00007610ffee7816 */ /* 0x000fe400000000ee */
[----:B------:R-:W-:Y:S02]  /*11bc0*/  PRMT R239, RZ, 0x7610, R239 ;  /* 0x00007610ffef7816 */ /* 0x000fe400000000ef */
[----:B------:R-:W-:Y:S02]  /*11bd0*/  PRMT R240, RZ, 0x7610, R240 ;  /* 0x00007610fff07816 */ /* 0x000fe400000000f0 */
[----:B------:R-:W-:Y:S02]  /*11be0*/  PRMT R241, RZ, 0x7610, R241 ;  /* 0x00007610fff17816 */ /* 0x000fe400000000f1 */
[----:B------:R-:W-:-:S02]  /*11bf0*/  PRMT R234, RZ, 0x7610, R234 ;  /* 0x00007610ffea7816 */ /* 0x000fc400000000ea */
[----:B------:R-:W-:Y:S02]  /*11c00*/  PRMT R235, RZ, 0x7610, R235 ;  /* 0x00007610ffeb7816 */ /* 0x000fe400000000eb */
[----:B------:R-:W-:Y:S01]  /*11c10*/  PRMT R236, RZ, 0x7610, R236 ;  /* 0x00007610ffec7816 */ /* 0x000fe200000000ec */
[----:B----4-:R-:W-:Y:S02]  /*11c20*/  @P0 IMAD.MOV.U32 R8, RZ, RZ, R2 ;  /* 0x000000ffff080224 */ /* 0x010fe400078e0002 */
[----:B------:R-:W4:Y:S04]  /*11c30*/  LDL R2, [R1+0x10f0] ;  /* 0x0010f00001027983 */ /* 0x000f280000100800 */
[----:B------:R0:W4:Y:S02]  /*11c40*/  @P0 LDG.E.U8 R244, desc[UR44][R8.64] ;  /* 0x0000002c08f40981 */ /* 0x000124000c1e1100 */
[----:B0-----:R-:W-:-:S02]  /*11c50*/  @P0 IMAD.MOV.U32 R8, RZ, RZ, R127 ;  /* 0x000000ffff080224 */ /* 0x001fc400078e007f */
[----:B------:R-:W-:-:S05]  /*11c60*/  @P0 IMAD.MOV.U32 R9, RZ, RZ, R138 ;  /* 0x000000ffff090224 */ /* 0x000fca00078e008a */
[----:B------:R0:W4:Y:S02]  /*11c70*/  @P0 LDG.E.U8 R246, desc[UR44][R8.64] ;  /* 0x0000002c08f60981 */ /* 0x000124000c1e1100 */
[----:B0-----:R-:W-:Y:S02]  /*11c80*/  @P1 IMAD.MOV.U32 R8, RZ, RZ, R129 ;  /* 0x000000ffff081224 */ /* 0x001fe400078e0081 */
[----:B------:R-:W-:-:S05]  /*11c90*/  @P1 IMAD.MOV.U32 R9, RZ, RZ, R140 ;  /* 0x000000ffff091224 */ /* 0x000fca00078e008c */
[----:B------:R0:W4:Y:S01]  /*11ca0*/  @P1 LDG.E.U8 R238, desc[UR44][R8.64] ;  /* 0x0000002c08ee1981 */ /* 0x000122000c1e1100 */
[----:B------:R-:W-:Y:S01]  /*11cb0*/  ISETP.GT.AND P0, PT, R6, 0x1a, PT ;  /* 0x0000001a0600780c */ /* 0x000fe20003f04270 */
[----:B0-----:R-:W-:Y:S02]  /*11cc0*/  @P1 IMAD.MOV.U32 R8, RZ, RZ, R131 ;  /* 0x000000ffff081224 */ /* 0x001fe400078e0083 */
[----:B------:R-:W-:-:S05]  /*11cd0*/  @P1 IMAD.MOV.U32 R9, RZ, RZ, R142 ;  /* 0x000000ffff091224 */ /* 0x000fca00078e008e */
[----:B------:R0:W4:Y:S02]  /*11ce0*/  @P1 LDG.E.U8 R239, desc[UR44][R8.64] ;  /* 0x0000002c08ef1981 */ /* 0x000124000c1e1100 */
        /* <DEDUP_REMOVED lines=13> */
[----:B---3--:R-:W-:Y:S02]  /*11dc0*/  @P0 IMAD.MOV.U32 R9, RZ, RZ, R0 ;  /* 0x000000ffff090224 */ /* 0x008fe400078e0000 */
[----:B------:R-:W3:Y:S04]  /*11dd0*/  LDL R0, [R1+0x10e8] ;  /* 0x0010e80001007983 */ /* 0x000ee80000100800 */
[----:B------:R-:W3:Y:S04]  /*11de0*/  LDL.LU R151, [R1+0x10ec] ;  /* 0x0010ec0001977983 */ /* 0x000ee80000300800 */
[----:B------:R0:W3:Y:S04]  /*11df0*/  @P0 LDG.E.U8 R236, desc[UR44][R8.64] ;  /* 0x0000002c08ec0981 */ /* 0x0000e8000c1e1100 */
[----:B------:R-:W2:Y:S01]  /*11e00*/  LDL R9, [R1+0x1108] ;  /* 0x0011080001097983 */ /* 0x000ea20000100800 */
[----:B------:R-:W-:Y:S01]  /*11e10*/  ISETP.GT.AND P1, PT, R6, 0x1b, PT ;  /* 0x0000001b0600780c */ /* 0x000fe20003f24270 */
[----:B0-----:R-:W-:Y:S01]  /*11e20*/  @P0 IMAD.MOV.U32 R8, RZ, RZ, R143 ;  /* 0x000000ffff080224 */ /* 0x001fe200078e008f */
[----:B------:R-:W-:-:S02]  /*11e30*/  PRMT R237, RZ, 0x7610, R237 ;  /* 0x00007610ffed7816 */ /* 0x000fc400000000ed */
[----:B------:R-:W-:Y:S02]  /*11e40*/  PRMT R230, RZ, 0x7610, R230 ;  /* 0x00007610ffe67816 */ /* 0x000fe400000000e6 */
[----:B------:R-:W-:Y:S02]  /*11e50*/  PRMT R231, RZ, 0x7610, R231 ;  /* 0x00007610ffe77816 */ /* 0x000fe400000000e7 */
[----:B------:R-:W-:Y:S01]  /*11e60*/  PRMT R232, RZ, 0x7610, R232 ;  /* 0x00007610ffe87816 */ /* 0x000fe200000000e8 */
[----:B--2---:R0:W2:Y:S04]  /*11e70*/  @P0 LDG.E.U8 R237, desc[UR44][R8.64] ;  /* 0x0000002c08ed0981 */ /* 0x0040a8000c1e1100 */
[----:B0-----:R-:W-:Y:S02]  /*11e80*/  @P1 IMAD.MOV.U32 R8, RZ, RZ, R145 ;  /* 0x000000ffff081224 */ /* 0x001fe400078e0091 */
[----:B------:R-:W-:-:S02]  /*11e90*/  @P1 IMAD.MOV.U32 R9, RZ, RZ, R5 ;  /* 0x000000ffff091224 */ /* 0x000fc400078e0005 */
[----:B------:R-:W2:Y:S04]  /*11ea0*/  LDL R5, [R1+0x10d8] ;  /* 0x0010d80001057983 */ /* 0x000ea80000100800 */
[----:B------:R0:W2:Y:S02]  /*11eb0*/  @P1 LDG.E.U8 R230, desc[UR44][R8.64] ;  /* 0x0000002c08e61981 */ /* 0x0000a4000c1e1100 */
[----:B0-----:R-:W-:Y:S02]  /*11ec0*/  @P1 IMAD.MOV.U32 R8, RZ, RZ, R147 ;  /* 0x000000ffff081224 */ /* 0x001fe400078e0093 */
[----:B------:R-:W-:Y:S02]  /*11ed0*/  @P1 IMAD.MOV.U32 R9, RZ, RZ, R3 ;  /* 0x000000ffff091224 */ /* 0x000fe400078e0003 */
[----:B------:R-:W2:Y:S04]  /*11ee0*/  LDL R3, [R1+0x10dc] ;  /* 0x0010dc0001037983 */ /* 0x000ea80000100800 */
[----:B------:R0:W2:Y:S02]  /*11ef0*/  @P1 LDG.E.U8 R231, desc[UR44][R8.64] ;  /* 0x0000002c08e71981 */ /* 0x0000a4000c1e1100 */
[----:B0-----:R-:W-:-:S02]  /*11f00*/  @P1 IMAD.MOV.U32 R8, RZ, RZ, R149 ;  /* 0x000000ffff081224 */ /* 0x001fc400078e0095 */
[----:B----4-:R-:W-:Y:S02]  /*11f10*/  @P1 IMAD.MOV.U32 R9, RZ, RZ, R2 ;  /* 0x000000ffff091224 */ /* 0x010fe400078e0002 */
[----:B------:R-:W4:Y:S04]  /*11f20*/  LDL R2, [R1+0x10b8] ;  /* 0x0010b80001027983 */ /* 0x000f280000100800 */
[----:B------:R3:W4:Y:S02]  /*11f30*/  @P1 LDG.E.U8 R232, desc[UR44][R8.64] ;  /* 0x0000002c08e81981 */ /* 0x000724000c1e1100 */
[----:B---3--:R-:W-:Y:S02]  /*11f40*/  @P1 IMAD.MOV.U32 R9, RZ, RZ, R0 ;  /* 0x000000ffff091224 */ /* 0x008fe400078e0000 */
[----:B------:R-:W3:Y:S01]  /*11f50*/  LDL R0, [R1+0x10bc] ;  /* 0x0010bc0001007983 */ /* 0x000ee20000100800 */
[----:B------:R-:W-:-:S03]  /*11f60*/  @P1 IMAD.MOV.U32 R8, RZ, RZ, R151 ;  /* 0x000000ffff081224 */ /* 0x000fc600078e0097 */
[----:B------:R0:W-:Y:S04]  /*11f70*/  STL.64 [R1+0x2340], R150 ;  /* 0x0023409601007387 */ /* 0x0001e80000100a00 */
[----:B0-----:R-:W4:Y:S04]  /*11f80*/  LDL R150, [R1+0x10c0] ;  /* 0x0010c00001967983 */ /* 0x001f280000100800 */
[----:B------:R-:W3:Y:S04]  /*11f90*/  LDL R151, [R1+0x10c4] ;  /* 0x0010c40001977983 */ /* 0x000ee80000100800 */
[----:B------:R0:W-:Y:S04]  /*11fa0*/  STL.64 [R1+0x2338], R148 ;  /* 0x0023389401007387 */ /* 0x0001e80000100a00 */
[----:B0-----:R-:W4:Y:S04]  /*11fb0*/  LDL R148, [R1+0x10c8] ;  /* 0x0010c80001947983 */ /* 0x001f280000100800 */
[----:B------:R-:W3:Y:S04]  /*11fc0*/  LDL R149, [R1+0x10cc] ;  /* 0x0010cc0001957983 */ /* 0x000ee80000100800 */
[----:B------:R0:W-:Y:S04]  /*11fd0*/  STL.64 [R1+0x2330], R146 ;  /* 0x0023309201007387 */ /* 0x0001e80000100a00 */
[----:B0-----:R-:W4:Y:S04]  /*11fe0*/  LDL R146, [R1+0x10d0] ;  /* 0x0010d00001927983 */ /* 0x001f280000100800 */
[----:B------:R-:W3:Y:S04]  /*11ff0*/  LDL R147, [R1+0x10d4] ;  /* 0x0010d40001937983 */ /* 0x000ee80000100800 */
[----:B------:R0:W-:Y:S04]  /*12000*/  STL.64 [R1+0x2328], R144 ;  /* 0x0023289001007387 */ /* 0x0001e80000100a00 */
[----:B0-----:R-:W2:Y:S04]  /*12010*/  LDL R144, [R1+0x10e0] ;  /* 0x0010e00001907983 */ /* 0x001ea80000100800 */
[----:B------:R-:W4:Y:S04]  /*12020*/  LDL R145, [R1+0x10e4] ;  /* 0x0010e40001917983 */ /* 0x000f280000100800 */
[----:B------:R-:W-:Y:S04]  /*12030*/  STL.64 [R1+0x2320], R142 ;  /* 0x0023208e01007387 */ /* 0x000fe80000100a00 */
        /* <DEDUP_REMOVED lines=47> */
[----:B------:R-:W-:Y:S01]  /*12330*/  STL.64 [R1+0x21a0], R46 ;  /* 0x0021a02e01007387 */ /* 0x000fe20000100a00 */
[----:B------:R-:W-:-:S03]  /*12340*/  ISETP.GT.AND P0, PT, R6, 0x1c, PT ;  /* 0x0000001c0600780c */ /* 0x000fc60003f04270 */
[----:B------:R-:W-:Y:S04]  /*12350*/  STL.64 [R1+0x2198], R44 ;  /* 0x0021982c01007387 */ /* 0x000fe80000100a00 */
[----:B------:R-:W-:Y:S04]  /*12360*/  STL.64 [R1+0x2190], R42 ;  /* 0x0021902a01007387 */ /* 0x000fe80000100a00 */
[----:B------:R-:W-:Y:S04]  /*12370*/  STL.64 [R1+0x2188], R40 ;  /* 0x0021882801007387 */ /* 0x000fe80000100a00 */
[----:B------:R-:W-:Y:S04]  /*12380*/  STL.64 [R1+0x2180], R38 ;  /* 0x0021802601007387 */ /* 0x000fe80000100a00 */
[----:B------:R-:W-:Y:S04]  /*12390*/  STL.64 [R1+0x2178], R36 ;  /* 0x0021782401007387 */ /* 0x000fe80000100a00 */
[----:B------:R-:W-:Y:S01]  /*123a0*/  STL.64 [R1+0x2170], R34 ;  /* 0x0021702201007387 */ /* 0x000fe20000100a00 */
[----:B------:R-:W-:-:S03]  /*123b0*/  PRMT R233, RZ, 0x7610, R233 ;  /* 0x00007610ffe97816 */ /* 0x000fc600000000e9 */
[----:B------:R0:W-:Y:S04]  /*123c0*/  STL.64 [R1+0x2168], R32 ;  /* 0x0021682001007387 */ /* 0x0001e80000100a00 */
[----:B------:R-:W-:Y:S04]  /*123d0*/  STL.64 [R1+0x2160], R30 ;  /* 0x0021601e01007387 */ /* 0x000fe80000100a00 */
[----:B------:R-:W-:Y:S04]  /*123e0*/  STL.64 [R1+0x2158], R28 ;  /* 0x0021581c01007387 */ /* 0x000fe80000100a00 */
[----:B------:R-:W-:Y:S04]  /*123f0*/  STL.64 [R1+0x2150], R26 ;  /* 0x0021501a01007387 */ /* 0x000fe80000100a00 */
[----:B------:R1:W-:Y:S04]  /*12400*/  STL.64 [R1+0x2148], R24 ;  /* 0x0021481801007387 */ /* 0x0003e80000100a00 */
[----:B0-----:R-:W3:Y:S04]  /*12410*/  LDL R33, [R1+0x10b0] ;  /* 0x0010b00001217983 */ /* 0x001ee80000100800 */
[----:B------:R-:W3:Y:S01]  /*12420*/  LDL R32, [R1+0x10b4] ;  /* 0x0010b40001207983 */ /* 0x000ee20000100800 */
[----:B------:R-:W-:-:S03]  /*12430*/  PRMT R226, RZ, 0x7610, R226 ;  /* 0x00007610ffe27816 */ /* 0x000fc600000000e2 */
[----:B------:R2:W3:Y:S04]  /*12440*/  @P1 LDG.E.U8 R233, desc[UR44][R8.64] ;  /* 0x0000002c08e91981 */ /* 0x0004e8000c1e1100 */
[----:B-1----:R-:W3:Y:S04]  /*12450*/  LDL R25, [R1+0x10a8] ;  /* 0x0010a80001197983 */ /* 0x002ee80000100800 */
[----:B------:R-:W3:Y:S04]  /*12460*/  LDL R24, [R1+0x10ac] ;  /* 0x0010ac0001187983 */ /* 0x000ee80000100800 */
[----:B------:R-:W3:Y:S04]  /*12470*/  LDL R31, [R1+0x1098] ;  /* 0x00109800011f7983 */ /* 0x000ee80000100800 */
[----:B------:R-:W3:Y:S01]  /*12480*/  LDL R30, [R1+0x109c] ;  /* 0x00109c00011e7983 */ /* 0x000ee20000100800 */
[----:B------:R-:W-:-:S03]  /*12490*/  PRMT R227, RZ, 0x7610, R227 ;  /* 0x00007610ffe37816 */ /* 0x000fc600000000e3 */
[----:B------:R-:W3:Y:S04]  /*124a0*/  LDL R29, [R1+0x1090] ;  /* 0x00109000011d7983 */ /* 0x000ee80000100800 */
[----:B------:R-:W3:Y:S01]  /*124b0*/  LDL R28, [R1+0x1094] ;  /* 0x00109400011c7983 */ /* 0x000ee20000100800 */
[----:B------:R-:W-:-:S03]  /*124c0*/  PRMT R228, RZ, 0x7610, R228 ;  /* 0x00007610ffe47816 */ /* 0x000fc600000000e4 */
[----:B------:R-:W3:Y:S04]  /*124d0*/  LDL R27, [R1+0x1088] ;  /* 0x00108800011b7983 */ /* 0x000ee80000100800 */
[----:B------:R-:W3:Y:S01]  /*124e0*/  LDL R26, [R1+0x108c] ;  /* 0x00108c00011a7983 */ /* 0x000ee20000100800 */
[----:B------:R-:W-:Y:S02]  /*124f0*/  PRMT R229, RZ, 0x7610, R229 ;  /* 0x00007610ffe57816 */ /* 0x000fe400000000e5 */
[----:B------:R-:W-:Y:S01]  /*12500*/  PRMT R222, RZ, 0x7610, R222 ;  /* 0x00007610ffde7816 */ /* 0x000fe200000000de */
[----:B------:R-:W3:Y:S01]  /*12510*/  LDL R34, [R1+0x1060] ;  /* 0x0010600001227983 */ /* 0x000ee20000100800 */
[----:B--2---:R-:W-:Y:S02]  /*12520*/  @P0 IMAD.MOV.U32 R9, RZ, RZ, R144 ;  /* 0x000000ffff090224 */ /* 0x004fe400078e0090 */
[----:B----4-:R-:W-:-:S05]  /*12530*/  @P0 IMAD.MOV.U32 R8, RZ, RZ, R145 ;  /* 0x000000ffff080224 */ /* 0x010fca00078e0091 */
[----:B------:R0:W2:Y:S02]  /*12540*/  @P0 LDG.E.U8 R226, desc[UR44][R8.64] ;  /* 0x0000002c08e20981 */ /* 0x0000a4000c1e1100 */
[----:B0-----:R-:W-:Y:S02]  /*12550*/  @P0 IMAD.MOV.U32 R8, RZ, RZ, R3 ;  /* 0x000000ffff080224 */ /* 0x001fe400078e0003 */
[----:B------:R-:W-:Y:S01]  /*12560*/  @P0 IMAD.MOV.U32 R9, RZ, RZ, R5 ;  /* 0x000000ffff090224 */ /* 0x000fe200078e0005 */
[----:B------:R-:W4:Y:S04]  /*12570*/  LDL R3, [R1+0x10a4] ;  /* 0x0010a40001037983 */ /* 0x000f280000100800 */
[----:B------:R-:W2:Y:S01]  /*12580*/  LDL R5, [R1+0x10a0] ;  /* 0x0010a00001057983 */ /* 0x000ea20000100800 */
[----:B------:R-:W-:-:S03]  /*12590*/  ISETP.GT.AND P1, PT, R6, 0x1d, PT ;  /* 0x0000001d0600780c */ /* 0x000fc60003f24270 */
[----:B------:R3:W2:Y:S02]  /*125a0*/  @P0 LDG.E.U8 R227, desc[UR44][R8.64] ;  /* 0x0000002c08e30981 */ /* 0x0006a4000c1e1100 */
[----:B---3--:R-:W-:Y:S02]  /*125b0*/  @P0 IMAD.MOV.U32 R8, RZ, RZ, R147 ;  /* 0x000000ffff080224 */ /* 0x008fe400078e0093 */
[----:B------:R-:W-:-:S05]  /*125c0*/  @P0 IMAD.MOV.U32 R9, RZ, RZ, R146 ;  /* 0x000000ffff090224 */ /* 0x000fca00078e0092 */
[----:B------:R0:W3:Y:S02]  /*125d0*/  @P0 LDG.E.U8 R228, desc[UR44][R8.64] ;  /* 0x0000002c08e40981 */ /* 0x0000e4000c1e1100 */
[----:B0-----:R-:W-:Y:S02]  /*125e0*/  @P0 IMAD.MOV.U32 R8, RZ, RZ, R149 ;  /* 0x000000ffff080224 */ /* 0x001fe400078e0095 */
[----:B------:R-:W-:-:S05]  /*125f0*/  @P0 IMAD.MOV.U32 R9, RZ, RZ, R148 ;  /* 0x000000ffff090224 */ /* 0x000fca00078e0094 */
[----:B------:R0:W3:Y:S02]  /*12600*/  @P0 LDG.E.U8 R229, desc[UR44][R8.64] ;  /* 0x0000002c08e50981 */ /* 0x0000e4000c1e1100 */
[----:B0-----:R-:W-:Y:S02]  /*12610*/  @P1 IMAD.MOV.U32 R8, RZ, RZ, R151 ;  /* 0x000000ffff081224 */ /* 0x001fe400078e0097 */
[----:B------:R-:W-:-:S05]  /*12620*/  @P1 IMAD.MOV.U32 R9, RZ, RZ, R150 ;  /* 0x000000ffff091224 */ /* 0x000fca00078e0096 */
[----:B------:R0:W3:Y:S02]  /*12630*/  @P1 LDG.E.U8 R222, desc[UR44][R8.64] ;  /* 0x0000002c08de1981 */ /* 0x0000e4000c1e1100 */
[----:B0-----:R-:W-:Y:S02]  /*12640*/  @P1 IMAD.MOV.U32 R8, RZ, RZ, R0 ;  /* 0x000000ffff081224 */ /* 0x001fe400078e0000 */
[----:B------:R-:W3:Y:S01]  /*12650*/  LDL R0, [R1+0x1084] ;  /* 0x0010840001007983 */ /* 0x000ee20000100800 */
[----:B------:R-:W-:-:S03]  /*12660*/  @P1 IMAD.MOV.U32 R9, RZ, RZ, R2 ;  /* 0x000000ffff091224 */ /* 0x000fc600078e0002 */
[----:B------:R-:W3:Y:S01]  /*12670*/  LDL R2, [R1+0x1080] ;  /* 0x0010800001027983 */ /* 0x000ee20000100800 */
[----:B------:R-:W-:Y:S02]  /*12680*/  PRMT R223, RZ, 0x7610, R223 ;  /* 0x00007610ffdf7816 */ /* 0x000fe400000000df */
[----:B------:R-:W-:Y:S02]  /*12690*/  PRMT R224, RZ, 0x7610, R224 ;  /* 0x00007610ffe07816 */ /* 0x000fe400000000e0 */
[----:B------:R-:W-:Y:S02]  /*126a0*/  ISETP.GT.AND P0, PT, R6, 0x1e, PT ;  /* 0x0000001e0600780c */ /* 0x000fe40003f04270 */
[----:B------:R0:W3:Y:S01]  /*126b0*/  @P1 LDG.E.U8 R223, desc[UR44][R8.64] ;  /* 0x0000002c08df1981 */ /* 0x0000e2000c1e1100 */
[----:B------:R-:W-:Y:S02]  /*126c0*/  PRMT R225, RZ, 0x7610, R225 ;  /* 0x00007610ffe17816 */ /* 0x000fe400000000e1 */
[----:B------:R-:W-:-:S02]  /*126d0*/  PRMT R218, RZ, 0x7610, R218 ;  /* 0x00007610ffda7816 */ /* 0x000fc400000000da */
[----:B------:R-:W-:Y:S02]  /*126e0*/  PRMT R219, RZ, 0x7610, R219 ;  /* 0x00007610ffdb7816 */ /* 0x000fe400000000db */
[----:B------:R-:W-:Y:S02]  /*126f0*/  PRMT R220, RZ, 0x7610, R220 ;  /* 0x00007610ffdc7816 */ /* 0x000fe400000000dc */
[----:B------:R-:W-:Y:S01]  /*12700*/  PRMT R221, RZ, 0x7610, R221 ;  /* 0x00007610ffdd7816 */ /* 0x000fe200000000dd */
[----:B0-----:R-:W-:Y:S01]  /*12710*/  @P1 IMAD.MOV.U32 R9, RZ, RZ, R33 ;  /* 0x000000ffff091224 */ /* 0x001fe200078e0021 */
[----:B------:R-:W-:Y:S01]  /*12720*/  LOP3.LUT R12, R12, 0xffff, RZ, 0xc0, !PT ;  /* 0x0000ffff0c0c7812 */ /* 0x000fe200078ec0ff */
[----:B------:R-:W3:Y:S01]  /*12730*/  LDL R33, [R1+0x1064] ;  /* 0x0010640001217983 */ /* 0x000ee20000100800 */
[----:B------:R-:W-:Y:S01]  /*12740*/  @P1 IMAD.MOV.U32 R8, RZ, RZ, R32 ;  /* 0x000000ffff081224 */ /* 0x000fe200078e0020 */
[----:B------:R-:W-:Y:S02]  /*12750*/  LOP3.LUT R11, R11, 0xffff, RZ, 0xc0, !PT ;  /* 0x0000ffff0b0b7812 */ /* 0x000fe400078ec0ff */
[----:B------:R-:W3:Y:S04]  /*12760*/  LDL R32, [R1+0x1050] ;  /* 0x0010500001207983 */ /* 0x000ee80000100800 */
[----:B------:R0:W3:Y:S02]  /*12770*/  @P1 LDG.E.U8 R224, desc[UR44][R8.64] ;  /* 0x0000002c08e01981 */ /* 0x0000e4000c1e1100 */
[----:B0-----:R-:W-:-:S02]  /*12780*/  @P1 IMAD.MOV.U32 R8, RZ, RZ, R24 ;  /* 0x000000ffff081224 */ /* 0x001fc400078e0018 */
[----:B------:R-:W-:Y:S01]  /*12790*/  @P1 IMAD.MOV.U32 R9, RZ, RZ, R25 ;  /* 0x000000ffff091224 */ /* 0x000fe200078e0019 */
[----:B------:R-:W3:Y:S04]  /*127a0*/  LDL R24, [R1+0x107c] ;  /* 0x00107c0001187983 */ /* 0x000ee80000100800 */
[----:B------:R4:W3:Y:S04]  /*127b0*/  @P1 LDG.E.U8 R225, desc[UR44][R8.64] ;  /* 0x0000002c08e11981 */ /* 0x0008e8000c1e1100 */
[----:B------:R-:W3:Y:S01]  /*127c0*/  LDL R25, [R1+0x1078] ;  /* 0x0010780001197983 */ /* 0x000ee20000100800 */
[----:B----4-:R-:W-:-:S03]  /*127d0*/  @P0 IMAD.MOV.U32 R8, RZ, RZ, R3 ;  /* 0x000000ffff080224 */ /* 0x010fc600078e0003 */
[----:B------:R-:W4:Y:S01]  /*127e0*/  LDL R3, [R1+0x1074] ;  /* 0x0010740001037983 */ /* 0x000f220000100800 */
[----:B--2---:R-:W-:-:S03]  /*127f0*/  @P0 IMAD.MOV.U32 R9, RZ, RZ, R5 ;  /* 0x000000ffff090224 */ /* 0x004fc600078e0005 */
[----:B------:R-:W2:Y:S04]  /*12800*/  LDL R5, [R1+0x1070] ;  /* 0x0010700001057983 */ /* 0x000ea80000100800 */
[----:B------:R0:W2:Y:S02]  /*12810*/  @P0 LDG.E.U8 R218, desc[UR44][R8.64] ;  /* 0x0000002c08da0981 */ /* 0x0000a4000c1e1100 */
[----:B0-----:R-:W-:Y:S02]  /*12820*/  @P0 IMAD.MOV.U32 R8, RZ, RZ, R30 ;  /* 0x000000ffff080224 */ /* 0x001fe400078e001e */
[----:B------:R-:W-:Y:S01]  /*12830*/  @P0 IMAD.MOV.U32 R9, RZ, RZ, R31 ;  /* 0x000000ffff090224 */ /* 0x000fe200078e001f */
[----:B------:R-:W-:Y:S01]  /*12840*/  PRMT R11, R12, 0x3340, R11 ;  /* 0x000033400c0b7816 */ /* 0x000fe2000000000b */
[----:B------:R-:W2:Y:S04]  /*12850*/  LDL R31, [R1+0x1020] ;  /* 0x00102000011f7983 */ /* 0x000ea80000100800 */
[----:B------:R0:W2:Y:S01]  /*12860*/  @P0 LDG.E.U8 R219, desc[UR44][R8.64] ;  /* 0x0000002c08db0981 */ /* 0x0000a2000c1e1100 */
[----:B------:R-:W-:-:S02]  /*12870*/  PRMT R215, RZ, 0x7610, R215 ;  /* 0x00007610ffd77816 */ /* 0x000fc400000000d7 */
[----:B------:R-:W-:Y:S01]  /*12880*/  LOP3.LUT R175, R175, 0xffff, RZ, 0xc0, !PT ;  /* 0x0000ffffafaf7812 */ /* 0x000fe200078ec0ff */
[----:B------:R-:W2:Y:S01]  /*12890*/  LDL R30, [R1+0x1024] ;  /* 0x00102400011e7983 */ /* 0x000ea20000100800 */
[----:B0-----:R-:W-:Y:S02]  /*128a0*/  @P0 IMAD.MOV.U32 R8, RZ, RZ, R28 ;  /* 0x000000ffff080224 */ /* 0x001fe400078e001c */
[----:B------:R-:W-:Y:S01]  /*128b0*/  @P0 IMAD.MOV.U32 R9, RZ, RZ, R29 ;  /* 0x000000ffff090224 */ /* 0x000fe200078e001d */
[----:B------:R-:W-:Y:S01]  /*128c0*/  LOP3.LUT R171, R171, 0xffff, RZ, 0xc0, !PT ;  /* 0x0000ffffabab7812 */ /* 0x000fe200078ec0ff */
[----:B------:R-:W2:Y:S04]  /*128d0*/  LDL R29, [R1+0x1054] ;  /* 0x00105400011d7983 */ /* 0x000ea80000100800 */
[----:B------:R0:W2:Y:S01]  /*128e0*/  @P0 LDG.E.U8 R220, desc[UR44][R8.64] ;  /* 0x0000002c08dc0981 */ /* 0x0000a2000c1e1100 */
[----:B------:R-:W-:-:S02]  /*128f0*/  LOP3.LUT R167, R167, 0xffff, RZ, 0xc0, !PT ;  /* 0x0000ffffa7a77812 */ /* 0x000fc400078ec0ff */
[----:B------:R-:W-:Y:S01]  /*12900*/  LOP3.LUT R13, R13, 0xffff, RZ, 0xc0, !PT ;  /* 0x0000ffff0d0d7812 */ /* 0x000fe200078ec0ff */
[----:B------:R-:W2:Y:S01]  /*12910*/  LDL R28, [R1+0x1040] ;  /* 0x00104000011c7983 */ /* 0x000ea20000100800 */
[----:B0-----:R-:W-:Y:S02]  /*12920*/  @P0 IMAD.MOV.U32 R8, RZ, RZ, R26 ;  /* 0x000000ffff080224 */ /* 0x001fe400078e001a */
[----:B------:R-:W-:Y:S01]  /*12930*/  @P0 IMAD.MOV.U32 R9, RZ, RZ, R27 ;  /* 0x000000ffff090224 */ /* 0x000fe200078e001b */
[----:B------:R-:W-:Y:S01]  /*12940*/  PRMT R217, RZ, 0x7610, R217 ;  /* 0x00007610ffd97816 */ /* 0x000fe200000000d9 */
[----:B------:R-:W2:Y:S04]  /*12950*/  LDL R26, [R1+0x1044] ;  /* 0x00104400011a7983 */ /* 0x000ea80000100800 */
[----:B------:R3:W2:Y:S01]  /*12960*/  @P0 LDG.E.U8 R221, desc[UR44][R8.64] ;  /* 0x0000002c08dd0981 */ /* 0x0006a2000c1e1100 */
[----:B------:R-:W-:-:S02]  /*12970*/  ISETP.GT.AND P0, PT, R6, 0x1f, PT ;  /* 0x0000001f0600780c */ /* 0x000fc40003f04270 */
[----:B------:R-:W-:Y:S01]  /*12980*/  LOP3.LUT R10, R10, 0xffff, RZ, 0xc0, !PT ;  /* 0x0000ffff0a0a7812 */ /* 0x000fe200078ec0ff */
[----:B------:R-:W2:Y:S10]  /*12990*/  LDL R27, [R1+0x1030] ;  /* 0x00103000011b7983 */ /* 0x000eb40000100800 */
[----:B---3--:R-:W-:-:S02]  /*129a0*/  @P0 IMAD.MOV.U32 R8, RZ, RZ, R0 ;  /* 0x000000ffff080224 */ /* 0x008fc400078e0000 */
[----:B------:R-:W3:Y:S01]  /*129b0*/  LDL R0, [R1+0x106c] ;  /* 0x00106c0001007983 */ /* 0x000ee20000100800 */
[----:B------:R-:W-:-:S03]  /*129c0*/  @P0 IMAD.MOV.U32 R9, RZ, RZ, R2 ;  /* 0x000000ffff090224 */ /* 0x000fc600078e0002 */
[----:B------:R-:W3:Y:S01]  /*129d0*/  LDL R2, [R1+0x1068] ;  /* 0x0010680001027983 */ /* 0x000ee20000100800 */
[----:B------:R-:W-:-:S03]  /*129e0*/  LOP3.LUT R7, R7, 0xffff, RZ, 0xc0, !PT ;  /* 0x0000ffff07077812 */ /* 0x000fc600078ec0ff */
[----:B------:R0:W3:Y:S01]  /*129f0*/  @P0 LDG.E.U8 R215, desc[UR44][R8.64] ;  /* 0x0000002c08d70981 */ /* 0x0000e2000c1e1100 */
[----:B------:R-:W-:Y:S02]  /*12a00*/  PRMT R171, R175, 0x3340, R171 ;  /* 0x00003340afab7816 */ /* 0x000fe400000000ab */
[----:B------:R-:W-:Y:S02]  /*12a10*/  PRMT R13, R167, 0x3340, R13 ;  /* 0x00003340a70d7816 */ /* 0x000fe4000000000d */
[----:B------:R-:W-:Y:S02]  /*12a20*/  PRMT R7, R10, 0x3340, R7 ;  /* 0x000033400a077816 */ /* 0x000fe40000000007 */
[----:B------:R-:W-:Y:S02]  /*12a30*/  PRMT R216, RZ, 0x7610, R216 ;  /* 0x00007610ffd87816 */ /* 0x000fe400000000d8 */
[----:B------:R-:W-:Y:S02]  /*12a40*/  PRMT R10, R171, 0x5410, R13 ;  /* 0x00005410ab0a7816 */ /* 0x000fe4000000000d */
[----:B------:R-:W-:-:S02]  /*12a50*/  PRMT R214, RZ, 0x7610, R214 ;  /* 0x00007610ffd67816 */ /* 0x000fc400000000d6 */
[----:B------:R-:W-:Y:S02]  /*12a60*/  PRMT R11, R11, 0x5410, R7 ;  /* 0x000054100b0b7816 */ /* 0x000fe40000000007 */
[----:B------:R-:W3:Y:S01]  /*12a70*/  LDL R7, [R1+0xe6c] ;  /* 0x000e6c0001077983 */ /* 0x000ee20000100800 */
[----:B------:R-:W-:Y:S02]  /*12a80*/  LOP3.LUT R201, R201, 0xffff, RZ, 0xc0, !PT ;  /* 0x0000ffffc9c97812 */ /* 0x000fe400078ec0ff */
[----:B------:R-:W-:Y:S02]  /*12a90*/  LOP3.LUT R197, R197, 0xffff, RZ, 0xc0, !PT ;  /* 0x0000ffffc5c57812 */ /* 0x000fe400078ec0ff */
[----:B------:R-:W-:Y:S02]  /*12aa0*/  LOP3.LUT R195, R195, 0xffff, RZ, 0xc0, !PT ;  /* 0x0000ffffc3c37812 */ /* 0x000fe400078ec0ff */
[----:B------:R-:W-:Y:S02]  /*12ab0*/  LOP3.LUT R191, R191, 0xffff, RZ, 0xc0, !PT ;  /* 0x0000ffffbfbf7812 */ /* 0x000fe400078ec0ff */
[----:B------:R-:W-:-:S02]  /*12ac0*/  LOP3.LUT R188, R188, 0xffff, RZ, 0xc0, !PT ;  /* 0x0000ffffbcbc7812 */ /* 0x000fc400078ec0ff */
[----:B------:R-:W-:Y:S02]  /*12ad0*/  LOP3.LUT R184, R184, 0xffff, RZ, 0xc0, !PT ;  /* 0x0000ffffb8b87812 */ /* 0x000fe400078ec0ff */
[----:B------:R-:W-:Y:S02]  /*12ae0*/  LOP3.LUT R183, R183, 0xffff, RZ, 0xc0, !PT ;  /* 0x0000ffffb7b77812 */ /* 0x000fe400078ec0ff */
[----:B------:R-:W-:Y:S02]  /*12af0*/  LOP3.LUT R178, R178, 0xffff, RZ, 0xc0, !PT ;  /* 0x0000ffffb2b27812 */ /* 0x000fe400078ec0ff */
[----:B------:R-:W-:Y:S02]  /*12b00*/  PRMT R197, R201, 0x3340, R197 ;  /* 0x00003340c9c57816 */ /* 0x000fe400000000c5 */
[----:B------:R-:W-:Y:S02]  /*12b10*/  PRMT R191, R195, 0x3340, R191 ;  /* 0x00003340c3bf7816 */ /* 0x000fe400000000bf */
[----:B------:R-:W-:-:S02]  /*12b20*/  PRMT R184, R188, 0x3340, R184 ;  /* 0x00003340bcb87816 */ /* 0x000fc400000000b8 */
[----:B------:R-:W-:Y:S02]  /*12b30*/  PRMT R178, R183, 0x3340, R178 ;  /* 0x00003340b7b27816 */ /* 0x000fe400000000b2 */
        /* <DEDUP_REMOVED lines=16> */
[----:B------:R-:W-:-:S02]  /*12c40*/  PRMT R205, R208, 0x3340, R205 ;  /* 0x00003340d0cd7816 */ /* 0x000fc400000000cd */
[----:B------:R-:W-:Y:S02]  /*12c50*/  PRMT R189, R193, 0x3340, R189 ;  /* 0x00003340c1bd7816 */ /* 0x000fe400000000bd */
[----:B------:R-:W-:Y:S02]  /*12c60*/  PRMT R172, R176, 0x3340, R172 ;  /* 0x00003340b0ac7816 */ /* 0x000fe400000000ac */
[----:B------:R-:W-:Y:S02]  /*12c70*/  PRMT R158, R161, 0x3340, R158 ;  /* 0x00003340a19e7816 */ /* 0x000fe4000000009e */
        /* <DEDUP_REMOVED lines=16> */
[----:B------:R-:W-:Y:S02]  /*12d80*/  PRMT R206, R209, 0x3340, R206 ;  /* 0x00003340d1ce7816 */ /* 0x000fe400000000ce */
[----:B------:R-:W-:Y:S01]  /*12d90*/  PRMT R190, R194, 0x3340, R190 ;  /* 0x00003340c2be7816 */ /* 0x000fe200000000be */
[----:B0-----:R-:W-:Y:S02]  /*12da0*/  @P0 IMAD.MOV.U32 R8, RZ, RZ, R24 ;  /* 0x000000ffff080224 */ /* 0x001fe400078e0018 */
[----:B------:R-:W-:Y:S02]  /*12db0*/  @P0 IMAD.MOV.U32 R9, RZ, RZ, R25 ;  /* 0x000000ffff090224 */ /* 0x000fe400078e0019 */
[----:B------:R-:W3:Y:S04]  /*12dc0*/  LDL R25, [R1+0x1034] ;  /* 0x0010340001197983 */ /* 0x000ee80000100800 */
[----:B------:R4:W3:Y:S02]  /*12dd0*/  @P0 LDG.E.U8 R217, desc[UR44][R8.64] ;  /* 0x0000002c08d90981 */ /* 0x0008e4000c1e1100 */
[----:B----4-:R-:W-:-:S02]  /*12de0*/  @P0 IMAD.MOV.U32 R8, RZ, RZ, R3 ;  /* 0x000000ffff080224 */ /* 0x010fc400078e0003 */
[----:B--2---:R-:W-:Y:S02]  /*12df0*/  @P0 IMAD.MOV.U32 R9, RZ, RZ, R5 ;  /* 0x000000ffff090224 */ /* 0x004fe400078e0005 */
[----:B------:R-:W2:Y:S04]  /*12e00*/  LDL.LU R5, [R1+0xe90] ;  /* 0x000e900001057983 */ /* 0x000ea80000300800 */
[----:B------:R0:W4:Y:S04]  /*12e10*/  @P0 LDG.E.U8 R216, desc[UR44][R8.64] ;  /* 0x0000002c08d80981 */ /* 0x000128000c1e1100 */
[----:B------:R-:W4:Y:S01]  /*12e20*/  LDL.LU R3, [R1+0xe80] ;  /* 0x000e800001037983 */ /* 0x000f220000300800 */
[----:B0-----:R-:W-:Y:S01]  /*12e30*/  PRMT R8, R197, 0x5410, R191 ;  /* 0x00005410c5087816 */ /* 0x001fe200000000bf */
[----:B---3--:R-:W-:-:S02]  /*12e40*/  @P0 IMAD.MOV.U32 R12, RZ, RZ, R0 ;  /* 0x000000ffff0c0224 */ /* 0x008fc400078e0000 */
[----:B------:R-:W0:Y:S01]  /*12e50*/  S2R R0, SR_TID.X ;  /* 0x0000000000007919 */ /* 0x000e220000002100 */
[----:B------:R-:W-:Y:S02]  /*12e60*/  @P0 IMAD.MOV.U32 R13, RZ, RZ, R2 ;  /* 0x000000ffff0d0224 */ /* 0x000fe400078e0002 */
[----:B------:R-:W3:Y:S04]  /*12e70*/  LDL.LU R2, [R1+0xe70] ;  /* 0x000e700001027983 */ /* 0x000ee80000300800 */
[----:B------:R-:W3:Y:S01]  /*12e80*/  @P0 LDG.E.U8 R214, desc[UR44][R12.64] ;  /* 0x0000002c0cd60981 */ /* 0x000ee2000c1e1100 */
[----:B0-----:R-:W-:-:S04]  /*12e90*/  LOP3.LUT R0, R0, 0x1f, RZ, 0xc0, !PT ;  /* 0x0000001f00007812 */ /* 0x001fc800078ec0ff */
[----:B------:R-:W-:Y:S02]  /*12ea0*/  ISETP.GE.AND P0, PT, R0, R6, PT ;  /* 0x000000060000720c */ /* 0x000fe40003f06270 */
[----:B------:R-:W2:Y:S01]  /*12eb0*/  LDL.LU R0, [R1+0xe68] ;  /* 0x000e680001007983 */ /* 0x000ea20000300800 */
[----:B------:R-:W-:Y:S01]  /*12ec0*/  PRMT R9, R184, 0x5410, R178 ;  /* 0x00005410b8097816 */ /* 0x000fe200000000b2 */
[----:B------:R-:W-:Y:S01]  /*12ed0*/  BAR.SYNC.DEFER_BLOCKING 0x0 ;  /* 0x0000000000007b1d */ /* 0x000fe20000010000 */
[----:B------:R-:W-:Y:S02]  /*12ee0*/  PRMT R173, R177, 0x3340, R173 ;  /* 0x00003340b1ad7816 */ /* 0x000fe400000000ad */
[----:B------:R-:W-:Y:S02]  /*12ef0*/  PRMT R159, R162, 0x3340, R159 ;  /* 0x00003340a29f7816 */ /* 0x000fe4000000009f */
[----:B------:R-:W-:Y:S02]  /*12f00*/  LOP3.LUT R210, R210, 0xffff, RZ, 0xc0, !PT ;  /* 0x0000ffffd2d27812 */ /* 0x000fe400078ec0ff */
[----:B------:R-:W-:Y:S01]  /*12f10*/  LOP3.LUT R207, R207, 0xffff, RZ, 0xc0, !PT ;  /* 0x0000ffffcfcf7812 */ /* 0x000fe200078ec0ff */
[----:B------:R0:W-:Y:S02]  /*12f20*/  STS.128 [R14+UR4], R8 ;  /* 0x000000080e007988 */ /* 0x0001e40008000c04 */
[----:B0-----:R-:W-:-:S02]  /*12f30*/  PRMT R8, R202, 0x3340, R198 ;  /* 0x00003340ca087816 */ /* 0x001fc400000000c6 */
[----:B------:R-:W-:Y:S02]  /*12f40*/  PRMT R9, R185, 0x3340, R180 ;  /* 0x00003340b9097816 */ /* 0x000fe400000000b4 */
[----:B------:R-:W-:Y:S02]  /*12f50*/  PRMT R10, R168, 0x3340, R164 ;  /* 0x00003340a80a7816 */ /* 0x000fe400000000a4 */
[----:B------:R-:W-:Y:S02]  /*12f60*/  PRMT R11, R155, 0x3340, R152 ;  /* 0x000033409b0b7816 */ /* 0x000fe40000000098 */
[----:B------:R-:W-:Y:S02]  /*12f70*/  PRMT R8, R205, 0x5410, R8 ;  /* 0x00005410cd087816 */ /* 0x000fe40000000008 */
[----:B------:R-:W-:Y:S02]  /*12f80*/  PRMT R9, R189, 0x5410, R9 ;  /* 0x00005410bd097816 */ /* 0x000fe40000000009 */
[----:B------:R-:W-:-:S02]  /*12f90*/  PRMT R10, R172, 0x5410, R10 ;  /* 0x00005410ac0a7816 */ /* 0x000fc4000000000a */
[----:B------:R-:W-:-:S05]  /*12fa0*/  PRMT R11, R158, 0x5410, R11 ;  /* 0x000054109e0b7816 */ /* 0x000fca000000000b */
[----:B------:R0:W-:Y:S01]  /*12fb0*/  STS.128 [R14+UR4+0x1000], R8 ;  /* 0x001000080e007988 */ /* 0x0001e20008000c04 */
[----:B------:R-:W-:Y:S02]  /*12fc0*/  LOP3.LUT R204, R204, 0xffff, RZ, 0xc0, !PT ;  /* 0x0000ffffcccc7812 */ /* 0x000fe400078ec0ff */
[----:B------:R-:W-:Y:S02]  /*12fd0*/  LOP3.LUT R200, R200, 0xffff, RZ, 0xc0, !PT ;  /* 0x0000ffffc8c87812 */ /* 0x000fe400078ec0ff */
[----:B------:R-:W-:Y:S02]  /*12fe0*/  LOP3.LUT R196, R196, 0xffff, RZ, 0xc0, !PT ;  /* 0x0000ffffc4c47812 */ /* 0x000fe400078ec0ff */
[----:B------:R-:W-:Y:S02]  /*12ff0*/  LOP3.LUT R192, R192, 0xffff, RZ, 0xc0, !PT ;  /* 0x0000ffffc0c07812 */ /* 0x000fe400078ec0ff */
[----:B------:R-:W-:Y:S02]  /*13000*/  LOP3.LUT R187, R187, 0xffff, RZ, 0xc0, !PT ;  /* 0x0000ffffbbbb7812 */ /* 0x000fe400078ec0ff */
[----:B0-----:R-:W-:-:S02]  /*13010*/  PRMT R8, R203, 0x3340, R199 ;  /* 0x00003340cb087816 */ /* 0x001fc400000000c7 */
[----:B------:R-:W-:Y:S02]  /*13020*/  PRMT R9, R186, 0x3340, R181 ;  /* 0x00003340ba097816 */ /* 0x000fe400000000b5 */
[----:B------:R-:W-:Y:S02]  /*13030*/  PRMT R10, R169, 0x3340, R165 ;  /* 0x00003340a90a7816 */ /* 0x000fe400000000a5 */
[----:B------:R-:W-:Y:S02]  /*13040*/  PRMT R11, R156, 0x3340, R153 ;  /* 0x000033409c0b7816 */ /* 0x000fe40000000099 */
        /* <DEDUP_REMOVED lines=12> */
[----:B------:R-:W-:Y:S01]  /*13110*/  LOP3.LUT R154, R154, 0xffff, RZ, 0xc0, !PT ;  /* 0x0000ffff9a9a7812 */ /* 0x000fe200078ec0ff */
[----:B------:R0:W-:Y:S01]  /*13120*/  STS.128 [R14+UR4+0x2000], R8 ;  /* 0x002000080e007988 */ /* 0x0001e20008000c04 */
[----:B------:R-:W-:Y:S02]  /*13130*/  PRMT R207, R210, 0x3340, R207 ;  /* 0x00003340d2cf7816 */ /* 0x000fe400000000cf */
[----:B------:R-:W-:-:S02]  /*13140*/  PRMT R192, R196, 0x3340, R192 ;  /* 0x00003340c4c07816 */ /* 0x000fc400000000c0 */
[----:B------:R-:W-:Y:S02]  /*13150*/  PRMT R174, R179, 0x3340, R174 ;  /* 0x00003340b3ae7816 */ /* 0x000fe400000000ae */
[----:B------:R-:W-:Y:S02]  /*13160*/  PRMT R160, R163, 0x3340, R160 ;  /* 0x00003340a3a07816 */ /* 0x000fe400000000a0 */
[----:B0-----:R-:W-:Y:S02]  /*13170*/  PRMT R8, R204, 0x3340, R200 ;  /* 0x00003340cc087816 */ /* 0x001fe400000000c8 */
[----:B------:R-:W-:Y:S02]  /*13180*/  PRMT R9, R187, 0x3340, R182 ;  /* 0x00003340bb097816 */ /* 0x000fe400000000b6 */
[----:B------:R-:W-:Y:S02]  /*13190*/  PRMT R10, R170, 0x3340, R166 ;  /* 0x00003340aa0a7816 */ /* 0x000fe400000000a6 */
[----:B------:R-:W-:-:S02]  /*131a0*/  PRMT R11, R157, 0x3340, R154 ;  /* 0x000033409d0b7816 */ /* 0x000fc4000000009a */
[----:B------:R-:W-:Y:S02]  /*131b0*/  PRMT R8, R207, 0x5410, R8 ;  /* 0x00005410cf087816 */ /* 0x000fe40000000008 */
[----:B------:R-:W-:Y:S02]  /*131c0*/  PRMT R9, R192, 0x5410, R9 ;  /* 0x00005410c0097816 */ /* 0x000fe40000000009 */
[----:B------:R-:W-:Y:S02]  /*131d0*/  PRMT R10, R174, 0x5410, R10 ;  /* 0x00005410ae0a7816 */ /* 0x000fe4000000000a */
[----:B------:R-:W-:Y:S01]  /*131e0*/  PRMT R11, R160, 0x5410, R11 ;  /* 0x00005410a00b7816 */ /* 0x000fe2000000000b */
[----:B------:R-:W-:Y:S04]  /*131f0*/  STL [R1+0x20c8], R14 ;  /* 0x0020c80e01007387 */ /* 0x000fe80000100800 */
[----:B------:R0:W-:Y:S01]  /*13200*/  STS.128 [R14+UR4+0x3000], R8 ;  /* 0x003000080e007988 */ /* 0x0001e20008000c04 */
[----:B------:R-:W-:Y:S01]  /*13210*/  PRMT R213, RZ, 0x7610, R213 ;  /* 0x00007610ffd57816 */ /* 0x000fe200000000d5 */
[----:B------:R-:W-:-:S02]  /*13220*/  @!P0 IMAD.MOV.U32 R6, RZ, RZ, R7 ;  /* 0x000000ffff068224 */ /* 0x000fc400078e0007 */
[----:B------:R-:W4:Y:S04]  /*13230*/  LDL R24, [R1+0x1010] ;  /* 0x0010100001187983 */ /* 0x000f280000100800 */
[----:B0-----:R-:W3:Y:S01]  /*13240*/  LDL R9, [R1+0x1014] ;  /* 0x0010140001097983 */ /* 0x001ee20000100800 */
[----:B------:R-:W-:Y:S02]  /*13250*/  PRMT R212, RZ, 0x7610, R212 ;  /* 0x00007610ffd47816 */ /* 0x000fe400000000d4 */
[----:B------:R-:W-:Y:S02]  /*13260*/  PRMT R211, RZ, 0x7610, R211 ;  /* 0x00007610ffd37816 */ /* 0x000fe400000000d3 */
[----:B------:R-:W-:Y:S02]  /*13270*/  PRMT R210, RZ, 0x7610, R210 ;  /* 0x00007610ffd27816 */ /* 0x000fe400000000d2 */
[----:B------:R-:W-:-:S02]  /*13280*/  PRMT R209, RZ, 0x7610, R209 ;  /* 0x00007610ffd17816 */ /* 0x000fc400000000d1 */
[----:B------:R-:W-:Y:S01]  /*13290*/  PRMT R208, RZ, 0x7610, R208 ;  /* 0x00007610ffd07816 */ /* 0x000fe200000000d0 */
[----:B--2---:R-:W-:Y:S01]  /*132a0*/  @!P0 IMAD.MOV.U32 R7, RZ, RZ, R0 ;  /* 0x000000ffff078224 */ /* 0x004fe200078e0000 */
[----:B------:R0:W-:Y:S04]  /*132b0*/  STL [R1+0x20cc], R0 ;  /* 0x0020cc0001007387 */ /* 0x0001e80000100800 */
[----:B------:R1:W2:Y:S04]  /*132c0*/  @!P0 LDG.E.U8 R213, desc[UR44][R6.64] ;  /* 0x0000002c06d58981 */ /* 0x0002a8000c1e1100 */
[----:B0-----:R-:W2:Y:S04]  /*132d0*/  LDL.LU R0, [R1+0xe74] ;  /* 0x000e740001007983 */ /* 0x001ea80000300800 */
[----:B------:R-:W2:Y:S01]  /*132e0*/  LDL.LU R14, [R1+0xe98] ;  /* 0x000e9800010e7983 */ /* 0x000ea20000300800 */
[----:B-1----:R-:W-:-:S02]  /*132f0*/  @!P0 IMAD.MOV.U32 R6, RZ, RZ, R33 ;  /* 0x000000ffff068224 */ /* 0x002fc400078e0021 */
[----:B------:R-:W-:Y:S01]  /*13300*/  @!P0 IMAD.MOV.U32 R7, RZ, RZ, R34 ;  /* 0x000000ffff078224 */ /* 0x000fe200078e0022 */
[----:B------:R-:W2:Y:S04]  /*13310*/  LDL R11, [R1+0x1000] ;  /* 0x00100000010b7983 */ /* 0x000ea80000100800 */
[----:B------:R-:W2:Y:S04]  /*13320*/  LDL R10, [R1+0x1004] ;  /* 0x00100400010a7983 */ /* 0x000ea80000100800 */
[----:B------:R0:W2:Y:S04]  /*13330*/  @!P0 LDG.E.U8 R212, desc[UR44][R6.64] ;  /* 0x0000002c06d48981 */ /* 0x0000a8000c1e1100 */
[----:B------:R-:W2:Y:S04]  /*13340*/  LDL R8, [R1+0xff4] ;  /* 0x000ff40001087983 */ /* 0x000ea80000100800 */
[----:B------:R-:W2:Y:S01]  /*13350*/  LDL R35, [R1+0xfe0] ;  /* 0x000fe00001237983 */ /* 0x000ea20000100800 */
[----:B0-----:R-:W-:-:S03]  /*13360*/  @!P0 IMAD.MOV.U32 R6, RZ, RZ, R29 ;  /* 0x000000ffff068224 */ /* 0x001fc600078e001d */
[----:B------:R-:W2:Y:S01]  /*13370*/  LDL R29, [R1+0xff0] ;  /* 0x000ff000011d7983 */ /* 0x000ea20000100800 */
[----:B------:R-:W-:-:S03]  /*13380*/  @!P0 IMAD.MOV.U32 R7, RZ, RZ, R32 ;  /* 0x000000ffff078224 */ /* 0x000fc600078e0020 */
        /* <DEDUP_REMOVED lines=8> */
[----:B------:R0:W2:Y:S01]  /*13410*/  @!P0 LDG.E.U8 R210, desc[UR44][R6.64] ;  /* 0x0000002c06d28981 */ /* 0x0000a2000c1e1100 */
[----:B------:R-:W-:Y:S02]  /*13420*/  PRMT R207, RZ, 0x7610, R207 ;  /* 0x00007610ffcf7816 */ /* 0x000fe400000000cf */
[----:B------:R-:W-:Y:S01]  /*13430*/  PRMT R206, RZ, 0x7610, R206 ;  /* 0x00007610ffce7816 */ /* 0x000fe200000000ce */
[----:B------:R-:W2:Y:S01]  /*13440*/  LDL R37, [R1+0xf20] ;  /* 0x000f200001257983 */ /* 0x000ea20000100800 */
[----:B------:R-:W-:Y:S02]  /*13450*/  PRMT R205, RZ, 0x7610, R205 ;  /* 0x00007610ffcd7816 */ /* 0x000fe400000000cd */
[----:B------:R-:W-:Y:S01]  /*13460*/  PRMT R204, RZ, 0x7610, R204 ;  /* 0x00007610ffcc7816 */ /* 0x000fe200000000cc */
[----:B------:R-:W2:Y:S01]  /*13470*/  LDL R36, [R1+0xf10] ;  /* 0x000f100001247983 */ /* 0x000ea20000100800 */
[----:B0-----:R-:W-:-:S02]  /*13480*/  @!P0 IMAD.MOV.U32 R6, RZ, RZ, R25 ;  /* 0x000000ffff068224 */ /* 0x001fc400078e0019 */
[----:B------:R-:W-:Y:S01]  /*13490*/  @!P0 IMAD.MOV.U32 R7, RZ, RZ, R27 ;  /* 0x000000ffff078224 */ /* 0x000fe200078e001b */
[----:B------:R-:W2:Y:S04]  /*134a0*/  LDL R25, [R1+0xfc4] ;  /* 0x000fc40001197983 */ /* 0x000ea80000100800 */
[----:B------:R-:W2:Y:S04]  /*134b0*/  LDL R27, [R1+0xfc0] ;  /* 0x000fc000011b7983 */ /* 0x000ea80000100800 */
[----:B------:R0:W2:Y:S02]  /*134c0*/  @!P0 LDG.E.U8 R209, desc[UR44][R6.64] ;  /* 0x0000002c06d18981 */ /* 0x0000a4000c1e1100 */
[----:B0-----:R-:W-:-:S02]  /*134d0*/  @!P0 IMAD.MOV.U32 R6, RZ, RZ, R30 ;  /* 0x000000ffff068224 */ /* 0x001fc400078e001e */
[----:B------:R-:W-:Y:S01]  /*134e0*/  @!P0 IMAD.MOV.U32 R7, RZ, RZ, R31 ;  /* 0x000000ffff078224 */ /* 0x000fe200078e001f */
[----:B------:R-:W2:Y:S04]  /*134f0*/  LDL R30, [R1+0xfa4] ;  /* 0x000fa400011e7983 */ /* 0x000ea80000100800 */
[----:B------:R-:W2:Y:S04]  /*13500*/  LDL R31, [R1+0xfa0] ;  /* 0x000fa000011f7983 */ /* 0x000ea80000100800 */
[----:B------:R3:W2:Y:S02]  /*13510*/  @!P0 LDG.E.U8 R208, desc[UR44][R6.64] ;  /* 0x0000002c06d08981 */ /* 0x0006a4000c1e1100 */
[----:B---3--:R-:W-:-:S02]  /*13520*/  @!P0 IMAD.MOV.U32 R6, RZ, RZ, R9 ;  /* 0x000000ffff068224 */ /* 0x008fc400078e0009 */
[----:B------:R-:W3:Y:S01]  /*13530*/  LDL R9, [R1+0xf94] ;  /* 0x000f940001097983 */ /* 0x000ee20000100800 */
[----:B----4-:R-:W-:-:S03]  /*13540*/  @!P0 IMAD.MOV.U32 R7, RZ, RZ, R24 ;  /* 0x000000ffff078224 */ /* 0x010fc600078e0018 */
[----:B------:R-:W4:Y:S04]  /*13550*/  LDL R24, [R1+0xf90] ;  /* 0x000f900001187983 */ /* 0x000f280000100800 */
[----:B------:R2:W4:Y:S01]  /*13560*/  @!P0 LDG.E.U8 R207, desc[UR44][R6.64] ;  /* 0x0000002c06cf8981 */ /* 0x000522000c1e1100 */
[----:B------:R-:W-:Y:S02]  /*13570*/  PRMT R203, RZ, 0x7610, R203 ;  /* 0x00007610ffcb7816 */ /* 0x000fe400000000cb */
[----:B------:R-:W-:Y:S02]  /*13580*/  PRMT R202, RZ, 0x7610, R202 ;  /* 0x00007610ffca7816 */ /* 0x000fe400000000ca */
[----:B------:R-:W-:Y:S02]  /*13590*/  PRMT R201, RZ, 0x7610, R201 ;  /* 0x00007610ffc97816 */ /* 0x000fe400000000c9 */
[----:B------:R-:W-:Y:S01]  /*135a0*/  PRMT R200, RZ, 0x7610, R200 ;  /* 0x00007610ffc87816 */ /* 0x000fe200000000c8 */
[----:B--2---:R-:W-:-:S02]  /*135b0*/  @!P0 IMAD.MOV.U32 R7, RZ, RZ, R11 ;  /* 0x000000ffff078224 */ /* 0x004fc400078e000b */
[----:B------:R-:W2:Y:S01]  /*135c0*/  LDL R11, [R1+0xf80] ;  /* 0x000f8000010b7983 */ /* 0x000ea20000100800 */
[----:B------:R-:W-:-:S03]  /*135d0*/  @!P0 IMAD.MOV.U32 R6, RZ, RZ, R10 ;  /* 0x000000ffff068224 */ /* 0x000fc600078e000a */
[----:B------:R-:W2:Y:S04]  /*135e0*/  LDL R10, [R1+0xf84] ;  /* 0x000f8400010a7983 */ /* 0x000ea80000100800 */
[----:B------:R0:W2:Y:S02]  /*135f0*/  @!P0 LDG.E.U8 R206, desc[UR44][R6.64] ;  /* 0x0000002c06ce8981 */ /* 0x0000a4000c1e1100 */
[----:B0-----:R-:W-:Y:S02]  /*13600*/  @!P0 IMAD.MOV.U32 R6, RZ, RZ, R8 ;  /* 0x000000ffff068224 */ /* 0x001fe400078e0008 */
[----:B------:R-:W-:Y:S01]  /*13610*/  @!P0 IMAD.MOV.U32 R7, RZ, RZ, R29 ;  /* 0x000000ffff078224 */ /* 0x000fe200078e001d */
[----:B------:R-:W2:Y:S04]  /*13620*/  LDL R8, [R1+0xf74] ;  /* 0x000f740001087983 */ /* 0x000ea80000100800 */
[----:B------:R0:W2:Y:S04]  /*13630*/  @!P0 LDG.E.U8 R205, desc[UR44][R6.64] ;  /* 0x0000002c06cd8981 */ /* 0x0000a8000c1e1100 */
[----:B------:R-:W2:Y:S01]  /*13640*/  LDL R29, [R1+0xf70] ;  /* 0x000f7000011d7983 */ /* 0x000ea20000100800 */
[----:B0-----:R-:W-:-:S02]  /*13650*/  @!P0 IMAD.MOV.U32 R6, RZ, RZ, R34 ;  /* 0x000000ffff068224 */ /* 0x001fc400078e0022 */
[----:B------:R-:W-:Y:S01]  /*13660*/  @!P0 IMAD.MOV.U32 R7, RZ, RZ, R35 ;  /* 0x000000ffff078224 */ /* 0x000fe200078e0023 */
[----:B------:R-:W-:Y:S01]  /*13670*/  PRMT R199, RZ, 0x7610, R199 ;  /* 0x00007610ffc77816 */ /* 0x000fe200000000c7 */
[----:B------:R-:W2:Y:S04]  /*13680*/  LDL R35, [R1+0xf14] ;  /* 0x000f140001237983 */ /* 0x000ea80000100800 */
[----:B------:R0:W2:Y:S01]  /*13690*/  @!P0 LDG.E.U8 R204, desc[UR44][R6.64] ;  /* 0x0000002c06cc8981 */ /* 0x0000a2000c1e1100 */
[----:B------:R-:W-:Y:S02]  /*136a0*/  PRMT R198, RZ, 0x7610, R198 ;  /* 0x00007610ffc67816 */ /* 0x000fe400000000c6 */
[----:B------:R-:W-:Y:S01]  /*136b0*/  PRMT R197, RZ, 0x7610, R197 ;  /* 0x00007610ffc57816 */ /* 0x000fe200000000c5 */
[----:B------:R-:W2:Y:S01]  /*136c0*/  LDL R34, [R1+0xf00] ;  /* 0x000f000001227983 */ /* 0x000ea20000100800 */
[----:B0-----:R-:W-:-:S03]  /*136d0*/  @!P0 IMAD.MOV.U32 R6, RZ, RZ, R26 ;  /* 0x000000ffff068224 */ /* 0x001fc600078e001a */
        /* <DEDUP_REMOVED lines=19> */
[----:B---3--:R-:W-:-:S03]  /*13810*/  @!P0 IMAD.MOV.U32 R6, RZ, RZ, R9 ;  /* 0x000000ffff068224 */ /* 0x008fc600078e0009 */
[----:B------:R-:W3:Y:S01]  /*13820*/  LDL R9, [R1+0xf44] ;  /* 0x000f440001097983 */ /* 0x000ee20000100800 */
[----:B----4-:R-:W-:-:S03]  /*13830*/  @!P0 IMAD.MOV.U32 R7, RZ, RZ, R24 ;  /* 0x000000ffff078224 */ /* 0x010fc600078e0018 */
[----:B------:R-:W4:Y:S04]  /*13840*/  LDL R24, [R1+0xf40] ;  /* 0x000f400001187983 */ /* 0x000f280000100800 */
[----:B------:R2:W4:Y:S01]  /*13850*/  @!P0 LDG.E.U8 R199, desc[UR44][R6.64] ;  /* 0x0000002c06c78981 */ /* 0x000522000c1e1100 */
[----:B------:R-:W-:Y:S02]  /*13860*/  PRMT R196, RZ, 0x7610, R196 ;  /* 0x00007610ffc47816 */ /* 0x000fe400000000c4 */
[----:B------:R-:W-:Y:S01]  /*13870*/  PRMT R195, RZ, 0x7610, R195 ;  /* 0x00007610ffc37816 */ /* 0x000fe200000000c3 */
[----:B--2---:R-:W-:Y:S02]  /*13880*/  @!P0 IMAD.MOV.U32 R7, RZ, RZ, R11 ;  /* 0x000000ffff078224 */ /* 0x004fe400078e000b */
[----:B------:R-:W2:Y:S01]  /*13890*/  LDL R11, [R1+0xf30] ;  /* 0x000f3000010b7983 */ /* 0x000ea20000100800 */
[----:B------:R-:W-:-:S03]  /*138a0*/  @!P0 IMAD.MOV.U32 R6, RZ, RZ, R10 ;  /* 0x000000ffff068224 */ /* 0x000fc600078e000a */
[----:B------:R-:W2:Y:S04]  /*138b0*/  LDL R10, [R1+0xf34] ;  /* 0x000f3400010a7983 */ /* 0x000ea80000100800 */
[----:B------:R0:W2:Y:S02]  /*138c0*/  @!P0 LDG.E.U8 R198, desc[UR44][R6.64] ;  /* 0x0000002c06c68981 */ /* 0x0000a4000c1e1100 */
[----:B0-----:R-:W-:Y:S02]  /*138d0*/  @!P0 IMAD.MOV.U32 R6, RZ, RZ, R8 ;  /* 0x000000ffff068224 */ /* 0x001fe400078e0008 */
        /* <DEDUP_REMOVED lines=14> */
[----:B---3--:R-:W-:Y:S02]  /*139c0*/  @!P0 IMAD.MOV.U32 R6, RZ, RZ, R9 ;  /* 0x000000ffff068224 */ /* 0x008fe400078e0009 */
[----:B------:R-:W3:Y:S01]  /*139d0*/  LDL R9, [R1+0xeb4] ;  /* 0x000eb40001097983 */ /* 0x000ee20000100800 */
[----:B------:R-:W-:Y:S01]  /*139e0*/  PRMT R194, RZ, 0x7610, R194 ;  /* 0x00007610ffc27816 */ /* 0x000fe200000000c2 */
[----:B----4-:R-:W-:-:S02]  /*139f0*/  @!P0 IMAD.MOV.U32 R7, RZ, RZ, R24 ;  /* 0x000000ffff078224 */ /* 0x010fc400078e0018 */
[----:B------:R-:W4:Y:S01]  /*13a00*/  LDL R24, [R1+0xeb0] ;  /* 0x000eb00001187983 */ /* 0x000f220000100800 */
[----:B------:R-:W-:-:S03]  /*13a10*/  PRMT R193, RZ, 0x7610, R193 ;  /* 0x00007610ffc17816 */ /* 0x000fc600000000c1 */
[----:B------:R2:W4:Y:S01]  /*13a20*/  @!P0 LDG.E.U8 R194, desc[UR44][R6.64] ;  /* 0x0000002c06c28981 */ /* 0x000522000c1e1100 */
[----:B------:R-:W-:Y:S02]  /*13a30*/  PRMT R192, RZ, 0x7610, R192 ;  /* 0x00007610ffc07816 */ /* 0x000fe400000000c0 */
[----:B------:R-:W-:Y:S02]  /*13a40*/  PRMT R191, RZ, 0x7610, R191 ;  /* 0x00007610ffbf7816 */ /* 0x000fe400000000bf */
[----:B------:R-:W-:Y:S02]  /*13a50*/  PRMT R190, RZ, 0x7610, R190 ;  /* 0x00007610ffbe7816 */ /* 0x000fe400000000be */
[----:B------:R-:W-:Y:S02]  /*13a60*/  PRMT R189, RZ, 0x7610, R189 ;  /* 0x00007610ffbd7816 */ /* 0x000fe400000000bd */
[----:B------:R-:W-:Y:S02]  /*13a70*/  PRMT R188, RZ, 0x7610, R188 ;  /* 0x00007610ffbc7816 */ /* 0x000fe400000000bc */
[----:B------:R-:W-:-:S02]  /*13a80*/  PRMT R187, RZ, 0x7610, R187 ;  /* 0x00007610ffbb7816 */ /* 0x000fc400000000bb */
[----:B------:R-:W-:Y:S01]  /*13a90*/  PRMT R186, RZ, 0x7610, R186 ;  /* 0x00007610ffba7816 */ /* 0x000fe200000000ba */
[----:B--2---:R-:W-:Y:S02]  /*13aa0*/  @!P0 IMAD.MOV.U32 R7, RZ, RZ, R11 ;  /* 0x000000ffff078224 */ /* 0x004fe400078e000b */
[----:B------:R-:W2:Y:S01]  /*13ab0*/  LDL R11, [R1+0xea0] ;  /* 0x000ea000010b7983 */ /* 0x000ea20000100800 */
[----:B------:R-:W-:-:S03]  /*13ac0*/  @!P0 IMAD.MOV.U32 R6, RZ, RZ, R10 ;  /* 0x000000ffff068224 */ /* 0x000fc600078e000a */
[----:B------:R-:W2:Y:S04]  /*13ad0*/  LDL R10, [R1+0xea4] ;  /* 0x000ea400010a7983 */ /* 0x000ea80000100800 */
[----:B------:R0:W2:Y:S02]  /*13ae0*/  @!P0 LDG.E.U8 R193, desc[UR44][R6.64] ;  /* 0x0000002c06c18981 */ /* 0x0000a4000c1e1100 */
[----:B0-----:R-:W-:Y:S02]  /*13af0*/  @!P0 IMAD.MOV.U32 R7, RZ, RZ, R37 ;  /* 0x000000ffff078224 */ /* 0x001fe400078e0025 */
[----:B------:R-:W-:Y:S02]  /*13b00*/  @!P0 IMAD.MOV.U32 R6, RZ, RZ, R8 ;  /* 0x000000ffff068224 */ /* 0x000fe400078e0008 */
[----:B------:R-:W2:Y:S04]  /*13b10*/  LDL R8, [R1+0xe94] ;  /* 0x000e940001087983 */ /* 0x000ea80000100800 */
[----:B------:R0:W2:Y:S02]  /*13b20*/  @!P0 LDG.E.U8 R192, desc[UR44][R6.64] ;  /* 0x0000002c06c08981 */ /* 0x0000a4000c1e1100 */
[----:B0-----:R-:W-:-:S02]  /*13b30*/  @!P0 IMAD.MOV.U32 R6, RZ, RZ, R35 ;  /* 0x000000ffff068224 */ /* 0x001fc400078e0023 */
[----:B------:R-:W-:-:S05]  /*13b40*/  @!P0 IMAD.MOV.U32 R7, RZ, RZ, R36 ;  /* 0x000000ffff078224 */ /* 0x000fca00078e0024 */
[----:B------:R0:W2:Y:S02]  /*13b50*/  @!P0 LDG.E.U8 R191, desc[UR44][R6.64] ;  /* 0x0000002c06bf8981 */ /* 0x0000a4000c1e1100 */
[----:B0-----:R-:W-:Y:S02]  /*13b60*/  @!P0 IMAD.MOV.U32 R6, RZ, RZ, R26 ;  /* 0x000000ffff068224 */ /* 0x001fe400078e001a */
[----:B------:R-:W-:Y:S01]  /*13b70*/  @!P0 IMAD.MOV.U32 R7, RZ, RZ, R34 ;  /* 0x000000ffff078224 */ /* 0x000fe200078e0022 */
[----:B------:R-:W2:Y:S04]  /*13b80*/  LDL R26, [R1+0xe84] ;  /* 0x000e8400011a7983 */ /* 0x000ea80000100800 */
[----:B------:R0:W2:Y:S02]  /*13b90*/  @!P0 LDG.E.U8 R190, desc[UR44][R6.64] ;  /* 0x0000002c06be8981 */ /* 0x0000a4000c1e1100 */
[----:B0-----:R-:W-:-:S02]  /*13ba0*/  @!P0 IMAD.MOV.U32 R6, RZ, RZ, R32 ;  /* 0x000000ffff068224 */ /* 0x001fc400078e0020 */
[----:B------:R-:W-:-:S05]  /*13bb0*/  @!P0 IMAD.MOV.U32 R7, RZ, RZ, R33 ;  /* 0x000000ffff078224 */ /* 0x000fca00078e0021 */
[----:B------:R0:W2:Y:S02]  /*13bc0*/  @!P0 LDG.E.U8 R189, desc[UR44][R6.64] ;  /* 0x0000002c06bd8981 */ /* 0x0000a4000c1e1100 */
[----:B0-----:R-:W-:Y:S02]  /*13bd0*/  @!P0 IMAD.MOV.U32 R6, RZ, RZ, R30 ;  /* 0x000000ffff068224 */ /* 0x001fe400078e001e */
[----:B------:R-:W-:-:S05]  /*13be0*/  @!P0 IMAD.MOV.U32 R7, RZ, RZ, R31 ;  /* 0x000000ffff078224 */ /* 0x000fca00078e001f */
[----:B------:R0:W2:Y:S02]  /*13bf0*/  @!P0 LDG.E.U8 R188, desc[UR44][R6.64] ;  /* 0x0000002c06bc8981 */ /* 0x0000a4000c1e1100 */
[----:B0-----:R-:W-:Y:S02]  /*13c00*/  @!P0 IMAD.MOV.U32 R6, RZ, RZ, R28 ;  /* 0x000000ffff068224 */ /* 0x001fe400078e001c */
[----:B------:R-:W-:-:S05]  /*13c10*/  @!P0 IMAD.MOV.U32 R7, RZ, RZ, R29 ;  /* 0x000000ffff078224 */ /* 0x000fca00078e001d */
[----:B------:R0:W2:Y:S02]  /*13c20*/  @!P0 LDG.E.U8 R187, desc[UR44][R6.64] ;  /* 0x0000002c06bb8981 */ /* 0x0000a4000c1e1100 */
[----:B0-----:R-:W-:Y:S02]  /*13c30*/  @!P0 IMAD.MOV.U32 R6, RZ, RZ, R25 ;  /* 0x000000ffff068224 */ /* 0x001fe400078e0019 */
[----:B------:R-:W-:Y:S01]  /*13c40*/  @!P0 IMAD.MOV.U32 R7, RZ, RZ, R27 ;  /* 0x000000ffff078224 */ /* 0x000fe200078e001b */
[----:B------:R-:W-:Y:S01]  /*13c50*/  PRMT R185, RZ, 0x7610, R185 ;  /* 0x00007610ffb97816 */ /* 0x000fe200000000b9 */
[----:B------:R-:W2:Y:S04]  /*13c60*/  LDL R25, [R1+0x1058] ;  /* 0x0010580001197983 */ /* 0x000ea80000100800 */
[----:B------:R3:W2:Y:S02]  /*13c70*/  @!P0 LDG.E.U8 R186, desc[UR44][R6.64] ;  /* 0x0000002c06ba8981 */ /* 0x0006a4000c1e1100 */
[----:B---3--:R-:W-:-:S02]  /*13c80*/  @!P0 IMAD.MOV.U32 R6, RZ, RZ, R9 ;  /* 0x000000ffff068224 */ /* 0x008fc400078e0009 */
[----:B------:R-:W3:Y:S01]  /*13c90*/  LDL R9, [R1+0x105c] ;  /* 0x00105c0001097983 */ /* 0x000ee20000100800 */
[----:B----4-:R-:W-:Y:S01]  /*13ca0*/  @!P0 IMAD.MOV.U32 R7, RZ, RZ, R24 ;  /* 0x000000ffff078224 */ /* 0x010fe200078e0018 */
[----:B------:R-:W-:Y:S02]  /*13cb0*/  PRMT R184, RZ, 0x7610, R184 ;  /* 0x00007610ffb87816 */ /* 0x000fe400000000b8 */
[----:B------:R-:W4:Y:S04]  /*13cc0*/  LDL R24, [R1+0x1048] ;  /* 0x0010480001187983 */ /* 0x000f280000100800 */
[----:B------:R2:W4:Y:S01]  /*13cd0*/  @!P0 LDG.E.U8 R185, desc[UR44][R6.64] ;  /* 0x0000002c06b98981 */ /* 0x000522000c1e1100 */
        /* <DEDUP_REMOVED lines=11> */
[----:B------:R0:W-:Y:S04]  /*13d90*/  STL [R1+0x20d4], R5 ;  /* 0x0020d40501007387 */ /* 0x0001e80000100800 */
[----:B------:R1:W2:Y:S04]  /*13da0*/  @!P0 LDG.E.U8 R183, desc[UR44][R6.64] ;  /* 0x0000002c06b78981 */ /* 0x0002a8000c1e1100 */
[----:B0-----:R-:W2:Y:S04]  /*13db0*/  LDL.LU R5, [R1+0xea8] ;  /* 0x000ea80001057983 */ /* 0x001ea80000300800 */
[----:B------:R-:W2:Y:S04]  /*13dc0*/  LDL R30, [R1+0x1028] ;  /* 0x00102800011e7983 */ /* 0x000ea80000100800 */
[----:B------:R-:W2:Y:S04]  /*13dd0*/  LDL R29, [R1+0x102c] ;  /* 0x00102c00011d7983 */ /* 0x000ea80000100800 */
[----:B------:R-:W2:Y:S04]  /*13de0*/  LDL R28, [R1+0x1018] ;  /* 0x00101800011c7983 */ /* 0x000ea80000100800 */
[----:B------:R-:W2:Y:S01]  /*13df0*/  LDL R27, [R1+0x101c] ;  /* 0x00101c00011b7983 */ /* 0x000ea20000100800 */
[----:B-1----:R-:W-:-:S02]  /*13e00*/  @!P0 IMAD.MOV.U32 R7, RZ, RZ, R3 ;  /* 0x000000ffff078224 */ /* 0x002fc400078e0003 */
[----:B------:R-:W-:Y:S01]  /*13e10*/  @!P0 IMAD.MOV.U32 R6, RZ, RZ, R26 ;  /* 0x000000ffff068224 */ /* 0x000fe200078e001a */
[----:B------:R-:W2:Y:S04]  /*13e20*/  LDL R34, [R1+0x1008] ;  /* 0x0010080001227983 */ /* 0x000ea80000100800 */
[----:B------:R-:W2:Y:S04]  /*13e30*/  LDL R33, [R1+0x100c] ;  /* 0x00100c0001217983 */ /* 0x000ea80000100800 */
[----:B------:R0:W2:Y:S04]  /*13e40*/  @!P0 LDG.E.U8 R182, desc[UR44][R6.64] ;  /* 0x0000002c06b68981 */ /* 0x0000a8000c1e1100 */
[----:B------:R-:W2:Y:S04]  /*13e50*/  LDL R32, [R1+0xff8] ;  /* 0x000ff80001207983 */ /* 0x000ea80000100800 */
[----:B------:R-:W2:Y:S01]  /*13e60*/  LDL R26, [R1+0xffc] ;  /* 0x000ffc00011a7983 */ /* 0x000ea20000100800 */
[----:B0-----:R-:W-:-:S02]  /*13e70*/  @!P0 IMAD.MOV.U32 R6, RZ, RZ, R0 ;  /* 0x000000ffff068224 */ /* 0x001fc400078e0000 */
[----:B------:R-:W-:Y:S01]  /*13e80*/  @!P0 IMAD.MOV.U32 R7, RZ, RZ, R2 ;  /* 0x000000ffff078224 */ /* 0x000fe200078e0002 */
[----:B------:R-:W-:Y:S04]  /*13e90*/  STL [R1+0x20d0], R3 ;  /* 0x0020d00301007387 */ /* 0x000fe80000100800 */
[----:B------:R0:W-:Y:S04]  /*13ea0*/  STL [R1+0x20dc], R0 ;  /* 0x0020dc0001007387 */ /* 0x0001e80000100800 */
[----:B------:R3:W2:Y:S04]  /*13eb0*/  @!P0 LDG.E.U8 R181, desc[UR44][R6.64] ;  /* 0x0000002c06b58981 */ /* 0x0006a8000c1e1100 */
[----:B0-----:R-:W2:Y:S04]  /*13ec0*/  LDL.LU R0, [R1+0xeb8] ;  /* 0x000eb80001007983 */ /* 0x001ea80000300800 */
[----:B------:R0:W-:Y:S01]  /*13ed0*/  STL [R1+0x20d8], R2 ;  /* 0x0020d80201007387 */ /* 0x0001e20000100800 */
[----:B------:R-:W-:-:S02]  /*13ee0*/  PRMT R180, RZ, 0x7610, R180 ;  /* 0x00007610ffb47816 */ /* 0x000fc400000000b4 */
[----:B------:R-:W-:Y:S01]  /*13ef0*/  PRMT R179, RZ, 0x7610, R179 ;  /* 0x00007610ffb37816 */ /* 0x000fe200000000b3 */
[----:B------:R-:W2:Y:S01]  /*13f00*/  LDL R31, [R1+0xfb8] ;  /* 0x000fb800011f7983 */ /* 0x000ea20000100800 */
[----:B------:R-:W-:Y:S02]  /*13f10*/  PRMT R178, RZ, 0x7610, R178 ;  /* 0x00007610ffb27816 */ /* 0x000fe400000000b2 */
[----:B------:R-:W-:Y:S01]  /*13f20*/  PRMT R177, RZ, 0x7610, R177 ;  /* 0x00007610ffb17816 */ /* 0x000fe200000000b1 */
[----:B------:R-:W2:Y:S01]  /*13f30*/  LDL R3, [R1+0xf8c] ;  /* 0x000f8c0001037983 */ /* 0x000ea20000100800 */
[----:B------:R-:W-:-:S03]  /*13f40*/  PRMT R176, RZ, 0x7610, R176 ;  /* 0x00007610ffb07816 */ /* 0x000fc600000000b0 */
[----:B0-----:R-:W2:Y:S01]  /*13f50*/  LDL R2, [R1+0xf9c] ;  /* 0x000f9c0001027983 */ /* 0x001ea20000100800 */
[----:B------:R-:W-:Y:S02]  /*13f60*/  PRMT R175, RZ, 0x7610, R175 ;  /* 0x00007610ffaf7816 */ /* 0x000fe400000000af */
[----:B------:R-:W-:Y:S01]  /*13f70*/  PRMT R174, RZ, 0x7610, R174 ;  /* 0x00007610ffae7816 */ /* 0x000fe200000000ae */
[----:B------:R-:W2:Y:S01]  /*13f80*/  LDL R35, [R1+0xf48] ;  /* 0x000f480001237983 */ /* 0x000ea20000100800 */
[----:B---3--:R-:W-:-:S03]  /*13f90*/  @!P0 IMAD.MOV.U32 R6, RZ, RZ, R9 ;  /* 0x000000ffff068224 */ /* 0x008fc600078e0009 */
[----:B------:R-:W3:Y:S01]  /*13fa0*/  LDL R9, [R1+0xfec] ;  /* 0x000fec0001097983 */ /* 0x000ee20000100800 */
[----:B------:R-:W-:-:S03]  /*13fb0*/  @!P0 IMAD.MOV.U32 R7, RZ, RZ, R25 ;  /* 0x000000ffff078224 */ /* 0x000fc600078e0019 */
[----:B------:R-:W3:Y:S04]  /*13fc0*/  LDL R25, [R1+0xfe8] ;  /* 0x000fe80001197983 */ /* 0x000ee80000100800 */
[----:B------:R4:W3:Y:S02]  /*13fd0*/  @!P0 LDG.E.U8 R180, desc[UR44][R6.64] ;  /* 0x0000002c06b48981 */ /* 0x0008e4000c1e1100 */
[----:B----4-:R-:W-:Y:S02]  /*13fe0*/  @!P0 IMAD.MOV.U32 R7, RZ, RZ, R24 ;  /* 0x000000ffff078224 */ /* 0x010fe400078e0018 */
[----:B------:R-:W4:Y:S01]  /*13ff0*/  LDL R24, [R1+0xfd8] ;  /* 0x000fd80001187983 */ /* 0x000f220000100800 */
[----:B--2---:R-:W-:-:S03]  /*14000*/  @!P0 IMAD.MOV.U32 R6, RZ, RZ, R11 ;  /* 0x000000ffff068224 */ /* 0x004fc600078e000b */
        /* <DEDUP_REMOVED lines=18> */
[----:B------:R-:W-:Y:S01]  /*14130*/  @!P0 IMAD.MOV.U32 R7, RZ, RZ, R34 ;  /* 0x000000ffff078224 */ /* 0x000fe200078e0022 */
[----:B------:R-:W-:Y:S01]  /*14140*/  PRMT R173, RZ, 0x7610, R173 ;  /* 0x00007610ffad7816 */ /* 0x000fe200000000ad */
[----:B------:R-:W2:Y:S04]  /*14150*/  LDL R34, [R1+0xf38] ;  /* 0x000f380001227983 */ /* 0x000ea80000100800 */
[----:B------:R0:W2:Y:S01]  /*14160*/  @!P0 LDG.E.U8 R175, desc[UR44][R6.64] ;  /* 0x0000002c06af8981 */ /* 0x0000a2000c1e1100 */
[----:B------:R-:W-:-:S02]  /*14170*/  PRMT R172, RZ, 0x7610, R172 ;  /* 0x00007610ffac7816 */ /* 0x000fc400000000ac */
[----:B------:R-:W-:Y:S01]  /*14180*/  PRMT R171, RZ, 0x7610, R171 ;  /* 0x00007610ffab7816 */ /* 0x000fe200000000ab */
[----:B------:R-:W2:Y:S01]  /*14190*/  LDL R33, [R1+0xf3c] ;  /* 0x000f3c0001217983 */ /* 0x000ea20000100800 */
[----:B0-----:R-:W-:Y:S02]  /*141a0*/  @!P0 IMAD.MOV.U32 R6, RZ, RZ, R26 ;  /* 0x000000ffff068224 */ /* 0x001fe400078e001a */
[----:B------:R-:W-:Y:S01]  /*141b0*/  @!P0 IMAD.MOV.U32 R7, RZ, RZ, R32 ;  /* 0x000000ffff078224 */ /* 0x000fe200078e0020 */
[----:B------:R-:W2:Y:S04]  /*141c0*/  LDL R26, [R1+0xf88] ;  /* 0x000f8800011a7983 */ /* 0x000ea80000100800 */
[----:B------:R3:W2:Y:S01]  /*141d0*/  @!P0 LDG.E.U8 R174, desc[UR44][R6.64] ;  /* 0x0000002c06ae8981 */ /* 0x0006a2000c1e1100 */
[----:B------:R-:W-:-:S02]  /*141e0*/  PRMT R170, RZ, 0x7610, R170 ;  /* 0x00007610ffaa7816 */ /* 0x000fc400000000aa */
        /* <DEDUP_REMOVED lines=9> */
[----:B------:R-:W-:Y:S02]  /*14280*/  PRMT R168, RZ, 0x7610, R168 ;  /* 0x00007610ffa87816 */ /* 0x000fe400000000a8 */
[----:B------:R-:W-:Y:S01]  /*14290*/  PRMT R167, RZ, 0x7610, R167 ;  /* 0x00007610ffa77816 */ /* 0x000fe200000000a7 */
[----:B--2---:R-:W-:-:S02]  /*142a0*/  @!P0 IMAD.MOV.U32 R6, RZ, RZ, R11 ;  /* 0x000000ffff068224 */ /* 0x004fc400078e000b */
        /* <DEDUP_REMOVED lines=12> */
[----:B0-----:R-:W-:-:S03]  /*14370*/  @!P0 IMAD.MOV.U32 R7, RZ, RZ, R29 ;  /* 0x000000ffff078224 */ /* 0x001fc600078e001d */
        /* <DEDUP_REMOVED lines=11> */
[----:B------:R-:W-:Y:S01]  /*14430*/  @!P0 IMAD.MOV.U32 R7, RZ, RZ, R26 ;  /* 0x000000ffff078224 */ /* 0x000fe200078e001a */
[----:B------:R-:W-:-:S02]  /*14440*/  PRMT R166, RZ, 0x7610, R166 ;  /* 0x00007610ffa67816 */ /* 0x000fc400000000a6 */
[----:B------:R-:W2:Y:S04]  /*14450*/  LDL R26, [R1+0xee8] ;  /* 0x000ee800011a7983 */ /* 0x000ea80000100800 */
[----:B------:R3:W2:Y:S02]  /*14460*/  @!P0 LDG.E.U8 R167, desc[UR44][R6.64] ;  /* 0x0000002c06a78981 */ /* 0x0006a4000c1e1100 */
[----:B---3--:R-:W-:Y:S02]  /*14470*/  @!P0 IMAD.MOV.U32 R6, RZ, RZ, R9 ;  /* 0x000000ffff068224 */ /* 0x008fe400078e0009 */
[----:B------:R-:W3:Y:S01]  /*14480*/  LDL R9, [R1+0xf1c] ;  /* 0x000f1c0001097983 */ /* 0x000ee20000100800 */
[----:B------:R-:W-:-:S03]  /*14490*/  @!P0 IMAD.MOV.U32 R7, RZ, RZ, R25 ;  /* 0x000000ffff078224 */ /* 0x000fc600078e0019 */
[----:B------:R-:W3:Y:S01]  /*144a0*/  LDL R25, [R1+0xeec] ;  /* 0x000eec0001197983 */ /* 0x000ee20000100800 */
[----:B------:R-:W-:-:S03]  /*144b0*/  PRMT R165, RZ, 0x7610, R165 ;  /* 0x00007610ffa57816 */ /* 0x000fc600000000a5 */
[----:B------:R4:W3:Y:S01]  /*144c0*/  @!P0 LDG.E.U8 R166, desc[UR44][R6.64] ;  /* 0x0000002c06a68981 */ /* 0x0008e2000c1e1100 */
[----:B------:R-:W-:Y:S01]  /*144d0*/  PRMT R164, RZ, 0x7610, R164 ;  /* 0x00007610ffa47816 */ /* 0x000fe200000000a4 */
[----:B----4-:R-:W-:Y:S02]  /*144e0*/  @!P0 IMAD.MOV.U32 R7, RZ, RZ, R24 ;  /* 0x000000ffff078224 */ /* 0x010fe400078e0018 */
[----:B------:R-:W4:Y:S01]  /*144f0*/  LDL R24, [R1+0xed8] ;  /* 0x000ed80001187983 */ /* 0x000f220000100800 */
[----:B------:R-:W-:Y:S02]  /*14500*/  PRMT R163, RZ, 0x7610, R163 ;  /* 0x00007610ffa37816 */ /* 0x000fe400000000a3 */
        /* <DEDUP_REMOVED lines=11> */
[----:B------:R-:W-:Y:S02]  /*145c0*/  @!P0 IMAD.MOV.U32 R6, RZ, RZ, R2 ;  /* 0x000000ffff068224 */ /* 0x000fe400078e0002 */
[----:B------:R-:W2:Y:S04]  /*145d0*/  LDL R2, [R1+0xebc] ;  /* 0x000ebc0001027983 */ /* 0x000ea80000100800 */
[----:B------:R0:W2:Y:S04]  /*145e0*/  @!P0 LDG.E.U8 R163, desc[UR44][R6.64] ;  /* 0x0000002c06a38981 */ /* 0x0000a8000c1e1100 */
[----:B------:R-:W2:Y:S01]  /*145f0*/  LDL.LU R149, [R1+0xe34] ;  /* 0x000e340001957983 */ /* 0x000ea20000300800 */
[----:B0-----:R-:W-:-:S02]  /*14600*/  @!P0 IMAD.MOV.U32 R6, RZ, RZ, R33 ;  /* 0x000000ffff068224 */ /* 0x001fc400078e0021 */
[----:B------:R-:W-:-:S05]  /*14610*/  @!P0 IMAD.MOV.U32 R7, RZ, RZ, R34 ;  /* 0x000000ffff078224 */ /* 0x000fca00078e0022 */
[----:B------:R0:W2:Y:S02]  /*14620*/  @!P0 LDG.E.U8 R162, desc[UR44][R6.64] ;  /* 0x0000002c06a28981 */ /* 0x0000a4000c1e1100 */
[----:B0-----:R-:W-:Y:S02]  /*14630*/  @!P0 IMAD.MOV.U32 R6, RZ, RZ, R3 ;  /* 0x000000ffff068224 */ /* 0x001fe400078e0003 */
[----:B------:R-:W2:Y:S01]  /*14640*/  LDL R3, [R1+0xeac] ;  /* 0x000eac0001037983 */ /* 0x000ea20000100800 */
[----:B------:R-:W-:-:S03]  /*14650*/  @!P0 IMAD.MOV.U32 R7, RZ, RZ, R32 ;  /* 0x000000ffff078224 */ /* 0x000fc600078e0020 */
[----:B------:R-:W2:Y:S04]  /*14660*/  LDL.LU R150, [R1+0xe28] ;  /* 0x000e280001967983 */ /* 0x000ea80000300800 */
[----:B------:R-:W2:Y:S04]  /*14670*/  LDL.LU R151, [R1+0xe18] ;  /* 0x000e180001977983 */ /* 0x000ea80000300800 */
[----:B------:R3:W2:Y:S02]  /*14680*/  @!P0 LDG.E.U8 R161, desc[UR44][R6.64] ;  /* 0x0000002c06a18981 */ /* 0x0006a4000c1e1100 */
[----:B---3--:R-:W-:-:S02]  /*14690*/  @!P0 IMAD.MOV.U32 R6, RZ, RZ, R9 ;  /* 0x000000ffff068224 */ /* 0x008fc400078e0009 */
[----:B------:R-:W3:Y:S01]  /*146a0*/  LDL R9, [R1+0xe9c] ;  /* 0x000e9c0001097983 */ /* 0x000ee20000100800 */
[----:B------:R-:W-:Y:S01]  /*146b0*/  PRMT R160, RZ, 0x7610, R160 ;  /* 0x00007610ffa07816 */ /* 0x000fe200000000a0 */
[----:B------:R-:W-:Y:S01]  /*146c0*/  @!P0 IMAD.MOV.U32 R7, RZ, RZ, R31 ;  /* 0x000000ffff078224 */ /* 0x000fe200078e001f */
[----:B------:R-:W-:-:S04]  /*146d0*/  PRMT R159, RZ, 0x7610, R159 ;  /* 0x00007610ff9f7816 */ /* 0x000fc8000000009f */
[----:B------:R0:W3:Y:S01]  /*146e0*/  @!P0 LDG.E.U8 R160, desc[UR44][R6.64] ;  /* 0x0000002c06a08981 */ /* 0x0000e2000c1e1100 */
[----:B------:R-:W-:Y:S01]  /*146f0*/  PRMT R158, RZ, 0x7610, R158 ;  /* 0x00007610ff9e7816 */ /* 0x000fe2000000009e */
[----:B0-----:R-:W-:Y:S02]  /*14700*/  @!P0 IMAD.MOV.U32 R6, RZ, RZ, R29 ;  /* 0x000000ffff068224 */ /* 0x001fe400078e001d */
[----:B------:R-:W-:-:S05]  /*14710*/  @!P0 IMAD.MOV.U32 R7, RZ, RZ, R30 ;  /* 0x000000ffff078224 */ /* 0x000fca00078e001e */
        /* <DEDUP_REMOVED lines=10> */
[----:B----4-:R-:W-:Y:S01]  /*147c0*/  @!P0 IMAD.MOV.U32 R7, RZ, RZ, R24 ;  /* 0x000000ffff078224 */ /* 0x010fe200078e0018 */
[----:B------:R-:W-:Y:S02]  /*147d0*/  PRMT R154, RZ, 0x7610, R154 ;  /* 0x00007610ff9a7816 */ /* 0x000fe4000000009a */
[----:B------:R-:W-:Y:S02]  /*147e0*/  PRMT R153, RZ, 0x7610, R153 ;  /* 0x00007610ff997816 */ /* 0x000fe40000000099 */
[----:B------:R-:W-:Y:S02]  /*147f0*/  PRMT R152, RZ, 0x7610, R152 ;  /* 0x00007610ff987816 */ /* 0x000fe40000000098 */
[----:B------:R-:W-:Y:S02]  /*14800*/  LOP3.LUT R245, R245, 0xffff, RZ, 0xc0, !PT ;  /* 0x0000fffff5f57812 */ /* 0x000fe400078ec0ff */
[----:B------:R-:W-:Y:S01]  /*14810*/  LOP3.LUT R249, R249, 0xffff, RZ, 0xc0, !PT ;  /* 0x0000fffff9f97812 */ /* 0x000fe200078ec0ff */
[----:B--2---:R-:W-:-:S05]  /*14820*/  @!P0 IMAD.MOV.U32 R6, RZ, RZ, R11 ;  /* 0x000000ffff068224 */ /* 0x004fca00078e000b */
[----:B------:R0:W2:Y:S02]  /*14830*/  @!P0 LDG.E.U8 R156, desc[UR44][R6.64] ;  /* 0x0000002c069c8981 */ /* 0x0000a4000c1e1100 */
[----:B0-----:R-:W-:Y:S02]  /*14840*/  @!P0 IMAD.MOV.U32 R7, RZ, RZ, R10 ;  /* 0x000000ffff078224 */ /* 0x001fe400078e000a */
[----:B------:R-:W-:-:S05]  /*14850*/  @!P0 IMAD.MOV.U32 R6, RZ, RZ, R8 ;  /* 0x000000ffff068224 */ /* 0x000fca00078e0008 */
[----:B------:R0:W4:Y:S02]  /*14860*/  @!P0 LDG.E.U8 R155, desc[UR44][R6.64] ;  /* 0x0000002c069b8981 */ /* 0x000124000c1e1100 */
[----:B0-----:R-:W-:Y:S02]  /*14870*/  @!P0 IMAD.MOV.U32 R7, RZ, RZ, R0 ;  /* 0x000000ffff078224 */ /* 0x001fe400078e0000 */
[----:B------:R-:W-:-:S05]  /*14880*/  @!P0 IMAD.MOV.U32 R6, RZ, RZ, R2 ;  /* 0x000000ffff068224 */ /* 0x000fca00078e0002 */
[----:B------:R0:W4:Y:S02]  /*14890*/  @!P0 LDG.E.U8 R154, desc[UR44][R6.64] ;  /* 0x0000002c069a8981 */ /* 0x000124000c1e1100 */
[----:B0-----:R-:W-:Y:S02]  /*148a0*/  LOP3.LUT R7, R4, 0xffff, RZ, 0xc0, !PT ;  /* 0x0000ffff04077812 */ /* 0x001fe400078ec0ff */
[----:B------:R-:W-:Y:S01]  /*148b0*/  LOP3.LUT R6, R149, 0xffff, RZ, 0xc0, !PT ;  /* 0x0000ffff95067812 */ /* 0x000fe200078ec0ff */
[----:B------:R-:W2:Y:S03]  /*148c0*/  LDL.LU R4, [R1+0xe88] ;  /* 0x000e880001047983 */ /* 0x000ea60000300800 */
[----:B------:R-:W-:Y:S01]  /*148d0*/  PRMT R24, R7, 0x3340, R6 ;  /* 0x0000334007187816 */ /* 0x000fe20000000006 */
[----:B------:R-:W-:Y:S01]  /*148e0*/  @!P0 IMAD.MOV.U32 R7, RZ, RZ, R5 ;  /* 0x000000ffff078224 */ /* 0x000fe200078e0005 */
[----:B------:R-:W4:Y:S01]  /*148f0*/  LDL.LU R2, [R1+0xe8c] ;  /* 0x000e8c0001027983 */ /* 0x000f220000300800 */
[----:B------:R-:W-:-:S03]  /*14900*/  @!P0 IMAD.MOV.U32 R6, RZ, RZ, R3 ;  /* 0x000000ffff068224 */ /* 0x000fc600078e0003 */
[----:B------:R-:W4:Y:S04]  /*14910*/  LDL.LU R3, [R1+0xe7c] ;  /* 0x000e7c0001037983 */ /* 0x000f280000300800 */
[----:B------:R0:W4:Y:S04]  /*14920*/  @!P0 LDG.E.U8 R153, desc[UR44][R6.64] ;  /* 0x0000002c06998981 */ /* 0x000128000c1e1100 */
[----:B------:R-:W4:Y:S01]  /*14930*/  LDL R25, [R1+0x1450] ;  /* 0x0014500001197983 */ /* 0x000f220000100800 */
[----:B0-----:R-:W-:Y:S02]  /*14940*/  LOP3.LUT R7, R150, 0xffff, RZ, 0xc0, !PT ;  /* 0x0000ffff96077812 */ /* 0x001fe400078ec0ff */
[----:B------:R-:W-:-:S04]  /*14950*/  LOP3.LUT R6, R151, 0xffff, RZ, 0xc0, !PT ;  /* 0x0000ffff97067812 */ /* 0x000fc800078ec0ff */
[----:B------:R-:W-:Y:S01]  /*14960*/  PRMT R8, R7, 0x3340, R6 ;  /* 0x0000334007087816 */ /* 0x000fe20000000006 */
[----:B------:R-:W-:Y:S02]  /*14970*/  @!P0 IMAD.MOV.U32 R7, RZ, RZ, R14 ;  /* 0x000000ffff078224 */ /* 0x000fe400078e000e */
[----:B---3--:R-:W-:-:S05]  /*14980*/  @!P0 IMAD.MOV.U32 R6, RZ, RZ, R9 ;  /* 0x000000ffff068224 */ /* 0x008fca00078e0009 */
[----:B------:R0:W3:Y:S01]  /*14990*/  @!P0 LDG.E.U8 R152, desc[UR44][R6.64] ;  /* 0x0000002c06988981 */ /* 0x0000e2000c1e1100 */
[----:B------:R-:W-:Y:S02]  /*149a0*/  PRMT R9, R249, 0x3340, R245 ;  /* 0x00003340f9097816 */ /* 0x000fe400000000f5 */
[----:B0-----:R-:W-:Y:S02]  /*149b0*/  LOP3.LUT R6, R19, 0xffff, RZ, 0xc0, !PT ;  /* 0x0000ffff13067812 */ /* 0x001fe400078ec0ff */
[----:B------:R-:W3:Y:S04]  /*149c0*/  LDL.LU R19, [R1+0x237c] ;  /* 0x00237c0001137983 */ /* 0x000ee80000300800 */
[----:B------:R-:W3:Y:S04]  /*149d0*/  LDL.LU R151, [R1+0xe58] ;  /* 0x000e580001977983 */ /* 0x000ee80000300800 */
[----:B------:R-:W3:Y:S04]  /*149e0*/  LDL.LU R146, [R1+0xe4c] ;  /* 0x000e4c0001927983 */ /* 0x000ee80000300800 */
[----:B------:R-:W3:Y:S04]  /*149f0*/  LDL.LU R147, [R1+0xe3c] ;  /* 0x000e3c0001937983 */ /* 0x000ee80000300800 */
[----:B------:R-:W3:Y:S04]  /*14a00*/  LDL.LU R148, [R1+0xe2c] ;  /* 0x000e2c0001947983 */ /* 0x000ee80000300800 */
[----:B------:R-:W3:Y:S01]  /*14a10*/  LDL.LU R245, [R1+0xe78] ;  /* 0x000e780001f57983 */ /* 0x000ee20000300800 */
[----:B------:R-:W-:-:S02]  /*14a20*/  LOP3.LUT R252, R252, 0xffff, RZ, 0xc0, !PT ;  /* 0x0000fffffcfc7812 */ /* 0x000fc400078ec0ff */
[----:B------:R-:W-:Y:S01]  /*14a30*/  LOP3.LUT R242, R242, 0xffff, RZ, 0xc0, !PT ;  /* 0x0000fffff2f27812 */ /* 0x000fe200078ec0ff */
[----:B------:R-:W3:Y:S01]  /*14a40*/  LDL.LU R149, [R1+0xe5c] ;  /* 0x000e5c0001957983 */ /* 0x000ee20000300800 */
[----:B------:R-:W-:Y:S02]  /*14a50*/  LOP3.LUT R238, R238, 0xffff, RZ, 0xc0, !PT ;  /* 0x0000ffffeeee7812 */ /* 0x000fe400078ec0ff */
[----:B------:R-:W-:Y:S01]  /*14a60*/  LOP3.LUT R234, R234, 0xffff, RZ, 0xc0, !PT ;  /* 0x0000ffffeaea7812 */ /* 0x000fe200078ec0ff */
[----:B------:R-:W3:Y:S01]  /*14a70*/  LDL.LU R150, [R1+0xe50] ;  /* 0x000e500001967983 */ /* 0x000ee20000300800 */
[----:B------:R-:W-:Y:S02]  /*14a80*/  LOP3.LUT R230, R230, 0xffff, RZ, 0xc0, !PT ;  /* 0x0000ffffe6e67812 */ /* 0x000fe400078ec0ff */
[----:B------:R-:W-:Y:S02]  /*14a90*/  LOP3.LUT R226, R226, 0xffff, RZ, 0xc0, !PT ;  /* 0x0000ffffe2e27812 */ /* 0x000fe400078ec0ff */
[----:B------:R-:W-:-:S02]  /*14aa0*/  LOP3.LUT R222, R222, 0xffff, RZ, 0xc0, !PT ;  /* 0x0000ffffdede7812 */ /* 0x000fc400078ec0ff */
[----:B------:R-:W-:Y:S02]  /*14ab0*/  LOP3.LUT R218, R218, 0xffff, RZ, 0xc0, !PT ;  /* 0x0000ffffdada7812 */ /* 0x000fe400078ec0ff */
[----:B------:R-:W-:Y:S02]  /*14ac0*/  LOP3.LUT R215, R215, 0xffff, RZ, 0xc0, !PT ;  /* 0x0000ffffd7d77812 */ /* 0x000fe400078ec0ff */
[----:B------:R-:W-:Y:S02]  /*14ad0*/  PRMT R252, R6, 0x3340, R252 ;  /* 0x0000334006fc7816 */ /* 0x000fe400000000fc */
[----:B------:R-:W-:Y:S02]  /*14ae0*/  PRMT R13, RZ, 0x7610, R13 ;  /* 0x00007610ff0d7816 */ /* 0x000fe4000000000d */
[----:B------:R-:W-:Y:S02]  /*14af0*/  PRMT R238, R242, 0x3340, R238 ;  /* 0x00003340f2ee7816 */ /* 0x000fe400000000ee */
[----:B------:R-:W-:-:S02]  /*14b00*/  PRMT R10, R234, 0x3340, R230 ;  /* 0x00003340ea0a7816 */ /* 0x000fc400000000e6 */
[----:B------:R-:W-:Y:S02]  /*14b10*/  PRMT R222, R226, 0x3340, R222 ;  /* 0x00003340e2de7816 */ /* 0x000fe400000000de */
[----:B------:R-:W-:Y:S02]  /*14b20*/  PRMT R11, R218, 0x3340, R215 ;  /* 0x00003340da0b7816 */ /* 0x000fe400000000d7 */
[----:B------:R-:W-:Y:S02]  /*14b30*/  PRMT R12, RZ, 0x7610, R12 ;  /* 0x00007610ff0c7816 */ /* 0x000fe4000000000c */
[----:B------:R-:W-:Y:S02]  /*14b40*/  PRMT R8, R24, 0x5410, R8 ;  /* 0x0000541018087816 */ /* 0x000fe40000000008 */
[----:B------:R-:W-:Y:S02]  /*14b50*/  PRMT R9, R252, 0x5410, R9 ;  /* 0x00005410fc097816 */ /* 0x000fe40000000009 */
[----:B------:R-:W-:-:S02]  /*14b60*/  PRMT R10, R238, 0x5410, R10 ;  /* 0x00005410ee0a7816 */ /* 0x000fc4000000000a */
[----:B------:R-:W-:Y:S01]  /*14b70*/  PRMT R11, R222, 0x5410, R11 ;  /* 0x00005410de0b7816 */ /* 0x000fe2000000000b */
[----:B--2---:R-:W-:Y:S02]  /*14b80*/  @!P0 IMAD.MOV.U32 R7, RZ, RZ, R4 ;  /* 0x000000ffff078224 */ /* 0x004fe400078e0004 */
[----:B----4-:R-:W-:-:S05]  /*14b90*/  @!P0 IMAD.MOV.U32 R6, RZ, RZ, R2 ;  /* 0x000000ffff068224 */ /* 0x010fca00078e0002 */
[----:B------:R0:W2:Y:S02]  /*14ba0*/  @!P0 LDG.E.U8 R13, desc[UR44][R6.64] ;  /* 0x0000002c060d8981 */ /* 0x0000a4000c1e1100 */
[----:B0-----:R-:W-:Y:S02]  /*14bb0*/  @!P0 IMAD.MOV.U32 R6, RZ, RZ, R3 ;  /* 0x000000ffff068224 */ /* 0x001fe400078e0003 */
[----:B------:R3:W-:Y:S02]  /*14bc0*/  STS.128 [R25+UR4], R8 ;  /* 0x0000000819007988 */ /* 0x0007e40008000c04 */
[----:B---3--:R-:W-:Y:S02]  /*14bd0*/  LOP3.LUT R9, R151, 0xffff, RZ, 0xc0, !PT ;  /* 0x0000ffff97097812 */ /* 0x008fe400078ec0ff */
[----:B------:R-:W3:Y:S01]  /*14be0*/  LDL.LU R151, [R1+0xe40] ;  /* 0x000e400001977983 */ /* 0x000ee20000300800 */
[----:B------:R-:W-:Y:S01]  /*14bf0*/  LOP3.LUT R8, R146, 0xffff, RZ, 0xc0, !PT ;  /* 0x0000ffff92087812 */ /* 0x000fe200078ec0ff */
[----:B------:R-:W-:-:S03]  /*14c00*/  @!P0 IMAD.MOV.U32 R7, RZ, RZ, R245 ;  /* 0x000000ffff078224 */ /* 0x000fc600078e00f5 */
[----:B------:R-:W-:Y:S02]  /*14c10*/  PRMT R215, R9, 0x3340, R8 ;  /* 0x0000334009d77816 */ /* 0x000fe40000000008 */
[----:B------:R0:W4:Y:S02]  /*14c20*/  @!P0 LDG.E.U8 R12, desc[UR44][R6.64] ;  /* 0x0000002c060c8981 */ /* 0x000124000c1e1100 */
[----:B0-----:R-:W-:Y:S02]  /*14c30*/  LOP3.LUT R7, R147, 0xffff, RZ, 0xc0, !PT ;  /* 0x0000ffff93077812 */ /* 0x001fe400078ec0ff */
[----:B------:R-:W-:-:S04]  /*14c40*/  LOP3.LUT R6, R148, 0xffff, RZ, 0xc0, !PT ;  /* 0x0000ffff94067812 */ /* 0x000fc800078ec0ff */
[----:B------:R-:W-:Y:S02]  /*14c50*/  PRMT R8, R7, 0x3340, R6 ;  /* 0x0000334007087816 */ /* 0x000fe40000000006 */
[----:B------:R-:W-:Y:S02]  /*14c60*/  LOP3.LUT R7, R17, 0xffff, RZ, 0xc0, !PT ;  /* 0x0000ffff11077812 */ /* 0x000fe400078ec0ff */
[----:B------:R-:W2:Y:S01]  /*14c70*/  LDL.LU R17, [R1+0x2378] ;  /* 0x0023780001117983 */ /* 0x000ea20000300800 */
[----:B------:R-:W-:Y:S02]  /*14c80*/  LOP3.LUT R6, R20, 0xffff, RZ, 0xc0, !PT ;  /* 0x0000ffff14067812 */ /* 0x000fe400078ec0ff */
[----:B------:R-:W-:Y:S01]  /*14c90*/  LOP3.LUT R251, R251, 0xffff, RZ, 0xc0, !PT ;  /* 0x0000fffffbfb7812 */ /* 0x000fe200078ec0ff */
[----:B------:R-:W4:Y:S01]  /*14ca0*/  LDL.LU R20, [R1+0x2374] ;  /* 0x0023740001147983 */ /* 0x000f220000300800 */
        /* <DEDUP_REMOVED lines=10> */
[----:B------:R-:W-:Y:S02]  /*14d50*/  PRMT R9, R251, 0x3340, R247 ;  /* 0x00003340fb097816 */ /* 0x000fe400000000f7 */
[----:B------:R-:W-:Y:S02]  /*14d60*/  PRMT R239, R243, 0x3340, R239 ;  /* 0x00003340f3ef7816 */ /* 0x000fe400000000ef */
[----:B------:R-:W-:Y:S02]  /*14d70*/  PRMT R10, R235, 0x3340, R231 ;  /* 0x00003340eb0a7816 */ /* 0x000fe400000000e7 */
[----:B------:R-:W-:-:S02]  /*14d80*/  PRMT R223, R227, 0x3340, R223 ;  /* 0x00003340e3df7816 */ /* 0x000fc400000000df */
[----:B------:R-:W-:Y:S02]  /*14d90*/  PRMT R11, R219, 0x3340, R217 ;  /* 0x00003340db0b7816 */ /* 0x000fe400000000d9 */
[----:B------:R-:W-:Y:S02]  /*14da0*/  PRMT R8, R215, 0x5410, R8 ;  /* 0x00005410d7087816 */ /* 0x000fe40000000008 */
[----:B------:R-:W-:Y:S02]  /*14db0*/  PRMT R9, R6, 0x5410, R9 ;  /* 0x0000541006097816 */ /* 0x000fe40000000009 */
[----:B------:R-:W-:Y:S02]  /*14dc0*/  PRMT R10, R239, 0x5410, R10 ;  /* 0x00005410ef0a7816 */ /* 0x000fe4000000000a */
[----:B------:R-:W-:-:S05]  /*14dd0*/  PRMT R11, R223, 0x5410, R11 ;  /* 0x00005410df0b7816 */ /* 0x000fca000000000b */
[----:B------:R0:W-:Y:S02]  /*14de0*/  STS.128 [R25+UR4+0x1000], R8 ;  /* 0x0010000819007988 */ /* 0x0001e40008000c04 */
[----:B0-----:R-:W-:Y:S02]  /*14df0*/  LOP3.LUT R9, R149, 0xffff, RZ, 0xc0, !PT ;  /* 0x0000ffff95097812 */ /* 0x001fe400078ec0ff */
[----:B------:R-:W-:-:S04]  /*14e00*/  LOP3.LUT R8, R150, 0xffff, RZ, 0xc0, !PT ;  /* 0x0000ffff96087812 */ /* 0x000fc800078ec0ff */
[----:B------:R-:W-:Y:S02]  /*14e10*/  PRMT R215, R9, 0x3340, R8 ;  /* 0x0000334009d77816 */ /* 0x000fe40000000008 */
[----:B------:R-:W-:Y:S02]  /*14e20*/  LOP3.LUT R8, R18, 0xffff, RZ, 0xc0, !PT ;  /* 0x0000ffff12087812 */ /* 0x000fe400078ec0ff */
[----:B--2---:R-:W-:Y:S02]  /*14e30*/  LOP3.LUT R6, R17, 0xffff, RZ, 0xc0, !PT ;  /* 0x0000ffff11067812 */ /* 0x004fe400078ec0ff */
[----:B------:R-:W2:Y:S04]  /*14e40*/  LDL.LU R17, [R1+0x2370] ;  /* 0x0023700001117983 */ /* 0x000ea80000300800 */
[----:B------:R-:W2:Y:S01]  /*14e50*/  LDL.LU R18, [R1+0x236c] ;  /* 0x00236c0001127983 */ /* 0x000ea20000300800 */
[----:B---3--:R-:W-:Y:S01]  /*14e60*/  LOP3.LUT R7, R151, 0xffff, RZ, 0xc0, !PT ;  /* 0x0000ffff97077812 */ /* 0x008fe200078ec0ff */
[----:B------:R-:W0:Y:S03]  /*14e70*/  S2R R24, SR_TID.X ;  /* 0x0000000000187919 */ /* 0x000e260000002100 */
[----:B------:R-:W-:-:S02]  /*14e80*/  PRMT R9, R7, 0x3340, R6 ;  /* 0x0000334007097816 */ /* 0x000fc40000000006 */
[----:B------:R-:W-:Y:S02]  /*14e90*/  LOP3.LUT R7, R16, 0xffff, RZ, 0xc0, !PT ;  /* 0x0000ffff10077812 */ /* 0x000fe400078ec0ff */
[----:B------:R-:W-:Y:S01]  /*14ea0*/  LOP3.LUT R6, R15, 0xffff, RZ, 0xc0, !PT ;  /* 0x0000ffff0f067812 */ /* 0x000fe200078ec0ff */
[----:B------:R-:W3:Y:S01]  /*14eb0*/  LDL.LU R16, [R1+0x2368] ;  /* 0x0023680001107983 */ /* 0x000ee20000300800 */
[----:B------:R-:W-:Y:S02]  /*14ec0*/  LOP3.LUT R248, R248, 0xffff, RZ, 0xc0, !PT ;  /* 0x0000fffff8f87812 */ /* 0x000fe400078ec0ff */
[----:B------:R-:W-:Y:S01]  /*14ed0*/  LOP3.LUT R244, R244, 0xffff, RZ, 0xc0, !PT ;  /* 0x0000fffff4f47812 */ /* 0x000fe200078ec0ff */
[----:B------:R-:W3:Y:S01]  /*14ee0*/  LDL.LU R15, [R1+0x2364] ;  /* 0x00236400010f7983 */ /* 0x000ee20000300800 */
        /* <DEDUP_REMOVED lines=17> */
[----:B----4-:R-:W-:-:S03]  /*15000*/  LOP3.LUT R7, R20, 0xffff, RZ, 0xc0, !PT ;  /* 0x0000ffff14077812 */ /* 0x010fc600078ec0ff */
[----:B------:R1:W-:Y:S01]  /*15010*/  STS.128 [R25+UR4+0x2000], R8 ;  /* 0x0020000819007988 */ /* 0x0003e20008000c04 */
        /* <DEDUP_REMOVED lines=10> */
[----:B------:R-:W-:Y:S02]  /*150c0*/  PRMT R241, R246, 0x3340, R241 ;  /* 0x00003340f6f17816 */ /* 0x000fe400000000f1 */
[----:B-1----:R-:W-:-:S02]  /*150d0*/  PRMT R10, R237, 0x3340, R233 ;  /* 0x00003340ed0a7816 */ /* 0x002fc400000000e9 */
[----:B------:R-:W-:Y:S02]  /*150e0*/  PRMT R225, R229, 0x3340, R225 ;  /* 0x00003340e5e17816 */ /* 0x000fe400000000e1 */
[----:B------:R-:W-:Y:S02]  /*150f0*/  PRMT R11, R221, 0x3340, R214 ;  /* 0x00003340dd0b7816 */ /* 0x000fe400000000d6 */
[----:B------:R-:W-:Y:S02]  /*15100*/  PRMT R10, R241, 0x5410, R10 ;  /* 0x00005410f10a7816 */ /* 0x000fe4000000000a */
[----:B------:R-:W-:Y:S02]  /*15110*/  PRMT R11, R225, 0x5410, R11 ;  /* 0x00005410e10b7816 */ /* 0x000fe4000000000b */
[----:B0-----:R-:W-:Y:S02]  /*15120*/  LOP3.LUT R24, R24, 0x7f, RZ, 0xc0, !PT ;  /* 0x0000007f18187812 */ /* 0x001fe400078ec0ff */
[----:B--2---:R-:W-:-:S02]  /*15130*/  LOP3.LUT R8, R17, 0xffff, RZ, 0xc0, !PT ;  /* 0x0000ffff11087812 */ /* 0x004fc400078ec0ff */
[----:B------:R-:W-:Y:S02]  /*15140*/  LOP3.LUT R9, R18, 0xffff, RZ, 0xc0, !PT ;  /* 0x0000ffff12097812 */ /* 0x000fe400078ec0ff */
[----:B------:R-:W2:Y:S02]  /*15150*/  LDL.LU R18, [R1+0x2360] ;  /* 0x0023600001127983 */ /* 0x000ea40000300800 */
[----:B------:R-:W-:Y:S02]  /*15160*/  PRMT R215, R9, 0x3340, R8 ;  /* 0x0000334009d77816 */ /* 0x000fe40000000008 */
[----:B------:R-:W-:Y:S01]  /*15170*/  PRMT R9, R7, 0x3340, R6 ;  /* 0x0000334007097816 */ /* 0x000fe20000000006 */
[----:B------:R-:W4:Y:S01]  /*15180*/  LDL.LU R17, [R1+0x235c] ;  /* 0x00235c0001117983 */ /* 0x000f220000300800 */
[----:B------:R-:W-:Y:S02]  /*15190*/  LOP3.LUT R8, R22, 0xffff, RZ, 0xc0, !PT ;  /* 0x0000ffff16087812 */ /* 0x000fe400078ec0ff */
[----:B------:R-:W-:Y:S01]  /*151a0*/  LOP3.LUT R7, R21, 0xffff, RZ, 0xc0, !PT ;  /* 0x0000ffff15077812 */ /* 0x000fe200078ec0ff */
[----:B------:R-:W3:Y:S01]  /*151b0*/  LDL.LU R20, [R1+0x2358] ;  /* 0x0023580001147983 */ /* 0x000ee20000300800 */
[----:B------:R-:W-:-:S02]  /*151c0*/  LOP3.LUT R6, R23, 0xffff, RZ, 0xc0, !PT ;  /* 0x0000ffff17067812 */ /* 0x000fc400078ec0ff */
[----:B------:R-:W-:Y:S01]  /*151d0*/  PRMT R7, R8, 0x3340, R7 ;  /* 0x0000334008077816 */ /* 0x000fe20000000007 */
[----:B------:R-:W4:Y:S01]  /*151e0*/  LDL.LU R19, [R1+0x2354] ;  /* 0x0023540001137983 */ /* 0x000f220000300800 */
[----:B------:R-:W-:Y:S02]  /*151f0*/  PRMT R6, R6, 0x3340, R250 ;  /* 0x0000334006067816 */ /* 0x000fe400000000fa */
[----:B------:R-:W-:Y:S01]  /*15200*/  PRMT R8, R215, 0x5410, R9 ;  /* 0x00005410d7087816 */ /* 0x000fe20000000009 */
[----:B------:R-:W2:Y:S01]  /*15210*/  LDL.LU R22, [R1+0x2350] ;  /* 0x0023500001167983 */ /* 0x000ea20000300800 */
[----:B------:R-:W-:-:S03]  /*15220*/  PRMT R9, R7, 0x5410, R6 ;  /* 0x0000541007097816 */ /* 0x000fc60000000006 */
[----:B------:R-:W4:Y:S04]  /*15230*/  LDL.LU R21, [R1+0x234c] ;  /* 0x00234c0001157983 */ /* 0x000f280000300800 */
[----:B------:R-:W-:Y:S04]  /*15240*/  STS.128 [R25+UR4+0x3000], R8 ;  /* 0x0030000819007988 */ /* 0x000fe80008000c04 */
[----:B------:R-:W-:Y:S04]  /*15250*/  STS.U8 [R24+UR4+0x4000], R212 ;  /* 0x004000d418007988 */ /* 0x000fe80008000004 */
[----:B------:R-:W-:Y:S04]  /*15260*/  STS.U8 [R24+UR4+0x4100], R211 ;  /* 0x004100d318007988 */ /* 0x000fe80008000004 */
[----:B------:R-:W-:Y:S04]  /*15270*/  STS.U8 [R24+UR4+0x4200], R210 ;  /* 0x004200d218007988 */ /* 0x000fe80008000004 */
[----:B------:R-:W-:Y:S04]  /*15280*/  STS.U8 [R24+UR4+0x4300], R209 ;  /* 0x004300d118007988 */ /* 0x000fe80008000004 */
[----:B------:R-:W-:Y:S04]  /*15290*/  STS.U8 [R24+UR4+0x4400], R208 ;  /* 0x004400d018007988 */ /* 0x000fe80008000004 */
[----:B------:R-:W-:Y:S04]  /*152a0*/  STS.U8 [R24+UR4+0x4500], R207 ;  /* 0x004500cf18007988 */ /* 0x000fe80008000004 */
[----:B------:R-:W-:Y:S04]  /*152b0*/  STS.U8 [R24+UR4+0x4600], R206 ;  /* 0x004600ce18007988 */ /* 0x000fe80008000004 */
[----:B------:R-:W-:Y:S04]  /*152c0*/  STS.U8 [R24+UR4+0x4700], R205 ;  /* 0x004700cd18007988 */ /* 0x000fe80008000004 */
[----:B------:R-:W4:Y:S04]  /*152d0*/  LDL.LU R23, [R1+0x2348] ;  /* 0x0023480001177983 */ /* 0x000f280000300800 */
[----:B------:R-:W-:Y:S04]  /*152e0*/  STS.U8 [R24+UR4+0x4800], R204 ;  /* 0x004800cc18007988 */ /* 0x000fe80008000004 */
[----:B------:R-:W-:Y:S04]  /*152f0*/  STS.U8 [R24+UR4+0x4900], R203 ;  /* 0x004900cb18007988 */ /* 0x000fe80008000004 */
[----:B------:R-:W4:Y:S04]  /*15300*/  LDL R6, [R1+0x144c] ;  /* 0x00144c0001067983 */ /* 0x000f280000100800 */
[----:B------:R-:W-:Y:S04]  /*15310*/  STS.U8 [R24+UR4+0x4a00], R202 ;  /* 0x004a00ca18007988 */ /* 0x000fe80008000004 */
[----:B------:R-:W4:Y:S04]  /*15320*/  LDL.LU R232, [R1+0x1444] ;  /* 0x0014440001e87983 */ /* 0x000f280000300800 */
        /* <DEDUP_REMOVED lines=33> */
[----:B------:R-:W4:Y:S01]  /*15540*/  LDL.LU R226, [R1+0x13ec] ;  /* 0x0013ec0001e27983 */ /* 0x000f220000300800 */
[----:B------:R-:W-:-:S03]  /*15550*/  LOP3.LUT R7, R24, 0x10, RZ, 0x3c, !PT ;  /* 0x0000001018077812 */ /* 0x000fc600078e3cff */
[----:B------:R-:W-:Y:S04]  /*15560*/  STS.U8 [R24+UR4+0x5c00], R184 ;  /* 0x005c00b818007988 */ /* 0x000fe80008000004 */
[----:B------:R-:W4:Y:S04]  /*15570*/  LDL.LU R234, [R1+0x1410] ;  /* 0x0014100001ea7983 */ /* 0x000f280000300800 */
[----:B------:R-:W-:Y:S04]  /*15580*/  STS.U8 [R24+UR4+0x5d00], R183 ;  /* 0x005d00b718007988 */ /* 0x000fe80008000004 */
[----:B------:R-:W4:Y:S04]  /*15590*/  LDL.LU R230, [R1+0x13e4] ;  /* 0x0013e40001e67983 */ /* 0x000f280000300800 */
[----:B------:R-:W-:Y:S04]  /*155a0*/  STS.U8 [R24+UR4+0x5e00], R182 ;  /* 0x005e00b618007988 */ /* 0x000fe80008000004 */
[----:B------:R-:W4:Y:S04]  /*155b0*/  LDL.LU R242, [R1+0x1408] ;  /* 0x0014080001f27983 */ /* 0x000f280000300800 */
[----:B------:R0:W-:Y:S04]  /*155c0*/  STS.U8 [R24+UR4+0x5f00], R181 ;  /* 0x005f00b518007988 */ /* 0x0001e80008000004 */
[----:B------:R-:W4:Y:S04]  /*155d0*/  LDL.LU R249, [R1+0x13dc] ;  /* 0x0013dc0001f97983 */ /* 0x000f280000300800 */
[----:B0-----:R-:W3:Y:S04]  /*155e0*/  LDL.LU.64 R24, [R1+0xc00] ;  /* 0x000c000001187983 */ /* 0x001ee80000300a00 */
[----:B------:R-:W3:Y:S04]  /*155f0*/  LDL.LU.64 R26, [R1+0xc08] ;  /* 0x000c0800011a7983 */ /* 0x000ee80000300a00 */
        /* <DEDUP_REMOVED lines=93> */
[----:B------:R-:W-:Y:S01]  /*15bd0*/  STS.U8 [R7+UR4+0x5e80], R12 ;  /* 0x005e800c07007988 */ /* 0x000fe20008000004 */
[----:B------:R0:W-:Y:S06]  /*15be0*/  MEMBAR.ALL.CTA ;  /* 0x0000000000007992 */ /* 0x0001ec0000008000 */
[----:B0-----:R-:W0:Y:S02]  /*15bf0*/  FENCE.VIEW.ASYNC.S ;  /* 0x00000000000073c6 */ /* 0x001e240000000000 */
[----:B0-----:R-:W-:Y:S06]  /*15c00*/  BAR.SYNC.DEFER_BLOCKING 0x0 ;  /* 0x0000000000007b1d */ /* 0x001fec0000010000 */
[----:B------:R-:W-:Y:S01]  /*15c10*/  UMOV UR13, 0xc0000010 ;  /* 0xc0000010000d7882 */ /* 0x000fe20000000000 */
[----:B---3--:R-:W-:-:S06]  /*15c20*/  WARPGROUP.ARRIVE ;  /* 0x00000000000079c5 */ /* 0x008fcc0000000000 */
[----:B------:R-:W-:Y:S01]  /*15c30*/  QGMMA.64x256x32.F32.E5M2.E5M2 R24, gdesc[UR12], R24, gsb0 ;  /* 0x03e000000c1879f3 */ /* 0x000fe20008003818 */
[----:B--2---:R-:W-:Y:S02]  /*15c40*/  IADD3 R22, P4, R22, UR40, RZ ;  /* 0x0000002816167c10 */ /* 0x004fe4000ff9e0ff */
[----:B------:R-:W-:Y:S02]  /*15c50*/  IADD3 R20, P5, R20, UR40, RZ ;  /* 0x0000002814147c10 */ /* 0x000fe4000ffbe0ff */
[----:B------:R-:W-:Y:S02]  /*15c60*/  IADD3 R18, P6, R18, UR40, RZ ;  /* 0x0000002812127c10 */ /* 0x000fe4000ffde0ff */
[----:B------:R-:W-:Y:S02]  /*15c70*/  IADD3 R16, P1, R16, UR40, RZ ;  /* 0x0000002810107c10 */ /* 0x000fe4000ff3e0ff */
[----:B----4-:R-:W-:Y:S02]  /*15c80*/  IADD3 R232, P2, R232, UR40, RZ ;  /* 0x00000028e8e87c10 */ /* 0x010fe4000ff5e0ff */
[----:B------:R-:W-:-:S02]  /*15c90*/  IADD3 R244, P3, R244, UR40, RZ ;  /* 0x00000028f4f47c10 */ /* 0x000fc4000ff7e0ff */
[----:B------:R-:W-:Y:S02]  /*15ca0*/  IADD3.X R21, R21, UR7, RZ, P4, !PT ;  /* 0x0000000715157c10 */ /* 0x000fe4000a7fe4ff */
[----:B------:R-:W-:Y:S02]  /*15cb0*/  IADD3 R248, P4, R248, UR40, RZ ;  /* 0x00000028f8f87c10 */ /* 0x000fe4000ff9e0ff */
[----:B------:R-:W-:Y:S02]  /*15cc0*/  IADD3.X R19, R19, UR7, RZ, P5, !PT ;  /* 0x0000000713137c10 */ /* 0x000fe4000affe4ff */
[----:B------:R-:W-:Y:S02]  /*15cd0*/  IADD3 R223, P5, R223, UR40, RZ ;  /* 0x00000028dfdf7c10 */ /* 0x000fe4000ffbe0ff */
[----:B------:R-:W-:Y:S01]  /*15ce0*/  IADD3.X R17, R17, UR7, RZ, P6, !PT ;  /* 0x0000000711117c10 */ /* 0x000fe2000b7fe4ff */
[----:B------:R0:W-:Y:S01]  /*15cf0*/  STL [R1+0x1444], R232 ;  /* 0x001444e801007387 */ /* 0x0001e20000100800 */
[----:B------:R-:W-:-:S02]  /*15d00*/  IADD3 R239, P6, R239, UR40, RZ ;  /* 0x00000028efef7c10 */ /* 0x000fc4000ffde0ff */
[----:B------:R-:W-:Y:S01]  /*15d10*/  IADD3.X R15, R15, UR7, RZ, P1, !PT ;  /* 0x000000070f0f7c10 */ /* 0x000fe20008ffe4ff */
[----:B------:R1:W-:Y:S01]  /*15d20*/  STL [R1+0x143c], R244 ;  /* 0x00143cf401007387 */ /* 0x0003e20000100800 */
[----:B------:R-:W-:Y:S02]  /*15d30*/  IADD3 R219, P1, R219, UR40, RZ ;  /* 0x00000028dbdb7c10 */ /* 0x000fe4000ff3e0ff */
[----:B------:R-:W-:Y:S01]  /*15d40*/  IADD3.X R217, R217, UR7, RZ, P2, !PT ;  /* 0x00000007d9d97c10 */ /* 0x000fe200097fe4ff */
[----:B------:R2:W-:Y:S01]  /*15d50*/  STL [R1+0x1434], R248 ;  /* 0x001434f801007387 */ /* 0x0005e20000100800 */
[----:B------:R-:W-:Y:S02]  /*15d60*/  IADD3 R227, P2, R227, UR40, RZ ;  /* 0x00000028e3e37c10 */ /* 0x000fe4000ff5e0ff */
[----:B------:R-:W-:Y:S01]  /*15d70*/  IADD3.X R235, R235, UR7, RZ, P3, !PT ;  /* 0x00000007ebeb7c10 */ /* 0x000fe20009ffe4ff */
[----:B------:R3:W-:Y:S01]  /*15d80*/  STL [R1+0x142c], R223 ;  /* 0x00142cdf01007387 */ /* 0x0007e20000100800 */
[----:B------:R-:W-:-:S02]  /*15d90*/  IADD3 R231, P3, R231, UR40, RZ ;  /* 0x00000028e7e77c10 */ /* 0x000fc4000ff7e0ff */
[----:B------:R-:W-:Y:S01]  /*15da0*/  IADD3.X R243, R243, UR7, RZ, P4, !PT ;  /* 0x00000007f3f37c10 */ /* 0x000fe2000a7fe4ff */
[----:B------:R4:W-:Y:S01]  /*15db0*/  STL [R1+0x1424], R239 ;  /* 0x001424ef01007387 */ /* 0x0009e20000100800 */
[----:B------:R-:W-:-:S03]  /*15dc0*/  IADD3 R251, P4, R251, UR40, RZ ;  /* 0x00000028fbfb7c10 */ /* 0x000fc6000ff9e0ff */
[----:B------:R4:W-:Y:S01]  /*15dd0*/  STL [R1+0x141c], R219 ;  /* 0x00141cdb01007387 */ /* 0x0009e20000100800 */
[----:B------:R-:W-:-:S03]  /*15de0*/  IADD3.X R247, R247, UR7, RZ, P5, !PT ;  /* 0x00000007f7f77c10 */ /* 0x000fc6000affe4ff */
        /* <DEDUP_REMOVED lines=18> */
[----:B------:R4:W-:Y:S04]  /*15f10*/  STL [R1+0x13f4], R252 ;  /* 0x0013f4fc01007387 */ /* 0x0009e80000100800 */
[----:B------:R4:W-:Y:S04]  /*15f20*/  STL [R1+0x1418], R218 ;  /* 0x001418da01007387 */ /* 0x0009e80000100800 */
[----:B------:R4:W-:Y:S04]  /*15f30*/  STL [R1+0x13ec], R226 ;  /* 0x0013ece201007387 */ /* 0x0009e80000100800 */
[----:B------:R4:W-:Y:S04]  /*15f40*/  STL [R1+0x1410], R234 ;  /* 0x001410ea01007387 */ /* 0x0009e80000100800 */
[----:B------:R4:W-:Y:S04]  /*15f50*/  STL [R1+0x13e4], R230 ;  /* 0x0013e4e601007387 */ /* 0x0009e80000100800 */
[----:B------:R4:W-:Y:S04]  /*15f60*/  STL [R1+0x1408], R242 ;  /* 0x001408f201007387 */ /* 0x0009e80000100800 */
[----:B------:R4:W-:Y:S04]  /*15f70*/  STL [R1+0x13dc], R249 ;  /* 0x0013dcf901007387 */ /* 0x0009e80000100800 */
[----:B------:R-:W4:Y:S04]  /*15f80*/  LDL.LU R240, [R1+0x1400] ;  /* 0x0014000001f07983 */ /* 0x000f280000300800 */
[----:B------:R-:W4:Y:S04]  /*15f90*/  LDL.LU R220, [R1+0x13d4] ;  /* 0x0013d40001dc7983 */ /* 0x000f280000300800 */
[----:B------:R-:W4:Y:S01]  /*15fa0*/  LDL.LU R216, [R1+0x13f8] ;  /* 0x0013f80001d87983 */ /* 0x000f220000300800 */
[----:B------:R-:W-:-:S03]  /*15fb0*/  WARPGROUP.DEPBAR.LE gsb0, 0x0 ;  /* 0x00008000000079c5 */ /* 0x000fc60000010000 */
[----:B------:R4:W-:Y:S04]  /*15fc0*/  STL.64 [R1+0xc00], R24 ;  /* 0x000c001801007387 */ /* 0x0009e80000100a00 */
        /* <DEDUP_REMOVED lines=63> */
[----:B------:R-:W4:Y:S04]  /*163c0*/  LDL.LU R228, [R1+0x13cc] ;  /* 0x0013cc0001e47983 */ /* 0x000f280000300800 */
[----:B------:R-:W4:Y:S04]  /*163d0*/  LDL.LU R236, [R1+0x13f0] ;  /* 0x0013f00001ec7983 */ /* 0x000f280000300800 */
[----:B0-----:R-:W4:Y:S04]  /*163e0*/  LDL.LU R232, [R1+0x13c4] ;  /* 0x0013c40001e87983 */ /* 0x001f280000300800 */
[----:B-1----:R-:W4:Y:S04]  /*163f0*/  LDL.LU R244, [R1+0x13e8] ;  /* 0x0013e80001f47983 */ /* 0x002f280000300800 */
[----:B--2---:R-:W2:Y:S04]  /*16400*/  LDL.LU R248, [R1+0x13bc] ;  /* 0x0013bc0001f87983 */ /* 0x004ea80000300800 */
[----:B---3--:R-:W3:Y:S04]  /*16410*/  LDL.LU R223, [R1+0x13e0] ;  /* 0x0013e00001df7983 */ /* 0x008ee80000300800 */
[----:B----4-:R-:W4:Y:S04]  /*16420*/  LDL.LU R239, [R1+0x13b4] ;  /* 0x0013b40001ef7983 */ /* 0x010f280000300800 */
[----:B------:R-:W4:Y:S04]  /*16430*/  LDL.LU R219, [R1+0x13d8] ;  /* 0x0013d80001db7983 */ /* 0x000f280000300800 */
        /* <DEDUP_REMOVED lines=16> */
[----:B------:R-:W4:Y:S04]  /*16540*/  LDL.LU.64 R24, [R1+0xa00] ;  /* 0x000a000001187983 */ /* 0x000f280000300a00 */
        /* <DEDUP_REMOVED lines=62> */
[----:B------:R-:W4:Y:S01]  /*16930*/  LDL.LU.64 R150, [R1+0xbf8] ;  /* 0x000bf80001967983 */ /* 0x000f220000300a00 */
[----:B------:R-:W-:Y:S01]  /*16940*/  UMOV UR10, UR14 ;  /* 0x0000000e000a7c82 */ /* 0x000fe20008000000 */
[----:B------:R-:W-:Y:S01]  /*16950*/  UMOV UR11, UR15 ;  /* 0x0000000f000b7c82 */ /* 0x000fe20008000000 */
[----:B------:R-:W-:-:S02]  /*16960*/  IADD3.X R240, R240, UR7, RZ, P4, !PT ;  /* 0x00000007f0f07c10 */ /* 0x000fc4000a7fe4ff */
[----:B------:R-:W-:Y:S02]  /*16970*/  IADD3 R220, P4, R220, UR40, RZ ;  /* 0x00000028dcdc7c10 */ /* 0x000fe4000ff9e0ff */
[----:B------:R-:W-:Y:S02]  /*16980*/  IADD3.X R216, R216, UR7, RZ, P5, !PT ;  /* 0x00000007d8d87c10 */ /* 0x000fe4000affe4ff */
[----:B------:R-:W-:Y:S01]  /*16990*/  IADD3 R228, P5, R228, UR40, RZ ;  /* 0x00000028e4e47c10 */ /* 0x000fe2000ffbe0ff */
[----:B------:R0:W-:Y:S01]  /*169a0*/  STL [R1+0x1400], R240 ;  /* 0x001400f001007387 */ /* 0x0001e20000100800 */
[----:B------:R-:W-:Y:S02]  /*169b0*/  IADD3.X R236, R236, UR7, RZ, P6, !PT ;  /* 0x00000007ecec7c10 */ /* 0x000fe4000b7fe4ff */
[----:B------:R-:W-:Y:S01]  /*169c0*/  IADD3 R232, P6, R232, UR40, RZ ;  /* 0x00000028e8e87c10 */ /* 0x000fe2000ffde0ff */
[----:B------:R1:W-:Y:S01]  /*169d0*/  STL [R1+0x13d4], R220 ;  /* 0x0013d4dc01007387 */ /* 0x0003e20000100800 */
[----:B------:R-:W-:-:S02]  /*169e0*/  IADD3.X R244, R244, UR7, RZ, P1, !PT ;  /* 0x00000007f4f47c10 */ /* 0x000fc40008ffe4ff */
[----:B--2---:R-:W-:Y:S01]  /*169f0*/  IADD3 R248, P1, R248, UR40, RZ ;  /* 0x00000028f8f87c10 */ /* 0x004fe2000ff3e0ff */
[----:B------:R2:W-:Y:S01]  /*16a00*/  STL [R1+0x13f8], R216 ;  /* 0x0013f8d801007387 */ /* 0x0005e20000100800 */
[----:B---3--:R-:W-:Y:S02]  /*16a10*/  IADD3.X R223, R223, UR7, RZ, P2, !PT ;  /* 0x00000007dfdf7c10 */ /* 0x008fe400097fe4ff */
[----:B----4-:R-:W-:Y:S01]  /*16a20*/  IADD3 R239, P2, R239, UR40, RZ ;  /* 0x00000028efef7c10 */ /* 0x010fe2000ff5e0ff */
        /* <DEDUP_REMOVED lines=34> */
[----:B------:R4:W-:Y:S04]  /*16c50*/  STL [R1+0x13b0], R252 ;  /* 0x0013b0fc01007387 */ /* 0x0009e80000100800 */
[----:B------:R4:W-:Y:S04]  /*16c60*/  STL [R1+0x1384], R218 ;  /* 0x001384da01007387 */ /* 0x0009e80000100800 */
[----:B------:R4:W-:Y:S04]  /*16c70*/  STL [R1+0x13a8], R226 ;  /* 0x0013a8e201007387 */ /* 0x0009e80000100800 */
[----:B------:R4:W-:Y:S04]  /*16c80*/  STL [R1+0x137c], R234 ;  /* 0x00137cea01007387 */ /* 0x0009e80000100800 */
[----:B------:R4:W-:Y:S04]  /*16c90*/  STL [R1+0x13a0], R230 ;  /* 0x0013a0e601007387 */ /* 0x0009e80000100800 */
[----:B0-----:R-:W4:Y:S04]  /*16ca0*/  LDL.LU R240, [R1+0x136c] ;  /* 0x00136c0001f07983 */ /* 0x001f280000300800 */
[----:B------:R0:W-:Y:S04]  /*16cb0*/  STL [R1+0x1374], R242 ;  /* 0x001374f201007387 */ /* 0x0001e80000100800 */
[----:B-1----:R-:W4:Y:S04]  /*16cc0*/  LDL.LU R220, [R1+0x1390] ;  /* 0x0013900001dc7983 */ /* 0x002f280000300800 */
[----:B------:R1:W-:Y:S04]  /*16cd0*/  STL [R1+0x1398], R249 ;  /* 0x001398f901007387 */ /* 0x0003e80000100800 */
[----:B--2---:R-:W2:Y:S01]  /*16ce0*/  LDL.LU R216, [R1+0x1364] ;  /* 0x0013640001d87983 */ /* 0x004ea20000300800 */
[----:B------:R-:W-:-:S06]  /*16cf0*/  WARPGROUP.ARRIVE ;  /* 0x00000000000079c5 */ /* 0x000fcc0000000000 */
[----:B------:R-:W-:Y:S03]  /*16d00*/  QGMMA.64x256x32.F32.E5M2.E5M2 R24, gdesc[UR8], R24, gsb0 ;  /* 0x03e00000081879f3 */ /* 0x000fe60008003818 */
[----:B------:R-:W-:Y:S02]  /*16d10*/  WARPGROUP.DEPBAR.LE gsb0, 0x0 ;  /* 0x00008000000079c5 */ /* 0x000fe40000010000 */
        /* <DEDUP_REMOVED lines=86> */
[----:B0-----:R-:W4:Y:S04]  /*17280*/  LDL.LU R242, [R1+0x1330] ;  /* 0x0013300001f27983 */ /* 0x001f280000300800 */
[----:B-1----:R-:W4:Y:S04]  /*17290*/  LDL.LU R249, [R1+0x1304] ;  /* 0x0013040001f97983 */ /* 0x002f280000300800 */
        /* <DEDUP_REMOVED lines=14> */
[----:B--2---:R-:W2:Y:S04]  /*17380*/  LDL.LU.64 R52, [R1+0x870] ;  /* 0x0008700001347983 */ /* 0x004ea80000300a00 */
[----:B------:R-:W2:Y:S04]  /*17390*/  LDL.LU.64 R54, [R1+0x878] ;  /* 0x0008780001367983 */ /* 0x000ea80000300a00 */
        /* <DEDUP_REMOVED lines=47> */
[----:B------:R-:W2:Y:S01]  /*17690*/  LDL.LU.64 R150, [R1+0x9f8] ;  /* 0x0009f80001967983 */ /* 0x000ea20000300a00 */
[----:B------:R-:W-:Y:S01]  /*176a0*/  UMOV UR18, UR14 ;  /* 0x0000000e00127c82 */ /* 0x000fe20008000000 */
[----:B------:R-:W-:Y:S01]  /*176b0*/  UMOV UR19, UR15 ;  /* 0x0000000f00137c82 */ /* 0x000fe20008000000 */
[----:B------:R-:W-:-:S02]  /*176c0*/  IADD3 R240, P5, R240, UR40, RZ ;  /* 0x00000028f0f07c10 */ /* 0x000fc4000ffbe0ff */
[----:B------:R-:W-:Y:S02]  /*176d0*/  IADD3.X R220, R220, UR7, RZ, P6, !PT ;  /* 0x00000007dcdc7c10 */ /* 0x000fe4000b7fe4ff */
[----:B------:R-:W-:Y:S02]  /*176e0*/  IADD3 R216, P6, R216, UR40, RZ ;  /* 0x00000028d8d87c10 */ /* 0x000fe4000ffde0ff */
[----:B---3--:R-:W-:Y:S01]  /*176f0*/  IADD3.X R228, R228, UR7, RZ, P1, !PT ;  /* 0x00000007e4e47c10 */ /* 0x008fe20008ffe4ff */
[----:B------:R0:W-:Y:S01]  /*17700*/  STL [R1+0x136c], R240 ;  /* 0x00136cf001007387 */ /* 0x0001e20000100800 */
[----:B----4-:R-:W-:Y:S02]  /*17710*/  IADD3 R236, P1, R236, UR40, RZ ;  /* 0x00000028ecec7c10 */ /* 0x010fe4000ff3e0ff */
        /* <DEDUP_REMOVED lines=50> */
[----:B---3--:R-:W3:Y:S01]  /*17a40*/  LDL.LU R216, [R1+0x1320] ;  /* 0x0013200001d87983 */ /* 0x008ee20000300800 */
[----:B--2---:R-:W-:-:S06]  /*17a50*/  WARPGROUP.ARRIVE ;  /* 0x00000000000079c5 */ /* 0x004fcc0000000000 */
        /* <DEDUP_REMOVED lines=104> */
[----:B---3--:R-:W2:Y:S04]  /*180e0*/  LDL.LU.64 R52, [R1+0x670] ;  /* 0x0006700001347983 */ /* 0x008ea80000300a00 */
        /* <DEDUP_REMOVED lines=51> */
[----:B------:R-:W-:-:S02]  /*18420*/  IADD3.X R240, R240, UR7, RZ, P1, !PT ;  /* 0x00000007f0f07c10 */ /* 0x000fc40008ffe4ff */
[----:B------:R-:W-:Y:S02]  /*18430*/  IADD3 R220, P1, R220, UR40, RZ ;  /* 0x00000028dcdc7c10 */ /* 0x000fe4000ff3e0ff */
[----:B------:R-:W-:Y:S02]  /*18440*/  IADD3.X R216, R216, UR7, RZ, P2, !PT ;  /* 0x00000007d8d87c10 */ /* 0x000fe400097fe4ff */
[----:B----4-:R-:W-:Y:S01]  /*18450*/  IADD3 R228, P2, R228, UR40, RZ ;  /* 0x00000028e4e47c10 */ /* 0x010fe2000ff5e0ff */
[----:B------:R0:W-:Y:S01]  /*18460*/  STL [R1+0x1328], R240 ;  /* 0x001328f001007387 */ /* 0x0001e20000100800 */
[----:B------:R-:W-:Y:S02]  /*18470*/  IADD3.X R236, R236, UR7, RZ, P3, !PT ;  /* 0x00000007ecec7c10 */ /* 0x000fe40009ffe4ff */
[----:B------:R-:W-:Y:S01]  /*18480*/  IADD3 R232, P3, R232, UR40, RZ ;  /* 0x00000028e8e87c10 */ /* 0x000fe2000ff7e0ff */
[----:B------:R1:W-:Y:S01]  /*18490*/  STL [R1+0x12fc], R220 ;  /* 0x0012fcdc01007387 */ /* 0x0003e20000100800 */
[----:B------:R-:W-:-:S02]  /*184a0*/  IADD3.X R244, R244, UR7, RZ, P4, !PT ;  /* 0x00000007f4f47c10 */ /* 0x000fc4000a7fe4ff */
[----:B------:R-:W-:Y:S01]  /*184b0*/  IADD3 R248, P4, R248, UR40, RZ ;  /* 0x00000028f8f87c10 */ /* 0x000fe2000ff9e0ff */
[----:B------:R3:W-:Y:S01]  /*184c0*/  STL [R1+0x1320], R216 ;  /* 0x001320d801007387 */ /* 0x0007e20000100800 */
[----:B------:R-:W-:Y:S02]  /*184d0*/  IADD3.X R223, R223, UR7, RZ, P5, !PT ;  /* 0x00000007dfdf7c10 */ /* 0x000fe4000affe4ff */
[----:B------:R-:W-:Y:S01]  /*184e0*/  IADD3 R239, P5, R239, UR40, RZ ;  /* 0x00000028efef7c10 */ /* 0x000fe2000ffbe0ff */
        /* <DEDUP_REMOVED lines=204> */
[----:B----4-:R-:W-:Y:S01]  /*191b0*/  IADD3.X R228, R228, UR7, RZ, P4, !PT ;  /* 0x00000007e4e47c10 */ /* 0x010fe2000a7fe4ff */
[----:B------:R0:W-:Y:S01]  /*191c0*/  STL [R1+0x1294], R240 ;  /* 0x001294f001007387 */ /* 0x0001e20000100800 */
        /* <DEDUP_REMOVED lines=357> */
[----:B--2---:R-:W2:Y:S04]  /*1a820*/  LDL.LU.64 R24, [R1] ;  /* 0x0000000001187983 */ /* 0x004ea80000300a00 */
        /* <DEDUP_REMOVED lines=69> */
[----:B------:R-:W-:Y:S01]  /*1ac80*/  STL [R1+0x11bc], R240 ;  /* 0x0011bcf001007387 */ /* 0x000fe20000100800 */
[----:B------:R-:W-:Y:S02]  /*1ac90*/  IADD3 R236, P1, R236, UR40, RZ ;  /* 0x00000028ecec7c10 */ /* 0x000fe4000ff3e0ff */
[----:B------:R-:W-:Y:S01]  /*1aca0*/  IADD3.X R232, R232, UR7, RZ, P2, !PT ;  /* 0x00000007e8e87c10 */ /* 0x000fe200097fe4ff */
[----:B------:R-:W-:Y:S01]  /*1acb0*/  STL [R1+0x11e0], R220 ;  /* 0x0011e0dc01007387 */ /* 0x000fe20000100800 */
[----:B------:R-:W-:-:S02]  /*1acc0*/  IADD3 R244, P2, R244, UR40, RZ ;  /* 0x00000028f4f47c10 */ /* 0x000fc4000ff5e0ff */
[----:B------:R-:W-:Y:S01]  /*1acd0*/  IADD3.X R248, R248, UR7, RZ, P3, !PT ;  /* 0x00000007f8f87c10 */ /* 0x000fe20009ffe4ff */
[----:B------:R-:W-:Y:S01]  /*1ace0*/  STL [R1+0x11b4], R216 ;  /* 0x0011b4d801007387 */ /* 0x000fe20000100800 */
[----:B------:R-:W-:Y:S02]  /*1acf0*/  IADD3 R223, P3, R223, UR40, RZ ;  /* 0x00000028dfdf7c10 */ /* 0x000fe4000ff7e0ff */
[----:B------:R-:W-:Y:S01]  /*1ad00*/  IADD3.X R239, R239, UR7, RZ, P4, !PT ;  /* 0x00000007efef7c10 */ /* 0x000fe2000a7fe4ff */
[----:B------:R-:W-:Y:S01]  /*1ad10*/  STL [R1+0x11d8], R228 ;  /* 0x0011d8e401007387 */ /* 0x000fe20000100800 */
[----:B------:R-:W-:-:S03]  /*1ad20*/  IADD3 R219, P4, R219, UR40, RZ ;  /* 0x00000028dbdb7c10 */ /* 0x000fc6000ff9e0ff */
[----:B------:R-:W-:Y:S01]  /*1ad30*/  STL [R1+0x11ac], R236 ;  /* 0x0011acec01007387 */ /* 0x000fe20000100800 */
[----:B------:R-:W-:-:S03]  /*1ad40*/  IADD3.X R217, R217, UR7, RZ, P5, !PT ;  /* 0x00000007d9d97c10 */ /* 0x000fc6000affe4ff */
        /* <DEDUP_REMOVED lines=30> */
[----:B------:R-:W-:Y:S04]  /*1af30*/  STL [R1+0x116c], R252 ;  /* 0x00116cfc01007387 */ /* 0x000fe80000100800 */
[----:B------:R-:W-:Y:S04]  /*1af40*/  STL [R1+0x1190], R218 ;  /* 0x001190da01007387 */ /* 0x000fe80000100800 */
[----:B------:R-:W-:Y:S04]  /*1af50*/  STL [R1+0x1164], R226 ;  /* 0x001164e201007387 */ /* 0x000fe80000100800 */
[----:B------:R-:W-:Y:S04]  /*1af60*/  STL [R1+0x1188], R234 ;  /* 0x001188ea01007387 */ /* 0x000fe80000100800 */
[----:B------:R-:W-:Y:S01]  /*1af70*/  STL [R1+0x115c], R230 ;  /* 0x00115ce601007387 */ /* 0x000fe20000100800 */
[----:B--2---:R-:W-:-:S06]  /*1af80*/  WARPGROUP.ARRIVE ;  /* 0x00000000000079c5 */ /* 0x004fcc0000000000 */
[----:B------:R-:W-:Y:S03]  /*1af90*/  QGMMA.64x256x32.F32.E5M2.E5M2 R24, gdesc[UR32], R24, gsb0 ;  /* 0x03e00000201879f3 */ /* 0x000fe60008003818 */
[----:B------:R-:W-:Y:S02]  /*1afa0*/  WARPGROUP.DEPBAR.LE gsb0, 0x0 ;  /* 0x00008000000079c5 */ /* 0x000fe40000010000 */
[----:B------:R-:W-:Y:S04]  /*1afb0*/  STL.64 [R1], R24 ;  /* 0x0000001801007387 */ /* 0x000fe80000100a00 */
[----:B------:R-:W-:Y:S04]  /*1afc0*/  STL [R1+0x1180], R242 ;  /* 0x001180f201007387 */ /* 0x000fe80000100800 */
[----:B------:R-:W-:Y:S04]  /*1afd0*/  STL.64 [R1+0x8], R26 ;  /* 0x0000081a01007387 */ /* 0x000fe80000100a00 */
[----:B------:R-:W-:Y:S04]  /*1afe0*/  STL [R1+0x1154], R249 ;  /* 0x001154f901007387 */ /* 0x000fe80000100800 */
        /* <DEDUP_REMOVED lines=61> */
[----:B------:R0:W-:Y:S04]  /*1b3c0*/  STL.64 [R1+0x1f8], R150 ;  /* 0x0001f89601007387 */ /* 0x0001e80000100a00 */
[----:B0-----:R-:W2:Y:S04]  /*1b3d0*/  LDL.LU.64 R150, [R1+0x2340] ;  /* 0x0023400001967983 */ /* 0x001ea80000300a00 */
[----:B------:R-:W3:Y:S04]  /*1b3e0*/  LDL.LU.64 R148, [R1+0x2338] ;  /* 0x0023380001947983 */ /* 0x000ee80000300a00 */
[----:B------:R-:W4:Y:S04]  /*1b3f0*/  LDL.LU.64 R146, [R1+0x2330] ;  /* 0x0023300001927983 */ /* 0x000f280000300a00 */
[----:B------:R-:W2:Y:S04]  /*1b400*/  LDL.LU.64 R144, [R1+0x2328] ;  /* 0x0023280001907983 */ /* 0x000ea80000300a00 */
[----:B------:R-:W3:Y:S04]  /*1b410*/  LDL.LU.64 R142, [R1+0x2320] ;  /* 0x00232000018e7983 */ /* 0x000ee80000300a00 */
[----:B------:R-:W4:Y:S04]  /*1b420*/  LDL.LU.64 R140, [R1+0x2318] ;  /* 0x00231800018c7983 */ /* 0x000f280000300a00 */
[----:B------:R-:W2:Y:S04]  /*1b430*/  LDL.LU.64 R138, [R1+0x2310] ;  /* 0x00231000018a7983 */ /* 0x000ea80000300a00 */
[----:B------:R-:W3:Y:S04]  /*1b440*/  LDL.LU.64 R136, [R1+0x2308] ;  /* 0x0023080001887983 */ /* 0x000ee80000300a00 */
[----:B------:R-:W4:Y:S04]  /*1b450*/  LDL.LU.64 R134, [R1+0x2300] ;  /* 0x0023000001867983 */ /* 0x000f280000300a00 */
        /* <DEDUP_REMOVED lines=55> */
[----:B---3--:R-:W-:-:S02]  /*1b7d0*/  IADD3.X R136, R136, UR7, RZ, P6, !PT ;  /* 0x0000000788887c10 */ /* 0x008fc4000b7fe4ff */
[----:B----4-:R-:W-:Y:S02]  /*1b7e0*/  IADD3.X R134, R134, UR7, RZ, P5, !PT ;  /* 0x0000000786867c10 */ /* 0x010fe4000affe4ff */
[----:B--2---:R-:W-:Y:S02]  /*1b7f0*/  IADD3.X R132, R132, UR7, RZ, P4, !PT ;  /* 0x0000000784847c10 */ /* 0x004fe4000a7fe4ff */
[----:B------:R-:W-:Y:S02]  /*1b800*/  IADD3.X R130, R130, UR7, RZ, P3, !PT ;  /* 0x0000000782827c10 */ /* 0x000fe40009ffe4ff */
[----:B------:R-:W-:Y:S02]  /*1b810*/  IADD3.X R128, R128, UR7, RZ, P2, !PT ;  /* 0x0000000780807c10 */ /* 0x000fe400097fe4ff */
[----:B------:R-:W-:Y:S02]  /*1b820*/  IADD3.X R126, R126, UR7, RZ, P1, !PT ;  /* 0x000000077e7e7c10 */ /* 0x000fe40008ffe4ff */
[----:B------:R-:W-:-:S02]  /*1b830*/  IADD3 R127, P1, R127, UR40, RZ ;  /* 0x000000287f7f7c10 */ /* 0x000fc4000ff3e0ff */
[----:B------:R-:W-:Y:S01]  /*1b840*/  IADD3 R129, P2, R129, UR40, RZ ;  /* 0x0000002881817c10 */ /* 0x000fe2000ff5e0ff */
[----:B------:R0:W-:Y:S01]  /*1b850*/  STL [R1+0x1178], R126 ;  /* 0x0011787e01007387 */ /* 0x0001e20000100800 */
[----:B------:R-:W-:-:S03]  /*1b860*/  IADD3 R131, P3, R131, UR40, RZ ;  /* 0x0000002883837c10 */ /* 0x000fc6000ff7e0ff */
[----:B0-----:R-:W2:Y:S04]  /*1b870*/  LDL.LU R126, [R1+0x2144] ;  /* 0x00214400017e7983 */ /* 0x001ea80000300800 */
[----:B------:R0:W-:Y:S01]  /*1b880*/  STL [R1+0x114c], R127 ;  /* 0x00114c7f01007387 */ /* 0x0001e20000100800 */
[----:B------:R-:W-:-:S03]  /*1b890*/  IADD3 R133, P4, R133, UR40, RZ ;  /* 0x0000002885857c10 */ /* 0x000fc6000ff9e0ff */
[----:B0-----:R-:W2:Y:S04]  /*1b8a0*/  LDL.LU R127, [R1+0x2140] ;  /* 0x00214000017f7983 */ /* 0x001ea80000300800 */
[----:B------:R0:W-:Y:S01]  /*1b8b0*/  STL [R1+0x1170], R128 ;  /* 0x0011708001007387 */ /* 0x0001e20000100800 */
[----:B------:R-:W-:-:S03]  /*1b8c0*/  IADD3 R135, P5, R135, UR40, RZ ;  /* 0x0000002887877c10 */ /* 0x000fc6000ffbe0ff */
[----:B0-----:R-:W2:Y:S04]  /*1b8d0*/  LDL.LU R128, [R1+0x213c] ;  /* 0x00213c0001807983 */ /* 0x001ea80000300800 */
[----:B------:R0:W-:Y:S04]  /*1b8e0*/  STL [R1+0x1144], R129 ;  /* 0x0011448101007387 */ /* 0x0001e80000100800 */
[----:B0-----:R-:W2:Y:S04]  /*1b8f0*/  LDL.LU R129, [R1+0x2138] ;  /* 0x0021380001817983 */ /* 0x001ea80000300800 */
[----:B------:R0:W-:Y:S01]  /*1b900*/  STL [R1+0x1168], R130 ;  /* 0x0011688201007387 */ /* 0x0001e20000100800 */
[----:B------:R-:W-:-:S03]  /*1b910*/  IADD3 R137, P6, R137, UR40, RZ ;  /* 0x0000002889897c10 */ /* 0x000fc6000ffde0ff */
[----:B0-----:R-:W2:Y:S04]  /*1b920*/  LDL.LU R130, [R1+0x2134] ;  /* 0x0021340001827983 */ /* 0x001ea80000300800 */
[----:B------:R0:W-:Y:S01]  /*1b930*/  STL [R1+0x113c], R131 ;  /* 0x00113c8301007387 */ /* 0x0001e20000100800 */
[----:B------:R-:W-:-:S03]  /*1b940*/  IADD3.X R138, R138, UR7, RZ, P1, !PT ;  /* 0x000000078a8a7c10 */ /* 0x000fc60008ffe4ff */
        /* <DEDUP_REMOVED lines=34> */
[----:B------:R0:W-:Y:S04]  /*1bb70*/  STL [R1+0x110c], R143 ;  /* 0x00110c8f01007387 */ /* 0x0001e80000100800 */
[----:B0-----:R-:W2:Y:S04]  /*1bb80*/  LDL.LU R143, [R1+0x2100] ;  /* 0x00210000018f7983 */ /* 0x001ea80000300800 */
[----:B------:R0:W-:Y:S04]  /*1bb90*/  STL [R1+0x1130], R144 ;  /* 0x0011309001007387 */ /* 0x0001e80000100800 */
[----:B0-----:R-:W2:Y:S04]  /*1bba0*/  LDL.LU R144, [R1+0x20fc] ;  /* 0x0020fc0001907983 */ /* 0x001ea80000300800 */
[----:B------:R0:W-:Y:S01]  /*1bbb0*/  STL [R1+0x1104], R145 ;  /* 0x0011049101007387 */ /* 0x0001e20000100800 */
[----:B------:R-:W-:-:S03]  /*1bbc0*/  IADD3.X R150, R150, UR7, RZ, P1, !PT ;  /* 0x0000000796967c10 */ /* 0x000fc60008ffe4ff */
[----:B0-----:R-:W2:Y:S04]  /*1bbd0*/  LDL.LU R145, [R1+0x20f8] ;  /* 0x0020f80001917983 */ /* 0x001ea80000300800 */
[----:B------:R0:W-:Y:S04]  /*1bbe0*/  STL [R1+0x1128], R146 ;  /* 0x0011289201007387 */ /* 0x0001e80000100800 */
[----:B0-----:R-:W2:Y:S04]  /*1bbf0*/  LDL.LU R146, [R1+0x20f4] ;  /* 0x0020f40001927983 */ /* 0x001ea80000300800 */
[----:B------:R-:W3:Y:S04]  /*1bc00*/  LDL.LU R230, [R1+0x1110] ;  /* 0x0011100001e67983 */ /* 0x000ee80000300800 */
[----:B------:R0:W-:Y:S04]  /*1bc10*/  STL [R1+0x10fc], R147 ;  /* 0x0010fc9301007387 */ /* 0x0001e80000100800 */
[----:B0-----:R-:W2:Y:S04]  /*1bc20*/  LDL.LU R147, [R1+0x20f0] ;  /* 0x0020f00001937983 */ /* 0x001ea80000300800 */
[----:B------:R0:W-:Y:S04]  /*1bc30*/  STL [R1+0x1120], R148 ;  /* 0x0011209401007387 */ /* 0x0001e80000100800 */
[----:B0-----:R-:W2:Y:S04]  /*1bc40*/  LDL.LU R148, [R1+0x20ec] ;  /* 0x0020ec0001947983 */ /* 0x001ea80000300800 */
[----:B------:R0:W-:Y:S04]  /*1bc50*/  STL [R1+0x10f4], R149 ;  /* 0x0010f49501007387 */ /* 0x0001e80000100800 */
[----:B0-----:R-:W2:Y:S04]  /*1bc60*/  LDL.LU R149, [R1+0x20e8] ;  /* 0x0020e80001957983 */ /* 0x001ea80000300800 */
[----:B------:R-:W4:Y:S04]  /*1bc70*/  LDL.LU R240, [R1+0x10e4] ;  /* 0x0010e40001f07983 */ /* 0x000f280000300800 */
[----:B------:R-:W2:Y:S04]  /*1bc80*/  LDL.LU R242, [R1+0x1108] ;  /* 0x0011080001f27983 */ /* 0x000ea80000300800 */
[----:B------:R0:W-:Y:S04]  /*1bc90*/  STL [R1+0x1118], R150 ;  /* 0x0011189601007387 */ /* 0x0001e80000100800 */
[----:B0-----:R-:W2:Y:S04]  /*1bca0*/  LDL.LU R150, [R1+0x20e4] ;  /* 0x0020e40001967983 */ /* 0x001ea80000300800 */
[----:B------:R-:W2:Y:S04]  /*1bcb0*/  LDL.LU R220, [R1+0x10dc] ;  /* 0x0010dc0001dc7983 */ /* 0x000ea80000300800 */
[----:B------:R-:W2:Y:S01]  /*1bcc0*/  LDL.LU R249, [R1+0x1100] ;  /* 0x0011000001f97983 */ /* 0x000ea20000300800 */
[----:B------:R-:W-:-:S05]  /*1bcd0*/  IADD3 R151, P1, R151, UR40, RZ ;  /* 0x0000002897977c10 */ /* 0x000fca000ff3e0ff */
[----:B------:R0:W-:Y:S04]  /*1bce0*/  STL [R1+0x10ec], R151 ;  /* 0x0010ec9701007387 */ /* 0x0001e80000100800 */
[----:B0-----:R-:W2:Y:S04]  /*1bcf0*/  LDL.LU R151, [R1+0x20e0] ;  /* 0x0020e00001977983 */ /* 0x001ea80000300800 */
[----:B------:R-:W2:Y:S04]  /*1bd00*/  LDL.LU R216, [R1+0x10d4] ;  /* 0x0010d40001d87983 */ /* 0x000ea80000300800 */
        /* <DEDUP_REMOVED lines=20> */
[----:B------:R-:W2:Y:S01]  /*1be50*/  LDL.LU R226, [R1+0x10a8] ;  /* 0x0010a80001e27983 */ /* 0x000ea20000300800 */
[----:B---3--:R-:W-:-:S05]  /*1be60*/  IADD3.X R230, R230, UR7, RZ, P2, !PT ;  /* 0x00000007e6e67c10 */ /* 0x008fca00097fe4ff */
[----:B------:R0:W-:Y:S04]  /*1be70*/  STL [R1+0x1110], R230 ;  /* 0x001110e601007387 */ /* 0x0001e80000100800 */
[----:B0-----:R-:W3:Y:S01]  /*1be80*/  LDL.LU R230, [R1+0x107c] ;  /* 0x00107c0001e67983 */ /* 0x001ee20000300800 */
[----:B----4-:R-:W-:Y:S02]  /*1be90*/  IADD3 R240, P2, R240, UR40, RZ ;  /* 0x00000028f0f07c10 */ /* 0x010fe4000ff5e0ff */
[----:B--2---:R-:W-:-:S05]  /*1bea0*/  IADD3.X R242, R242, UR7, RZ, P3, !PT ;  /* 0x00000007f2f27c10 */ /* 0x004fca0009ffe4ff */
[----:B------:R0:W-:Y:S04]  /*1beb0*/  STL [R1+0x1108], R242 ;  /* 0x001108f201007387 */ /* 0x0001e80000100800 */
[----:B0-----:R-:W2:Y:S01]  /*1bec0*/  LDL.LU R242, [R1+0x10a0] ;  /* 0x0010a00001f27983 */ /* 0x001ea20000300800 */
[----:B------:R-:W-:-:S03]  /*1bed0*/  IADD3.X R249, R249, UR7, RZ, P4, !PT ;  /* 0x00000007f9f97c10 */ /* 0x000fc6000a7fe4ff */
[----:B------:R-:W-:Y:S04]  /*1bee0*/  STL [R1+0x10e4], R240 ;  /* 0x0010e4f001007387 */ /* 0x000fe80000100800 */
[----:B------:R0:W-:Y:S04]  /*1bef0*/  STL [R1+0x1100], R249 ;  /* 0x001100f901007387 */ /* 0x0001e80000100800 */
[----:B0-----:R-:W4:Y:S01]  /*1bf00*/  LDL.LU R249, [R1+0x1074] ;  /* 0x0010740001f97983 */ /* 0x001f220000300800 */
[----:B------:R-:W-:Y:S02]  /*1bf10*/  IADD3 R220, P3, R220, UR40, RZ ;  /* 0x00000028dcdc7c10 */ /* 0x000fe4000ff7e0ff */
        /* <DEDUP_REMOVED lines=36> */
[----:B------:R-:W-:Y:S02]  /*1c160*/  IADD3 R252, P1, R252, UR40, RZ ;  /* 0x00000028fcfc7c10 */ /* 0x000fe4000ff3e0ff */
[----:B------:R-:W-:Y:S01]  /*1c170*/  IADD3.X R218, R218, UR7, RZ, P2, !PT ;  /* 0x00000007dada7c10 */ /* 0x000fe200097fe4ff */
[----:B------:R-:W-:Y:S01]  /*1c180*/  STL [R1+0x10b8], R238 ;  /* 0x0010b8ee01007387 */ /* 0x000fe20000100800 */
[----:B------:R-:W-:-:S03]  /*1c190*/  IADD3 R234, P2, R234, UR40, RZ ;  /* 0x00000028eaea7c10 */ /* 0x000fc6000ff5e0ff */
[----:B------:R0:W-:Y:S01]  /*1c1a0*/  STL [R1+0x10b0], R218 ;  /* 0x0010b0da01007387 */ /* 0x0001e20000100800 */
[----:B------:R-:W-:-:S03]  /*1c1b0*/  IADD3.X R226, R226, UR7, RZ, P3, !PT ;  /* 0x00000007e2e27c10 */ /* 0x000fc60009ffe4ff */
[----:B------:R-:W-:Y:S04]  /*1c1c0*/  STL [R1+0x108c], R252 ;  /* 0x00108cfc01007387 */ /* 0x000fe80000100800 */
[----:B0-----:R-:W4:Y:S04]  /*1c1d0*/  LDL.LU R218, [R1+0x1098] ;  /* 0x0010980001da7983 */ /* 0x001f280000300800 */
[----:B------:R0:W-:Y:S04]  /*1c1e0*/  STL [R1+0x1084], R234 ;  /* 0x001084ea01007387 */ /* 0x0001e80000100800 */
[----:B0-----:R-:W4:Y:S04]  /*1c1f0*/  LDL.LU R234, [R1+0x106c] ;  /* 0x00106c0001ea7983 */ /* 0x001f280000300800 */
[----:B------:R-:W4:Y:S01]  /*1c200*/  LDL.LU R240, [R1+0x1090] ;  /* 0x0010900001f07983 */ /* 0x000f220000300800 */
[----:B---3--:R-:W-:-:S05]  /*1c210*/  IADD3 R230, P3, R230, UR40, RZ ;  /* 0x00000028e6e67c10 */ /* 0x008fca000ff7e0ff */
[----:B------:R0:W-:Y:S04]  /*1c220*/  STL [R1+0x107c], R230 ;  /* 0x00107ce601007387 */ /* 0x0001e80000100800 */
[----:B------:R-:W-:Y:S04]  /*1c230*/  STL [R1+0x10a8], R226 ;  /* 0x0010a8e201007387 */ /* 0x000fe80000100800 */
[----:B0-----:R-:W3:Y:S04]  /*1c240*/  LDL.LU R230, [R1+0x1064] ;  /* 0x0010640001e67983 */ /* 0x001ee80000300800 */
[----:B------:R-:W3:Y:S01]  /*1c250*/  LDL.LU R220, [R1+0x1088] ;  /* 0x0010880001dc7983 */ /* 0x000ee20000300800 */
[----:B--2---:R-:W-:-:S05]  /*1c260*/  IADD3.X R242, R242, UR7, RZ, P4, !PT ;  /* 0x00000007f2f27c10 */ /* 0x004fca000a7fe4ff */
[----:B------:R0:W-:Y:S04]  /*1c270*/  STL [R1+0x10a0], R242 ;  /* 0x0010a0f201007387 */ /* 0x0001e80000100800 */
[----:B0-----:R-:W2:Y:S04]  /*1c280*/  LDL.LU R242, [R1+0x105c] ;  /* 0x00105c0001f27983 */ /* 0x001ea80000300800 */
[----:B------:R-:W2:Y:S01]  /*1c290*/  LDL.LU R216, [R1+0x1080] ;  /* 0x0010800001d87983 */ /* 0x000ea20000300800 */
[----:B----4-:R-:W-:-:S03]  /*1c2a0*/  IADD3 R249, P4, R249, UR40, RZ ;  /* 0x00000028f9f97c10 */ /* 0x010fc6000ff9e0ff */
[----:B------:R-:W4:Y:S04]  /*1c2b0*/  LDL.LU R228, [R1+0x1054] ;  /* 0x0010540001e47983 */ /* 0x000f280000300800 */
[----:B------:R-:W4:Y:S04]  /*1c2c0*/  LDL.LU R236, [R1+0x1078] ;  /* 0x0010780001ec7983 */ /* 0x000f280000300800 */
[----:B------:R0:W-:Y:S04]  /*1c2d0*/  STL [R1+0x1074], R249 ;  /* 0x001074f901007387 */ /* 0x0001e80000100800 */
        /* <DEDUP_REMOVED lines=17> */
[----:B0-----:R-:W4:Y:S01]  /*1c3f0*/  LDL.LU R249, [R1+0x1030] ;  /* 0x0010300001f97983 */ /* 0x001f220000300800 */
[----:B------:R-:W-:-:S05]  /*1c400*/  IADD3.X R218, R218, UR7, RZ, P5, !PT ;  /* 0x00000007dada7c10 */ /* 0x000fca000affe4ff */
[----:B------:R0:W-:Y:S01]  /*1c410*/  STL [R1+0x1098], R218 ;  /* 0x001098da01007387 */ /* 0x0001e20000100800 */
[----:B------:R-:W-:-:S03]  /*1c420*/  IADD3 R234, P5, R234, UR40, RZ ;  /* 0x00000028eaea7c10 */ /* 0x000fc6000ffbe0ff */
[----:B0-----:R-:W4:Y:S01]  /*1c430*/  LDL.LU R218, [R1+0x1004] ;  /* 0x0010040001da7983 */ /* 0x001f220000300800 */
[----:B------:R-:W-:-:S03]  /*1c440*/  IADD3.X R240, R240, UR7, RZ, P6, !PT ;  /* 0x00000007f0f07c10 */ /* 0x000fc6000b7fe4ff */
[----:B------:R0:W-:Y:S04]  /*1c450*/  STL [R1+0x106c], R234 ;  /* 0x00106cea01007387 */ /* 0x0001e80000100800 */
[----:B0-----:R-:W4:Y:S01]  /*1c460*/  LDL.LU R234, [R1+0x1028] ;  /* 0x0010280001ea7983 */ /* 0x001f220000300800 */
[----:B---3--:R-:W-:Y:S02]  /*1c470*/  IADD3 R230, P6, R230, UR5, RZ ;  /* 0x00000005e6e67c10 */ /* 0x008fe4000ffde0ff */
[----:B------:R-:W-:-:S03]  /*1c480*/  IADD3.X R220, R220, UR7, RZ, P1, !PT ;  /* 0x00000007dcdc7c10 */ /* 0x000fc60008ffe4ff */
[----:B------:R0:W-:Y:S04]  /*1c490*/  STL [R1+0x1064], R230 ;  /* 0x001064e601007387 */ /* 0x0001e80000100800 */
[----:B0-----:R-:W3:Y:S04]  /*1c4a0*/  LDL.LU R230, [R1+0xffc] ;  /* 0x000ffc0001e67983 */ /* 0x001ee80000300800 */
[----:B------:R-:W-:Y:S01]  /*1c4b0*/  STL [R1+0x1090], R240 ;  /* 0x001090f001007387 */ /* 0x000fe20000100800 */
[----:B--2---:R-:W-:Y:S02]  /*1c4c0*/  IADD3 R242, P1, R242, UR5, RZ ;  /* 0x00000005f2f27c10 */ /* 0x004fe4000ff3e0ff */
[----:B------:R-:W-:-:S03]  /*1c4d0*/  IADD3.X R216, R216, UR7, RZ, P2, !PT ;  /* 0x00000007d8d87c10 */ /* 0x000fc600097fe4ff */
[----:B------:R0:W-:Y:S01]  /*1c4e0*/  STL [R1+0x105c], R242 ;  /* 0x00105cf201007387 */ /* 0x0001e20000100800 */
[----:B----4-:R-:W-:Y:S02]  /*1c4f0*/  IADD3 R228, P2, R228, UR5, RZ ;  /* 0x00000005e4e47c10 */ /* 0x010fe4000ff5e0ff */
[----:B------:R-:W-:Y:S01]  /*1c500*/  IADD3.X R236, R236, UR7, RZ, P3, !PT ;  /* 0x00000007ecec7c10 */ /* 0x000fe20009ffe4ff */
[----:B0-----:R-:W2:Y:S04]  /*1c510*/  LDL.LU R242, [R1+0x1020] ;  /* 0x0010200001f27983 */ /* 0x001ea80000300800 */
        /* <DEDUP_REMOVED lines=33> */
[----:B------:R-:W-:Y:S01]  /*1c730*/  STL [R1+0x101c], R247 ;  /* 0x00101cf701007387 */ /* 0x000fe20000100800 */
[----:B------:R-:W-:-:S03]  /*1c740*/  IADD3.X R249, R249, UR6, RZ, P6, !PT ;  /* 0x00000006f9f97c10 */ /* 0x000fc6000b7fe4ff */
[----:B------:R-:W-:Y:S04]  /*1c750*/  STL [R1+0x1040], R222 ;  /* 0x001040de01007387 */ /* 0x000fe80000100800 */
[----:B------:R-:W-:Y:S04]  /*1c760*/  STL [R1+0x1014], R238 ;  /* 0x001014ee01007387 */ /* 0x000fe80000100800 */
[----:B------:R0:W-:Y:S04]  /*1c770*/  STL [R1+0x100c], R226 ;  /* 0x00100ce201007387 */ /* 0x0001e80000100800 */
[----:B------:R-:W-:Y:S04]  /*1c780*/  STL [R1+0x1038], R252 ;  /* 0x001038fc01007387 */ /* 0x000fe80000100800 */
[----:B0-----:R-:W4:Y:S04]  /*1c790*/  LDL.LU R226, [R1+0xff4] ;  /* 0x000ff40001e27983 */ /* 0x001f280000300800 */
[----:B------:R0:W-:Y:S04]  /*1c7a0*/  STL [R1+0x1030], R249 ;  /* 0x001030f901007387 */ /* 0x0001e80000100800 */
[----:B0-----:R-:W4:Y:S01]  /*1c7b0*/  LDL.LU R249, [R1+0x1018] ;  /* 0x0010180001f97983 */ /* 0x001f220000300800 */
[----:B------:R-:W-:-:S03]  /*1c7c0*/  IADD3 R218, P6, R218, UR5, RZ ;  /* 0x00000005dada7c10 */ /* 0x000fc6000ffde0ff */
[----:B------:R-:W4:Y:S01]  /*1c7d0*/  LDL.LU R240, [R1+0xfec] ;  /* 0x000fec0001f07983 */ /* 0x000f220000300800 */
[----:B------:R-:W-:-:S05]  /*1c7e0*/  IADD3.X R234, R234, UR6, RZ, P1, !PT ;  /* 0x00000006eaea7c10 */ /* 0x000fca0008ffe4ff */
[----:B------:R0:W-:Y:S04]  /*1c7f0*/  STL [R1+0x1028], R234 ;  /* 0x001028ea01007387 */ /* 0x0001e80000100800 */
[----:B------:R-:W-:Y:S04]  /*1c800*/  STL [R1+0x1004], R218 ;  /* 0x001004da01007387 */ /* 0x000fe80000100800 */
[----:B0-----:R-:W4:Y:S04]  /*1c810*/  LDL.LU R234, [R1+0x1010] ;  /* 0x0010100001ea7983 */ /* 0x001f280000300800 */
[----:B------:R-:W4:Y:S01]  /*1c820*/  LDL.LU R220, [R1+0xfe4] ;  /* 0x000fe40001dc7983 */ /* 0x000f220000300800 */
[----:B---3--:R-:W-:-:S05]  /*1c830*/  IADD3 R230, P1, R230, UR5, RZ ;  /* 0x00000005e6e67c10 */ /* 0x008fca000ff3e0ff */
[----:B------:R0:W-:Y:S04]  /*1c840*/  STL [R1+0xffc], R230 ;  /* 0x000ffce601007387 */ /* 0x0001e80000100800 */
[----:B0-----:R-:W3:Y:S04]  /*1c850*/  LDL.LU R230, [R1+0x1008] ;  /* 0x0010080001e67983 */ /* 0x001ee80000300800 */
[----:B------:R-:W3:Y:S04]  /*1c860*/  LDL.LU R216, [R1+0xfdc] ;  /* 0x000fdc0001d87983 */ /* 0x000ee80000300800 */
[----:B------:R-:W3:Y:S04]  /*1c870*/  LDL.LU R228, [R1+0x1000] ;  /* 0x0010000001e47983 */ /* 0x000ee80000300800 */
[----:B------:R-:W3:Y:S01]  /*1c880*/  LDL.LU R236, [R1+0xfd4] ;  /* 0x000fd40001ec7983 */ /* 0x000ee20000300800 */
[----:B--2---:R-:W-:-:S05]  /*1c890*/  IADD3.X R242, R242, UR6, RZ, P2, !PT ;  /* 0x00000006f2f27c10 */ /* 0x004fca00097fe4ff */
[----:B------:R0:W-:Y:S04]  /*1c8a0*/  STL [R1+0x1020], R242 ;  /* 0x001020f201007387 */ /* 0x0001e80000100800 */
        /* <DEDUP_REMOVED lines=17> */
[----:B0-----:R-:W2:Y:S01]  /*1c9c0*/  LDL.LU R242, [R1+0xf8c] ;  /* 0x000f8c0001f27983 */ /* 0x001ea20000300800 */
[----:B----4-:R-:W-:-:S05]  /*1c9d0*/  IADD3 R226, P2, R226, UR5, RZ ;  /* 0x00000005e2e27c10 */ /* 0x010fca000ff5e0ff */
[----:B------:R0:W-:Y:S01]  /*1c9e0*/  STL [R1+0xff4], R226 ;  /* 0x000ff4e201007387 */ /* 0x0001e20000100800 */
[----:B------:R-:W-:-:S03]  /*1c9f0*/  IADD3.X R249, R249, UR6, RZ, P3, !PT ;  /* 0x00000006f9f97c10 */ /* 0x000fc60009ffe4ff */
[----:B0-----:R-:W4:Y:S04]  /*1ca00*/  LDL.LU R226, [R1+0xfb0] ;  /* 0x000fb00001e27983 */ /* 0x001f280000300800 */
[----:B------:R0:W-:Y:S04]  /*1ca10*/  STL [R1+0x1018], R249 ;  /* 0x001018f901007387 */ /* 0x0001e80000100800 */
[----:B0-----:R-:W4:Y:S01]  /*1ca20*/  LDL.LU R249, [R1+0xf84] ;  /* 0x000f840001f97983 */ /* 0x001f220000300800 */
[----:B------:R-:W-:Y:S02]  /*1ca30*/  IADD3 R240, P3, R240, UR5, RZ ;  /* 0x00000005f0f07c10 */ /* 0x000fe4000ff7e0ff */
[----:B------:R-:W-:-:S02]  /*1ca40*/  IADD3.X R234, R234, UR6, RZ, P4, !PT ;  /* 0x00000006eaea7c10 */ /* 0x000fc4000a7fe4ff */
[----:B------:R-:W-:-:S03]  /*1ca50*/  IADD3 R220, P4, R220, UR5, RZ ;  /* 0x00000005dcdc7c10 */ /* 0x000fc6000ff9e0ff */
[----:B------:R0:W-:Y:S04]  /*1ca60*/  STL [R1+0x1010], R234 ;  /* 0x001010ea01007387 */ /* 0x0001e80000100800 */
[----:B0-----:R-:W4:Y:S04]  /*1ca70*/  LDL.LU R234, [R1+0xfa8] ;  /* 0x000fa80001ea7983 */ /* 0x001f280000300800 */
[----:B------:R-:W-:Y:S01]  /*1ca80*/  STL [R1+0xfec], R240 ;  /* 0x000fecf001007387 */ /* 0x000fe20000100800 */
[----:B---3--:R-:W-:Y:S02]  /*1ca90*/  IADD3.X R230, R230, UR6, RZ, P5, !PT ;  /* 0x00000006e6e67c10 */ /* 0x008fe4000affe4ff */
[----:B------:R-:W-:-:S03]  /*1caa0*/  IADD3 R216, P5, R216, UR5, RZ ;  /* 0x00000005d8d87c10 */ /* 0x000fc6000ffbe0ff */
[----:B------:R0:W-:Y:S01]  /*1cab0*/  STL [R1+0x1008], R230 ;  /* 0x001008e601007387 */ /* 0x0001e20000100800 */
[----:B------:R-:W-:Y:S02]  /*1cac0*/  IADD3.X R228, R228, UR6, RZ, P6, !PT ;  /* 0x00000006e4e47c10 */ /* 0x000fe4000b7fe4ff */
[----:B------:R-:W-:Y:S01]  /*1cad0*/  IADD3 R236, P6, R236, UR5, RZ ;  /* 0x00000005ecec7c10 */ /* 0x000fe2000ffde0ff */
[----:B0-----:R-:W3:Y:S04]  /*1cae0*/  LDL.LU R230, [R1+0xf7c] ;  /* 0x000f7c0001e67983 */ /* 0x001ee80000300800 */
[----:B------:R-:W-:Y:S04]  /*1caf0*/  STL [R1+0xfe4], R220 ;  /* 0x000fe4dc01007387 */ /* 0x000fe80000100800 */
[----:B------:R-:W-:Y:S04]  /*1cb00*/  STL [R1+0xfdc], R216 ;  /* 0x000fdcd801007387 */ /* 0x000fe80000100800 */
[----:B------:R-:W-:Y:S04]  /*1cb10*/  STL [R1+0x1000], R228 ;  /* 0x001000e401007387 */ /* 0x000fe80000100800 */
[----:B------:R-:W-:Y:S01]  /*1cb20*/  STL [R1+0xfd4], R236 ;  /* 0x000fd4ec01007387 */ /* 0x000fe20000100800 */
[----:B--2---:R-:W-:-:S02]  /*1cb30*/  IADD3.X R232, R232, UR6, RZ, P1, !PT ;  /* 0x00000006e8e87c10 */ /* 0x004fc40008ffe4ff */
        /* <DEDUP_REMOVED lines=32> */
[----:B------:R0:W-:Y:S04]  /*1cd40*/  STL [R1+0xfb8], R218 ;  /* 0x000fb8da01007387 */ /* 0x0001e80000100800 */
[----:B------:R-:W-:Y:S04]  /*1cd50*/  STL [R1+0xf94], R252 ;  /* 0x000f94fc01007387 */ /* 0x000fe80000100800 */
[----:B0-----:R-:W2:Y:S04]  /*1cd60*/  LDL.LU R218, [R1+0xfa0] ;  /* 0x000fa00001da7983 */ /* 0x001ea80000300800 */
[----:B------:R0:W-:Y:S04]  /*1cd70*/  STL [R1+0xf8c], R242 ;  /* 0x000f8cf201007387 */ /* 0x0001e80000100800 */
[----:B0-----:R-:W2:Y:S04]  /*1cd80*/  LDL.LU R242, [R1+0xf74] ;  /* 0x000f740001f27983 */ /* 0x001ea80000300800 */
[----:B------:R-:W2:Y:S01]  /*1cd90*/  LDL.LU R240, [R1+0xf98] ;  /* 0x000f980001f07983 */ /* 0x000ea20000300800 */
[----:B----4-:R-:W-:-:S02]  /*1cda0*/  IADD3.X R226, R226, UR6, RZ, P4, !PT ;  /* 0x00000006e2e27c10 */ /* 0x010fc4000a7fe4ff */
[----:B------:R-:W-:-:S05]  /*1cdb0*/  IADD3 R249, P4, R249, UR5, RZ ;  /* 0x00000005f9f97c10 */ /* 0x000fca000ff9e0ff */
[----:B------:R0:W-:Y:S04]  /*1cdc0*/  STL [R1+0xf84], R249 ;  /* 0x000f84f901007387 */ /* 0x0001e80000100800 */
[----:B------:R1:W-:Y:S04]  /*1cdd0*/  STL [R1+0xfb0], R226 ;  /* 0x000fb0e201007387 */ /* 0x0003e80000100800 */
[----:B0-----:R-:W4:Y:S04]  /*1cde0*/  LDL.LU R249, [R1+0xf6c] ;  /* 0x000f6c0001f97983 */ /* 0x001f280000300800 */
[----:B------:R-:W4:Y:S04]  /*1cdf0*/  LDL.LU R220, [R1+0xf90] ;  /* 0x000f900001dc7983 */ /* 0x000f280000300800 */
[----:B-1----:R-:W4:Y:S01]  /*1ce00*/  LDL.LU R226, [R1+0xf64] ;  /* 0x000f640001e27983 */ /* 0x002f220000300800 */
[----:B------:R-:W-:-:S05]  /*1ce10*/  IADD3.X R234, R234, UR6, RZ, P5, !PT ;  /* 0x00000006eaea7c10 */ /* 0x000fca000affe4ff */
[----:B------:R0:W-:Y:S04]  /*1ce20*/  STL [R1+0xfa8], R234 ;  /* 0x000fa8ea01007387 */ /* 0x0001e80000100800 */
[----:B------:R-:W4:Y:S04]  /*1ce30*/  LDL.LU R216, [R1+0xf88] ;  /* 0x000f880001d87983 */ /* 0x000f280000300800 */
[----:B------:R-:W4:Y:S04]  /*1ce40*/  LDL.LU R228, [R1+0xf5c] ;  /* 0x000f5c0001e47983 */ /* 0x000f280000300800 */
[----:B------:R-:W4:Y:S01]  /*1ce50*/  LDL.LU R236, [R1+0xf80] ;  /* 0x000f800001ec7983 */ /* 0x000f220000300800 */
[----:B---3--:R-:W-:-:S05]  /*1ce60*/  IADD3 R230, P5, R230, UR5, RZ ;  /* 0x00000005e6e67c10 */ /* 0x008fca000ffbe0ff */
[----:B------:R1:W-:Y:S04]  /*1ce70*/  STL [R1+0xf7c], R230 ;  /* 0x000f7ce601007387 */ /* 0x0003e80000100800 */
[----:B------:R-:W3:Y:S04]  /*1ce80*/  LDL.LU R232, [R1+0xf54] ;  /* 0x000f540001e87983 */ /* 0x000ee80000300800 */
        /* <DEDUP_REMOVED lines=15> */
[----:B0-----:R-:W3:Y:S04]  /*1cf80*/  LDL.LU R234, [R1+0xf14] ;  /* 0x000f140001ea7983 */ /* 0x001ee80000300800 */
[----:B-1----:R-:W3:Y:S01]  /*1cf90*/  LDL.LU R230, [R1+0xf38] ;  /* 0x000f380001e67983 */ /* 0x002ee20000300800 */
[----:B--2---:R-:W-:-:S05]  /*1cfa0*/  IADD3.X R218, R218, UR6, RZ, P6, !PT ;  /* 0x00000006dada7c10 */ /* 0x004fca000b7fe4ff */
[----:B------:R0:W-:Y:S01]  /*1cfb0*/  STL [R1+0xfa0], R218 ;  /* 0x000fa0da01007387 */ /* 0x0001e20000100800 */
[----:B------:R-:W-:-:S03]  /*1cfc0*/  IADD3 R242, P6, R242, UR5, RZ ;  /* 0x00000005f2f27c10 */ /* 0x000fc6000ffde0ff */
[----:B0-----:R-:W2:Y:S01]  /*1cfd0*/  LDL.LU R218, [R1+0xf0c] ;  /* 0x000f0c0001da7983 */ /* 0x001ea20000300800 */
[----:B------:R-:W-:-:S03]  /*1cfe0*/  IADD3.X R240, R240, UR6, RZ, P1, !PT ;  /* 0x00000006f0f07c10 */ /* 0x000fc60008ffe4ff */
[----:B------:R0:W-:Y:S04]  /*1cff0*/  STL [R1+0xf74], R242 ;  /* 0x000f74f201007387 */ /* 0x0001e80000100800 */
[----:B0-----:R-:W2:Y:S01]  /*1d000*/  LDL.LU R242, [R1+0xf30] ;  /* 0x000f300001f27983 */ /* 0x001ea20000300800 */
[----:B----4-:R-:W-:Y:S02]  /*1d010*/  IADD3 R249, P1, R249, UR5, RZ ;  /* 0x00000005f9f97c10 */ /* 0x010fe4000ff3e0ff */
[----:B------:R-:W-:-:S03]  /*1d020*/  IADD3.X R220, R220, UR6, RZ, P2, !PT ;  /* 0x00000006dcdc7c10 */ /* 0x000fc600097fe4ff */
[----:B------:R0:W-:Y:S01]  /*1d030*/  STL [R1+0xf6c], R249 ;  /* 0x000f6cf901007387 */ /* 0x0001e20000100800 */
[----:B------:R-:W-:-:S03]  /*1d040*/  IADD3 R226, P2, R226, UR5, RZ ;  /* 0x00000005e2e27c10 */ /* 0x000fc6000ff5e0ff */
[----:B0-----:R-:W4:Y:S04]  /*1d050*/  LDL.LU R249, [R1+0xf04] ;  /* 0x000f040001f97983 */ /* 0x001f280000300800 */
[----:B------:R-:W-:Y:S04]  /*1d060*/  STL [R1+0xf98], R240 ;  /* 0x000f98f001007387 */ /* 0x000fe80000100800 */
[----:B------:R0:W-:Y:S04]  /*1d070*/  STL [R1+0xf64], R226 ;  /* 0x000f64e201007387 */ /* 0x0001e80000100800 */
[----:B0-----:R-:W4:Y:S01]  /*1d080*/  LDL.LU R226, [R1+0xf28] ;  /* 0x000f280001e27983 */ /* 0x001f220000300800 */
[----:B------:R-:W-:-:S02]  /*1d090*/  IADD3.X R216, R216, UR6, RZ, P3, !PT ;  /* 0x00000006d8d87c10 */ /* 0x000fc40009ffe4ff */
[----:B------:R-:W-:Y:S02]  /*1d0a0*/  IADD3 R228, P3, R228, UR5, RZ ;  /* 0x00000005e4e47c10 */ /* 0x000fe4000ff7e0ff */
[----:B------:R-:W-:Y:S01]  /*1d0b0*/  IADD3.X R236, R236, UR6, RZ, P4, !PT ;  /* 0x00000006ecec7c10 */ /* 0x000fe2000a7fe4ff */
[----:B------:R-:W-:Y:S04]  /*1d0c0*/  STL [R1+0xf90], R220 ;  /* 0x000f90dc01007387 */ /* 0x000fe80000100800 */
[----:B------:R-:W-:Y:S04]  /*1d0d0*/  STL [R1+0xf88], R216 ;  /* 0x000f88d801007387 */ /* 0x000fe80000100800 */
[----:B------:R-:W-:Y:S04]  /*1d0e0*/  STL [R1+0xf5c], R228 ;  /* 0x000f5ce401007387 */ /* 0x000fe80000100800 */
[----:B------:R-:W-:Y:S01]  /*1d0f0*/  STL [R1+0xf80], R236 ;  /* 0x000f80ec01007387 */ /* 0x000fe20000100800 */
[----:B---3--:R-:W-:-:S02]  /*1d100*/  IADD3 R232, P4, R232, UR5, RZ ;  /* 0x00000005e8e87c10 */ /* 0x008fc4000ff9e0ff */
        /* <DEDUP_REMOVED lines=32> */
[----:B------:R0:W-:Y:S04]  /*1d310*/  STL [R1+0xf14], R234 ;  /* 0x000f14ea01007387 */ /* 0x0001e80000100800 */
[----:B------:R-:W-:Y:S04]  /*1d320*/  STL [R1+0xf40], R252 ;  /* 0x000f40fc01007387 */ /* 0x000fe80000100800 */
[----:B0-----:R-:W3:Y:S04]  /*1d330*/  LDL.LU R234, [R1+0xefc] ;  /* 0x000efc0001ea7983 */ /* 0x001ee80000300800 */
[----:B------:R0:W-:Y:S04]  /*1d340*/  STL [R1+0xf38], R230 ;  /* 0x000f38e601007387 */ /* 0x0001e80000100800 */
[----:B0-----:R-:W3:Y:S04]  /*1d350*/  LDL.LU R230, [R1+0xf20] ;  /* 0x000f200001e67983 */ /* 0x001ee80000300800 */
[----:B------:R-:W3:Y:S01]  /*1d360*/  LDL.LU R240, [R1+0xef4] ;  /* 0x000ef40001f07983 */ /* 0x000ee20000300800 */
[----:B--2---:R-:W-:-:S02]  /*1d370*/  IADD3 R218, P1, R218, UR5, RZ ;  /* 0x00000005dada7c10 */ /* 0x004fc4000ff3e0ff */
[----:B------:R-:W-:-:S05]  /*1d380*/  IADD3.X R242, R242, UR6, RZ, P2, !PT ;  /* 0x00000006f2f27c10 */ /* 0x000fca00097fe4ff */
[----:B------:R0:W-:Y:S04]  /*1d390*/  STL [R1+0xf30], R242 ;  /* 0x000f30f201007387 */ /* 0x0001e80000100800 */
[----:B------:R-:W-:Y:S04]  /*1d3a0*/  STL [R1+0xf0c], R218 ;  /* 0x000f0cda01007387 */ /* 0x000fe80000100800 */
[----:B0-----:R-:W2:Y:S04]  /*1d3b0*/  LDL.LU R242, [R1+0xf18] ;  /* 0x000f180001f27983 */ /* 0x001ea80000300800 */
[----:B------:R-:W2:Y:S01]  /*1d3c0*/  LDL.LU R220, [R1+0xeec] ;  /* 0x000eec0001dc7983 */ /* 0x000ea20000300800 */
[----:B----4-:R-:W-:-:S05]  /*1d3d0*/  IADD3 R249, P2, R249, UR5, RZ ;  /* 0x00000005f9f97c10 */ /* 0x010fca000ff5e0ff */
[----:B------:R0:W-:Y:S04]  /*1d3e0*/  STL [R1+0xf04], R249 ;  /* 0x000f04f901007387 */ /* 0x0001e80000100800 */
[----:B0-----:R-:W4:Y:S01]  /*1d3f0*/  LDL.LU R249, [R1+0xf10] ;  /* 0x000f100001f97983 */ /* 0x001f220000300800 */
[----:B------:R-:W-:-:S03]  /*1d400*/  IADD3.X R226, R226, UR6, RZ, P3, !PT ;  /* 0x00000006e2e27c10 */ /* 0x000fc60009ffe4ff */
[----:B------:R-:W4:Y:S04]  /*1d410*/  LDL.LU R216, [R1+0xee4] ;  /* 0x000ee40001d87983 */ /* 0x000f280000300800 */
        /* <DEDUP_REMOVED lines=21> */
[----:B---3--:R-:W-:-:S05]  /*1d570*/  IADD3 R234, P3, R234, UR5, RZ ;  /* 0x00000005eaea7c10 */ /* 0x008fca000ff7e0ff */
[----:B------:R0:W-:Y:S01]  /*1d580*/  STL [R1+0xefc], R234 ;  /* 0x000efcea01007387 */ /* 0x0001e20000100800 */
[----:B------:R-:W-:-:S03]  /*1d590*/  IADD3.X R230, R230, UR6, RZ, P4, !PT ;  /* 0x00000006e6e67c10 */ /* 0x000fc6000a7fe4ff */
[----:B0-----:R-:W3:Y:S01]  /*1d5a0*/  LDL.LU R234, [R1+0xeb0] ;  /* 0x000eb00001ea7983 */ /* 0x001ee20000300800 */
[----:B------:R-:W-:-:S03]  /*1d5b0*/  IADD3 R240, P4, R240, UR5, RZ ;  /* 0x00000005f0f07c10 */ /* 0x000fc6000ff9e0ff */
[----:B------:R0:W-:Y:S04]  /*1d5c0*/  STL [R1+0xf20], R230 ;  /* 0x000f20e601007387 */ /* 0x0001e80000100800 */
[----:B0-----:R-:W3:Y:S01]  /*1d5d0*/  LDL.LU R230, [R1+0xe84] ;  /* 0x000e840001e67983 */ /* 0x001ee20000300800 */
[----:B--2---:R-:W-:Y:S02]  /*1d5e0*/  IADD3.X R242, R242, UR6, RZ, P5, !PT ;  /* 0x00000006f2f27c10 */ /* 0x004fe4000affe4ff */
[----:B------:R-:W-:-:S03]  /*1d5f0*/  IADD3 R220, P5, R220, UR5, RZ ;  /* 0x00000005dcdc7c10 */ /* 0x000fc6000ffbe0ff */
[----:B------:R0:W-:Y:S04]  /*1d600*/  STL [R1+0xf18], R242 ;  /* 0x000f18f201007387 */ /* 0x0001e80000100800 */
[----:B0-----:R-:W2:Y:S04]  /*1d610*/  LDL.LU R242, [R1+0xea0] ;  /* 0x000ea00001f27983 */ /* 0x001ea80000300800 */
[----:B------:R-:W-:Y:S01]  /*1d620*/  STL [R1+0xef4], R240 ;  /* 0x000ef4f001007387 */ /* 0x000fe20000100800 */
[----:B----4-:R-:W-:Y:S02]  /*1d630*/  IADD3.X R249, R249, UR6, RZ, P6, !PT ;  /* 0x00000006f9f97c10 */ /* 0x010fe4000b7fe4ff */
[----:B------:R-:W-:-:S03]  /*1d640*/  IADD3 R216, P6, R216, UR5, RZ ;  /* 0x00000005d8d87c10 */ /* 0x000fc6000ffde0ff */
[----:B------:R0:W-:Y:S01]  /*1d650*/  STL [R1+0xf10], R249 ;  /* 0x000f10f901007387 */ /* 0x0001e20000100800 */
[----:B------:R-:W-:Y:S02]  /*1d660*/  IADD3.X R228, R228, UR6, RZ, P1, !PT ;  /* 0x00000006e4e47c10 */ /* 0x000fe40008ffe4ff */
[----:B------:R-:W-:Y:S01]  /*1d670*/  IADD3 R236, P1, R236, UR5, RZ ;  /* 0x00000005ecec7c10 */ /* 0x000fe2000ff3e0ff */
[----:B0-----:R-:W4:Y:S04]  /*1d680*/  LDL.LU R249, [R1+0xe6c] ;  /* 0x000e6c0001f97983 */ /* 0x001f280000300800 */
        /* <DEDUP_REMOVED lines=30> */
[----:B------:R-:W-:-:S03]  /*1d870*/  IADD3.X R238, R238, UR6, RZ, P3, !PT ;  /* 0x00000006eeee7c10 */ /* 0x000fc60009ffe4ff */
[----:B------:R-:W-:Y:S01]  /*1d880*/  STL [R1+0xeac], R251 ;  /* 0x000eacfb01007387 */ /* 0x000fe20000100800 */
[----:B------:R-:W-:-:S03]  /*1d890*/  IADD3 R252, P3, R252, UR5, RZ ;  /* 0x00000005fcfc7c10 */ /* 0x000fc6000ff7e0ff */
[----:B------:R-:W-:Y:S01]  /*1d8a0*/  STL [R1+0xed0], R247 ;  /* 0x000ed0f701007387 */ /* 0x000fe20000100800 */
[----:B------:R-:W-:-:S03]  /*1d8b0*/  IADD3.X R218, R218, UR6, RZ, P4, !PT ;  /* 0x00000006dada7c10 */ /* 0x000fc6000a7fe4ff */
[----:B------:R-:W-:Y:S04]  /*1d8c0*/  STL [R1+0xea4], R222 ;  /* 0x000ea4de01007387 */ /* 0x000fe80000100800 */
[----:B------:R-:W-:Y:S04]  /*1d8d0*/  STL [R1+0xec8], R238 ;  /* 0x000ec8ee01007387 */ /* 0x000fe80000100800 */
[----:B------:R-:W-:Y:S04]  /*1d8e0*/  STL [R1+0xe9c], R252 ;  /* 0x000e9cfc01007387 */ /* 0x000fe80000100800 */
[----:B------:R0:W-:Y:S04]  /*1d8f0*/  STL [R1+0xeb8], R0 ;  /* 0x000eb80001007387 */ /* 0x0001e80000100800 */
[----:B------:R-:W-:Y:S04]  /*1d900*/  STL [R1+0xec0], R218 ;  /* 0x000ec0da01007387 */ /* 0x000fe80000100800 */
[----:B0-----:R-:W4:Y:S01]  /*1d910*/  LDL.LU R0, [R1+0x20dc] ;  /* 0x0020dc0001007983 */ /* 0x001f220000300800 */
[----:B------:R-:W-:-:S02]  /*1d920*/  IADD3 R226, P4, R226, UR5, RZ ;  /* 0x00000005e2e27c10 */ /* 0x000fc4000ff9e0ff */
[----:B------:R-:W-:Y:S02]  /*1d930*/  IADD3 R2, P5, R2, UR5, RZ ;  /* 0x0000000502027c10 */ /* 0x000fe4000ffbe0ff */
[----:B------:R-:W-:Y:S01]  /*1d940*/  IADD3.X R5, R5, UR6, RZ, P1, !PT ;  /* 0x0000000605057c10 */ /* 0x000fe20008ffe4ff */
[----:B------:R-:W-:Y:S01]  /*1d950*/  STL [R1+0xe94], R226 ;  /* 0x000e94e201007387 */ /* 0x000fe20000100800 */
[----:B------:R-:W-:-:S03]  /*1d960*/  IADD3 R3, P1, R3, UR5, RZ ;  /* 0x0000000503037c10 */ /* 0x000fc6000ff3e0ff */
[----:B------:R0:W-:Y:S04]  /*1d970*/  STL [R1+0xe8c], R2 ;  /* 0x000e8c0201007387 */ /* 0x0001e80000100800 */
[----:B0-----:R-:W4:Y:S04]  /*1d980*/  LDL.LU R2, [R1+0x20d8] ;  /* 0x0020d80001027983 */ /* 0x001f280000300800 */
[----:B------:R0:W-:Y:S01]  /*1d990*/  STL [R1+0xea8], R5 ;  /* 0x000ea80501007387 */ /* 0x0001e20000100800 */
[----:B---3--:R-:W-:-:S05]  /*1d9a0*/  IADD3.X R234, R234, UR6, RZ, P6, !PT ;  /* 0x00000006eaea7c10 */ /* 0x008fca000b7fe4ff */
[----:B------:R-:W-:Y:S04]  /*1d9b0*/  STL [R1+0xeb0], R234 ;  /* 0x000eb0ea01007387 */ /* 0x000fe80000100800 */
[----:B0-----:R-:W3:Y:S01]  /*1d9c0*/  LDL.LU R5, [R1+0x20d4] ;  /* 0x0020d40001057983 */ /* 0x001ee20000300800 */
[----:B------:R-:W-:-:S05]  /*1d9d0*/  IADD3 R230, P6, R230, UR5, RZ ;  /* 0x00000005e6e67c10 */ /* 0x000fca000ffde0ff */
[----:B------:R-:W-:Y:S04]  /*1d9e0*/  STL [R1+0xe84], R230 ;  /* 0x000e84e601007387 */ /* 0x000fe80000100800 */
[----:B------:R0:W-:Y:S04]  /*1d9f0*/  STL [R1+0xe7c], R3 ;  /* 0x000e7c0301007387 */ /* 0x0001e80000100800 */
[----:B0-----:R-:W3:Y:S01]  /*1da00*/  LDL.LU R3, [R1+0x20d0] ;  /* 0x0020d00001037983 */ /* 0x001ee20000300800 */
[----:B--2---:R-:W-:Y:S02]  /*1da10*/  IADD3.X R242, R242, UR6, RZ, P2, !PT ;  /* 0x00000006f2f27c10 */ /* 0x004fe400097fe4ff */
[----:B----4-:R-:W-:-:S05]  /*1da20*/  IADD3 R0, P2, R0, UR5, RZ ;  /* 0x0000000500007c10 */ /* 0x010fca000ff5e0ff */
[----:B------:R0:W-:Y:S04]  /*1da30*/  STL [R1+0xe74], R0 ;  /* 0x000e740001007387 */ /* 0x0001e80000100800 */
[----:B0-----:R-:W2:Y:S01]  /*1da40*/  LDL.LU R0, [R1+0x20cc] ;  /* 0x0020cc0001007983 */ /* 0x001ea20000300800 */
[----:B------:R-:W-:Y:S02]  /*1da50*/  IADD3.X R14, R14, UR6, RZ, P3, !PT ;  /* 0x000000060e0e7c10 */ /* 0x000fe40009ffe4ff */
[----:B------:R-:W-:Y:S01]  /*1da60*/  IADD3 R249, P3, R249, UR5, RZ ;  /* 0x00000005f9f97c10 */ /* 0x000fe2000ff7e0ff */
[----:B------:R-:W-:Y:S01]  /*1da70*/  STL [R1+0xea0], R242 ;  /* 0x000ea0f201007387 */ /* 0x000fe20000100800 */
[----:B------:R-:W-:-:S03]  /*1da80*/  IADD3.X R4, R4, UR6, RZ, P5, !PT ;  /* 0x0000000604047c10 */ /* 0x000fc6000affe4ff */
[----:B------:R0:W-:Y:S01]  /*1da90*/  STL [R1+0xe98], R14 ;  /* 0x000e980e01007387 */ /* 0x0001e20000100800 */
[----:B------:R-:W-:Y:S02]  /*1daa0*/  IADD3.X R2, R2, UR6, RZ, P2, !PT ;  /* 0x0000000602027c10 */ /* 0x000fe400097fe4ff */
[----:B------:R-:W-:Y:S01]  /*1dab0*/  IADD3.X R245, R245, UR6, RZ, P1, !PT ;  /* 0x00000006f5f57c10 */ /* 0x000fe20008ffe4ff */
[----:B0-----:R0:W5:Y:S01]  /*1dac0*/  LDL.LU R14, [R1+0x20c8] ;  /* 0x0020c800010e7983 */ /* 0x0011620000300800 */
[----:B---3--:R-:W-:-:S05]  /*1dad0*/  IADD3.X R5, R5, UR6, RZ, P4, !PT ;  /* 0x0000000605057c10 */ /* 0x008fca000a7fe4ff */
[----:B------:R1:W-:Y:S04]  /*1dae0*/  STL [R1+0xe90], R5 ;  /* 0x000e900501007387 */ /* 0x0003e80000100800 */
[----:B-1----:R0:W5:Y:S04]  /*1daf0*/  LDL.LU R5, [R1+0x20c4] ;  /* 0x0020c40001057983 */ /* 0x0021680000300800 */
[----:B------:R-:W-:Y:S01]  /*1db00*/  STL [R1+0xe6c], R249 ;  /* 0x000e6cf901007387 */ /* 0x000fe20000100800 */
[----:B------:R-:W-:-:S03]  /*1db10*/  IADD3.X R3, R3, UR6, RZ, P6, !PT ;  /* 0x0000000603037c10 */ /* 0x000fc6000b7fe4ff */
[----:B------:R1:W-:Y:S04]  /*1db20*/  STL [R1+0xe88], R4 ;  /* 0x000e880401007387 */ /* 0x0003e80000100800 */
[----:B-1----:R0:W5:Y:S04]  /*1db30*/  LDL.LU R4, [R1+0x20c0] ;  /* 0x0020c00001047983 */ /* 0x0021680000300800 */
[----:B------:R1:W-:Y:S04]  /*1db40*/  STL [R1+0xe80], R3 ;  /* 0x000e800301007387 */ /* 0x0003e80000100800 */
[----:B-1----:R0:W5:Y:S04]  /*1db50*/  LDL.LU R3, [R1+0x20bc] ;  /* 0x0020bc0001037983 */ /* 0x0021680000300800 */
[----:B------:R1:W-:Y:S04]  /*1db60*/  STL [R1+0xe70], R2 ;  /* 0x000e700201007387 */ /* 0x0003e80000100800 */
[----:B-1----:R0:W5:Y:S04]  /*1db70*/  LDL.LU R2, [R1+0x20b8] ;  /* 0x0020b80001027983 */ /* 0x0021680000300800 */
[----:B------:R-:W-:Y:S01]  /*1db80*/  STL [R1+0xe78], R245 ;  /* 0x000e78f501007387 */ /* 0x000fe20000100800 */
[----:B------:R-:W-:Y:S01]  /*1db90*/  WARPGROUP.ARRIVE ;  /* 0x00000000000079c5 */ /* 0x000fe20000000000 */
[----:B------:R-:W-:Y:S01]  /*1dba0*/  UMOV UR38, UR14 ;  /* 0x0000000e00267c82 */ /* 0x000fe20008000000 */
[----:B------:R-:W-:-:S04]  /*1dbb0*/  UMOV UR39, UR15 ;  /* 0x0000000f00277c82 */ /* 0x000fc80008000000 */
[----:B------:R-:W-:Y:S01]  /*1dbc0*/  QGMMA.64x256x32.F32.E5M2.E5M2 R24, gdesc[UR36], R24, gsb0 ;  /* 0x03e00000241879f3 */ /* 0x000fe20008003818 */
[----:B--2---:R-:W-:-:S05]  /*1dbd0*/  IADD3.X R0, R0, UR6, RZ, P3, !PT ;  /* 0x0000000600007c10 */ /* 0x004fca0009ffe4ff */
[----:B------:R1:W-:Y:S04]  /*1dbe0*/  STL [R1+0xe68], R0 ;  /* 0x000e680001007387 */ /* 0x0003e80000100800 */
[----:B-1----:R0:W5:Y:S01]  /*1dbf0*/  LDL.LU R0, [R1+0x20b4] ;  /* 0x0020b40001007983 */ /* 0x0021620000300800 */
[----:B------:R-:W-:-:S05]  /*1dc00*/  VIADD R23, R23, 0x1 ;  /* 0x0000000117177836 */ /* 0x000fca0000000000 */
[----:B------:R-:W-:Y:S01]  /*1dc10*/  ISETP.NE.U32.AND P0, PT, R23, R6, PT ;  /* 0x000000061700720c */ /* 0x000fe20003f05070 */
[----:B------:R-:W-:-:S12]  /*1dc20*/  WARPGROUP.DEPBAR.LE gsb0, 0x0 ;  /* 0x00008000000079c5 */ /* 0x000fd80000010000 */
[----:B0-----:R-:W-:Y:S05]  /*1dc30*/  @P0 BRA `(.L_x_1) ;  /* 0xffffff1000400947 */ /* 0x001fea000383ffff */
.L_x_0:
[----:B------:R-:W3:Y:S01]  /*1dc40*/  LDL.LU R173, [R1+0xc10] ;  /* 0x000c100001ad7983 */ /* 0x000ee20000300800 */
[----:B------:R-:W-:Y:S01]  /*1dc50*/  ULDC.64 UR6, c[0x0][0x228] ;  /* 0x00008a0000067ab9 */ /* 0x000fe20000000a00 */
[----:B------:R-:W-:Y:S01]  /*1dc60*/  ULDC.64 UR8, c[0x0][0x228] ;  /* 0x00008a0000087ab9 */ /* 0x000fe20000000a00 */
[----:B------:R-:W-:Y:S01]  /*1dc70*/  ULDC UR5, c[0x0][0x248] ;  /* 0x0000920000057ab9 */ /* 0x000fe20000000800 */
[----:B------:R-:W4:Y:S01]  /*1dc80*/  LDL.LU R172, [R1+0xc14] ;  /* 0x000c140001ac7983 */ /* 0x000f220000300800 */
[----:B------:R-:W-:Y:S01]  /*1dc90*/  ULDC.64 UR12, c[0x0][0x220] ;  /* 0x00008800000c7ab9 */ /* 0x000fe20000000a00 */
[----:B------:R-:W-:Y:S01]  /*1dca0*/  ULDC.64 UR10, c[0x0][0x220] ;  /* 0x00008800000a7ab9 */ /* 0x000fe20000000a00 */
[----:B------:R-:W-:Y:S01]  /*1dcb0*/  ULDC.64 UR22, c[0x0][0x228] ;  /* 0x00008a0000167ab9 */ /* 0x000fe20000000a00 */
[----:B------:R-:W2:Y:S01]  /*1dcc0*/  LDL.LU R171, [R1+0xc18] ;  /* 0x000c180001ab7983 */ /* 0x000ea20000300800 */
[----:B------:R-:W-:Y:S01]  /*1dcd0*/  ULDC.64 UR14, c[0x0][0x228] ;  /* 0x00008a00000e7ab9 */ /* 0x000fe20000000a00 */
[----:B------:R-:W-:Y:S01]  /*1dce0*/  ULDC UR28, c[0x0][0x228] ;  /* 0x00008a00001c7ab9 */ /* 0x000fe20000000800 */
[----:B------:R-:W-:Y:S01]  /*1dcf0*/  ULDC UR60, c[0x0][0x228] ;  /* 0x00008a00003c7ab9 */ /* 0x000fe20000000800 */
[----:B------:R-:W2:Y:S01]  /*1dd00*/  LDL.LU R170, [R1+0xc1c] ;  /* 0x000c1c0001aa7983 */ /* 0x000ea20000300800 */
[----:B------:R-:W-:Y:S01]  /*1dd10*/  ULDC UR61, c[0x0][0x228] ;  /* 0x00008a00003d7ab9 */ /* 0x000fe20000000800 */
        /* <DEDUP_REMOVED lines=64> */
[----:B------:R-:W3:Y:S04]  /*1e120*/  LDL.LU R175, [R1+0xc00] ;  /* 0x000c000001af7983 */ /* 0x000ee80000300800 */
[----:B------:R-:W3:Y:S04]  /*1e130*/  LDL.LU R174, [R1+0xc04] ;  /* 0x000c040001ae7983 */ /* 0x000ee80000300800 */
        /* <DEDUP_REMOVED lines=61> */
[----:B-----5:R3:W-:Y:S04]  /*1e510*/  STL [R1+0x217c], R0 ;  /* 0x00217c0001007387 */ /* 0x0207e80000100800 */
        /* <DEDUP_REMOVED lines=12> */
[----:B------:R-:W-:Y:S01]  /*1e5e0*/  STL [R1+0x20c8], R236 ;  /* 0x0020c8ec01007387 */ /* 0x000fe20000100800 */
[----:B---3--:R-:W-:-:S03]  /*1e5f0*/  F2FP.SATFINITE.E5M2.F32.PACK_AB_MERGE_C R0, R174, R175, RZ ;  /* 0x000000afae00723e */ /* 0x008fc600048060ff */
[----:B------:R-:W-:Y:S04]  /*1e600*/  STL [R1+0x20c4], R235 ;  /* 0x0020c4eb01007387 */ /* 0x000fe80000100800 */
[----:B------:R-:W-:Y:S04]  /*1e610*/  STL [R1+0x20c0], R234 ;  /* 0x0020c0ea01007387 */ /* 0x000fe80000100800 */
[----:B------:R-:W-:Y:S04]  /*1e620*/  STL [R1+0x20bc], R233 ;  /* 0x0020bce901007387 */ /* 0x000fe80000100800 */
[----:B------:R-:W-:Y:S04]  /*1e630*/  STL [R1+0x20b8], R232 ;  /* 0x0020b8e801007387 */ /* 0x000fe80000100800 */
[----:B------:R-:W-:Y:S04]  /*1e640*/  STL [R1+0x20b4], R220 ;  /* 0x0020b4dc01007387 */ /* 0x000fe80000100800 */
[----:B------:R0:W-:Y:S04]  /*1e650*/  STL [R1+0xe58], R0 ;  /* 0x000e580001007387 */ /* 0x0001e80000100800 */
[----:B------:R-:W0:Y:S04]  /*1e660*/  LDL.LU R175, [R1+0xc08] ;  /* 0x000c080001af7983 */ /* 0x000e280000300800 */
[----:B------:R-:W0:Y:S01]  /*1e670*/  LDL.LU R174, [R1+0xc0c] ;  /* 0x000c0c0001ae7983 */ /* 0x000e220000300800 */
[----:B------:R-:W-:-:S02]  /*1e680*/  IMAD.MOV.U32 R205, RZ, RZ, R173 ;  /* 0x000000ffffcd7224 */ /* 0x000fc400078e00ad */
[----:B----4-:R-:W-:Y:S02]  /*1e690*/  IMAD.MOV.U32 R204, RZ, RZ, R172 ;  /* 0x000000ffffcc7224 */ /* 0x010fe400078e00ac */
[----:B--2---:R-:W-:Y:S02]  /*1e6a0*/  IMAD.MOV.U32 R203, RZ, RZ, R171 ;  /* 0x000000ffffcb7224 */ /* 0x004fe400078e00ab */
[----:B------:R-:W-:Y:S02]  /*1e6b0*/  IMAD.MOV.U32 R202, RZ, RZ, R170 ;  /* 0x000000ffffca7224 */ /* 0x000fe400078e00aa */
[----:B------:R-:W-:Y:S02]  /*1e6c0*/  IMAD.MOV.U32 R201, RZ, RZ, R169 ;  /* 0x000000ffffc97224 */ /* 0x000fe400078e00a9 */
[----:B------:R-:W-:Y:S02]  /*1e6d0*/  IMAD.MOV.U32 R200, RZ, RZ, R168 ;  /* 0x000000ffffc87224 */ /* 0x000fe400078e00a8 */
[----:B------:R-:W-:-:S02]  /*1e6e0*/  IMAD.MOV.U32 R199, RZ, RZ, R167 ;  /* 0x000000ffffc77224 */ /* 0x000fc400078e00a7 */
[----:B------:R-:W-:Y:S02]  /*1e6f0*/  IMAD.MOV.U32 R198, RZ, RZ, R166 ;  /* 0x000000ffffc67224 */ /* 0x000fe400078e00a6 */
[----:B------:R-:W-:Y:S02]  /*1e700*/  IMAD.MOV.U32 R197, RZ, RZ, R165 ;  /* 0x000000ffffc57224 */ /* 0x000fe400078e00a5 */
        /* <DEDUP_REMOVED lines=20> */
[----:B------:R-:W-:Y:S01]  /*1e850*/  IMAD.MOV.U32 R176, RZ, RZ, R6 ;  /* 0x000000ffffb07224 */ /* 0x000fe200078e0006 */
[----:B0-----:R-:W-:-:S05]  /*1e860*/  F2FP.SATFINITE.E5M2.F32.PACK_AB_MERGE_C R0, R174, R175, RZ ;  /* 0x000000afae00723e */ /* 0x001fca00048060ff */
[----:B------:R0:W-:Y:S04]  /*1e870*/  STL [R1+0xe54], R0 ;  /* 0x000e540001007387 */ /* 0x0001e80000100800 */
[----:B------:R-:W2:Y:S04]  /*1e880*/  LDL.LU R175, [R1+0xc88] ;  /* 0x000c880001af7983 */ /* 0x000ea80000300800 */
[----:B------:R-:W2:Y:S04]  /*1e890*/  LDL.LU R174, [R1+0xc8c] ;  /* 0x000c8c0001ae7983 */ /* 0x000ea80000300800 */
[----:B------:R-:W3:Y:S04]  /*1e8a0*/  LDL.LU R173, [R1+0xc90] ;  /* 0x000c900001ad7983 */ /* 0x000ee80000300800 */
[----:B------:R-:W3:Y:S04]  /*1e8b0*/  LDL.LU R172, [R1+0xc94] ;  /* 0x000c940001ac7983 */ /* 0x000ee80000300800 */
        /* <DEDUP_REMOVED lines=27> */
[----:B------:R-:W4:Y:S01]  /*1ea70*/  LDL.LU R6, [R1+0xd04] ;  /* 0x000d040001067983 */ /* 0x000f220000300800 */
[----:B0-----:R-:W-:-:S02]  /*1ea80*/  F2FP.SATFINITE.E5M2.F32.PACK_AB_MERGE_C R0, R204, R205, RZ ;  /* 0x000000cdcc00723e */ /* 0x001fc400048060ff */
[----:B------:R-:W-:Y:S02]  /*1ea90*/  F2FP.SATFINITE.E5M2.F32.PACK_AB_MERGE_C R3, R202, R203, RZ ;  /* 0x000000cbca03723e */ /* 0x000fe400048060ff */
[----:B------:R-:W-:Y:S01]  /*1eaa0*/  F2FP.SATFINITE.E5M2.F32.PACK_AB_MERGE_C R2, R200, R201, RZ ;  /* 0x000000c9c802723e */ /* 0x000fe200048060ff */
[----:B------:R0:W-:Y:S04]  /*1eab0*/  STL [R1+0xe50], R0 ;  /* 0x000e500001007387 */ /* 0x0001e80000100800 */
[----:B------:R1:W-:Y:S04]  /*1eac0*/  STL [R1+0xe4c], R3 ;  /* 0x000e4c0301007387 */ /* 0x0003e80000100800 */
[----:B------:R1:W-:Y:S01]  /*1ead0*/  STL [R1+0xe48], R2 ;  /* 0x000e480201007387 */ /* 0x0003e20000100800 */
[----:B0-----:R-:W-:-:S02]  /*1eae0*/  F2FP.SATFINITE.E5M2.F32.PACK_AB_MERGE_C R0, R198, R199, RZ ;  /* 0x000000c7c600723e */ /* 0x001fc400048060ff */
[----:B-1----:R-:W-:-:S03]  /*1eaf0*/  F2FP.SATFINITE.E5M2.F32.PACK_AB_MERGE_C R3, R196, R197, RZ ;  /* 0x000000c5c403723e */ /* 0x002fc600048060ff */
[----:B------:R0:W-:Y:S01]  /*1eb00*/  STL [R1+0xe44], R0 ;  /* 0x000e440001007387 */ /* 0x0001e20000100800 */
[----:B------:R-:W-:-:S03]  /*1eb10*/  F2FP.SATFINITE.E5M2.F32.PACK_AB_MERGE_C R2, R194, R195, RZ ;  /* 0x000000c3c202723e */ /* 0x000fc600048060ff */
[----:B------:R1:W-:Y:S04]  /*1eb20*/  STL [R1+0xe40], R3 ;  /* 0x000e400301007387 */ /* 0x0003e80000100800 */
[----:B------:R1:W-:Y:S01]  /*1eb30*/  STL [R1+0xe3c], R2 ;  /* 0x000e3c0201007387 */ /* 0x0003e20000100800 */
[----:B0-----:R-:W-:Y:S02]  /*1eb40*/  F2FP.SATFINITE.E5M2.F32.PACK_AB_MERGE_C R0, R192, R193, RZ ;  /* 0x000000c1c000723e */ /* 0x001fe400048060ff */
        /* <DEDUP_REMOVED lines=17> */
[----:B--2---:R-:W-:-:S05]  /*1ec60*/  F2FP.SATFINITE.E5M2.F32.PACK_AB_MERGE_C R0, R174, R175, RZ ;  /* 0x000000afae00723e */ /* 0x004fca00048060ff */
[----:B------:R0:W-:Y:S01]  /*1ec70*/  STL [R1+0xe14], R0 ;  /* 0x000e140001007387 */ /* 0x0001e20000100800 */
[----:B---3--:R-:W-:-:S05]  /*1ec80*/  F2FP.SATFINITE.E5M2.F32.PACK_AB_MERGE_C R3, R172, R173, RZ ;  /* 0x000000adac03723e */ /* 0x008fca00048060ff */
[----:B------:R1:W-:Y:S01]  /*1ec90*/  STL [R1+0xe10], R3 ;  /* 0x000e100301007387 */ /* 0x0003e20000100800 */
[----:B----4-:R-:W-:-:S05]  /*1eca0*/  F2FP.SATFINITE.E5M2.F32.PACK_AB_MERGE_C R2, R170, R171, RZ ;  /* 0x000000abaa02723e */ /* 0x010fca00048060ff */
[----:B------:R2:W-:Y:S01]  /*1ecb0*/  STL [R1+0xe0c], R2 ;  /* 0x000e0c0201007387 */ /* 0x0005e20000100800 */
[----:B0-----:R-:W-:-:S05]  /*1ecc0*/  F2FP.SATFINITE.E5M2.F32.PACK_AB_MERGE_C R0, R168, R169, RZ ;  /* 0x000000a9a800723e */ /* 0x001fca00048060ff */
[----:B------:R0:W-:Y:S01]  /*1ecd0*/  STL [R1+0xe08], R0 ;  /* 0x000e080001007387 */ /* 0x0001e20000100800 */
[----:B-1----:R-:W-:-:S05]  /*1ece0*/  F2FP.SATFINITE.E5M2.F32.PACK_AB_MERGE_C R3, R166, R167, RZ ;  /* 0x000000a7a603723e */ /* 0x002fca00048060ff */
[----:B------:R1:W-:Y:S01]  /*1ecf0*/  STL [R1+0xe04], R3 ;  /* 0x000e040301007387 */ /* 0x0003e20000100800 */
[----:B--2---:R-:W-:-:S05]  /*1ed00*/  F2FP.SATFINITE.E5M2.F32.PACK_AB_MERGE_C R2, R164, R165, RZ ;  /* 0x000000a5a402723e */ /* 0x004fca00048060ff */
        /* <DEDUP_REMOVED lines=17> */
[----:B--2---:R-:W-:-:S03]  /*1ee20*/  F2FP.SATFINITE.E5M2.F32.PACK_AB_MERGE_C R2, R8, R9, RZ ;  /* 0x000000090802723e */ /* 0x004fc600048060ff */
[----:B------:R-:W1:Y:S04]  /*1ee30*/  LDL.LU R205, [R1+0xd08] ;  /* 0x000d080001cd7983 */ /* 0x000e680000300800 */
[----:B------:R-:W-:Y:S01]  /*1ee40*/  STL [R1+0xc84], R2 ;  /* 0x000c840201007387 */ /* 0x000fe20000100800 */
[----:B0-----:R-:W-:-:S03]  /*1ee50*/  F2FP.SATFINITE.E5M2.F32.PACK_AB_MERGE_C R0, R6, R7, RZ ;  /* 0x000000070600723e */ /* 0x001fc600048060ff */
[----:B------:R-:W1:Y:S04]  /*1ee60*/  LDL.LU R204, [R1+0xd0c] ;  /* 0x000d0c0001cc7983 */ /* 0x000e680000300800 */
[----:B------:R0:W-:Y:S04]  /*1ee70*/  STL [R1+0xc78], R0 ;  /* 0x000c780001007387 */ /* 0x0001e80000100800 */
[----:B------:R-:W0:Y:S04]  /*1ee80*/  LDL.LU R203, [R1+0xd10] ;  /* 0x000d100001cb7983 */ /* 0x000e280000300800 */
[----:B------:R-:W0:Y:S04]  /*1ee90*/  LDL.LU R202, [R1+0xd14] ;  /* 0x000d140001ca7983 */ /* 0x000e280000300800 */
        /* <DEDUP_REMOVED lines=58> */
[----:B-1----:R-:W-:-:S05]  /*1f240*/  F2FP.SATFINITE.E5M2.F32.PACK_AB_MERGE_C R3, R204, R205, RZ ;  /* 0x000000cdcc03723e */ /* 0x002fca00048060ff */
[----:B------:R3:W-:Y:S01]  /*1f250*/  STL [R1+0xc74], R3 ;  /* 0x000c740301007387 */ /* 0x0007e20000100800 */
[----:B0-----:R-:W-:-:S05]  /*1f260*/  F2FP.SATFINITE.E5M2.F32.PACK_AB_MERGE_C R0, R202, R203, RZ ;  /* 0x000000cbca00723e */ /* 0x001fca00048060ff */
[----:B------:R4:W-:Y:S01]  /*1f270*/  STL [R1+0xc68], R0 ;  /* 0x000c680001007387 */ /* 0x0009e20000100800 */
[----:B--2---:R-:W-:Y:S02]  /*1f280*/  F2FP.SATFINITE.E5M2.F32.PACK_AB_MERGE_C R2, R200, R201, RZ ;  /* 0x000000c9c802723e */ /* 0x004fe400048060ff */
[----:B---3--:R-:W-:-:S03]  /*1f290*/  F2FP.SATFINITE.E5M2.F32.PACK_AB_MERGE_C R3, R198, R199, RZ ;  /* 0x000000c7c603723e */ /* 0x008fc600048060ff */
[----:B------:R0:W-:Y:S01]  /*1f2a0*/  STL [R1+0xc64], R2 ;  /* 0x000c640201007387 */ /* 0x0001e20000100800 */
[----:B----4-:R-:W-:-:S03]  /*1f2b0*/  F2FP.SATFINITE.E5M2.F32.PACK_AB_MERGE_C R0, R196, R197, RZ ;  /* 0x000000c5c400723e */ /* 0x010fc600048060ff */
[----:B------:R1:W-:Y:S04]  /*1f2c0*/  STL [R1+0xc60], R3 ;  /* 0x000c600301007387 */ /* 0x0003e80000100800 */
[----:B------:R2:W-:Y:S01]  /*1f2d0*/  STL [R1+0xc5c], R0 ;  /* 0x000c5c0001007387 */ /* 0x0005e20000100800 */
[----:B0-----:R-:W-:Y:S02]  /*1f2e0*/  F2FP.SATFINITE.E5M2.F32.PACK_AB_MERGE_C R2, R194, R195, RZ ;  /* 0x000000c3c202723e */ /* 0x001fe400048060ff */
[----:B-1----:R-:W-:-:S03]  /*1f2f0*/  F2FP.SATFINITE.E5M2.F32.PACK_AB_MERGE_C R3, R192, R193, RZ ;  /* 0x000000c1c003723e */ /* 0x002fc600048060ff */
[----:B------:R0:W-:Y:S01]  /*1f300*/  STL [R1+0xc58], R2 ;  /* 0x000c580201007387 */ /* 0x0001e20000100800 */
[----:B--2---:R-:W-:-:S03]  /*1f310*/  F2FP.SATFINITE.E5M2.F32.PACK_AB_MERGE_C R0, R190, R191, RZ ;  /* 0x000000bfbe00723e */ /* 0x004fc600048060ff */
        /* <DEDUP_REMOVED lines=36> */
[----:B------:R-:W-:Y:S04]  /*1f560*/  STL [R1+0xc10], R3 ;  /* 0x000c100301007387 */ /* 0x000fe80000100800 */
[----:B------:R1:W-:Y:S01]  /*1f570*/  STL [R1+0xc08], R0 ;  /* 0x000c080001007387 */ /* 0x0003e20000100800 */
[----:B0-----:R-:W-:-:S05]  /*1f580*/  F2FP.SATFINITE.E5M2.F32.PACK_AB_MERGE_C R2, R152, R153, RZ ;  /* 0x000000999802723e */ /* 0x001fca00048060ff */
[----:B------:R-:W-:Y:S01]  /*1f590*/  STL [R1+0xc04], R2 ;  /* 0x000c040201007387 */ /* 0x000fe20000100800 */
[----:B-1----:R-:W-:-:S05]  /*1f5a0*/  F2FP.SATFINITE.E5M2.F32.PACK_AB_MERGE_C R0, R10, R11, RZ ;  /* 0x0000000b0a00723e */ /* 0x002fca00048060ff */
        /* <DEDUP_REMOVED lines=51> */
[----:B------:R-:W-:-:S03]  /*1f8e0*/  F2FP.SATFINITE.E5M2.F32.PACK_AB_MERGE_C R208, R12, R13, RZ ;  /* 0x0000000d0cd0723e */ /* 0x000fc600048060ff */
[----:B------:R-:W4:Y:S04]  /*1f8f0*/  LDL.LU R155, [R1+0xac8] ;  /* 0x000ac800019b7983 */ /* 0x000f280000300800 */
[----:B------:R-:W4:Y:S04]  /*1f900*/  LDL.LU R154, [R1+0xacc] ;  /* 0x000acc00019a7983 */ /* 0x000f280000300800 */
[----:B------:R-:W4:Y:S04]  /*1f910*/  LDL.LU R153, [R1+0xad0] ;  /* 0x000ad00001997983 */ /* 0x000f280000300800 */
[----:B------:R-:W4:Y:S01]  /*1f920*/  LDL.LU R152, [R1+0xad4] ;  /* 0x000ad40001987983 */ /* 0x000f220000300800 */
[----:B------:R-:W-:-:S03]  /*1f930*/  F2FP.SATFINITE.E5M2.F32.PACK_AB_MERGE_C R202, R8, R9, RZ ;  /* 0x0000000908ca723e */ /* 0x000fc600048060ff */
[----:B------:R-:W4:Y:S04]  /*1f940*/  LDL.LU R13, [R1+0xad8] ;  /* 0x000ad800010d7983 */ /* 0x000f280000300800 */
[----:B------:R-:W4:Y:S01]  /*1f950*/  LDL.LU R12, [R1+0xadc] ;  /* 0x000adc00010c7983 */ /* 0x000f220000300800 */
[----:B------:R-:W-:-:S03]  /*1f960*/  F2FP.SATFINITE.E5M2.F32.PACK_AB_MERGE_C R207, R6, R7, RZ ;  /* 0x0000000706cf723e */ /* 0x000fc600048060ff */
[----:B------:R-:W4:Y:S04]  /*1f970*/  LDL.LU R11, [R1+0xae0] ;  /* 0x000ae000010b7983 */ /* 0x000f280000300800 */
[----:B------:R-:W4:Y:S04]  /*1f980*/  LDL.LU R10, [R1+0xae4] ;  /* 0x000ae400010a7983 */ /* 0x000f280000300800 */
[----:B------:R-:W4:Y:S04]  /*1f990*/  LDL.LU R9, [R1+0xae8] ;  /* 0x000ae80001097983 */ /* 0x000f280000300800 */
[----:B------:R-:W4:Y:S04]  /*1f9a0*/  LDL.LU R8, [R1+0xaec] ;  /* 0x000aec0001087983 */ /* 0x000f280000300800 */
[----:B------:R-:W4:Y:S04]  /*1f9b0*/  LDL.LU R7, [R1+0xaf0] ;  /* 0x000af00001077983 */ /* 0x000f280000300800 */
[----:B------:R-:W4:Y:S01]  /*1f9c0*/  LDL.LU R6, [R1+0xaf4] ;  /* 0x000af40001067983 */ /* 0x000f220000300800 */
[----:B0-----:R-:W-:-:S05]  /*1f9d0*/  F2FP.SATFINITE.E5M2.F32.PACK_AB_MERGE_C R0, R205, R206, RZ ;  /* 0x000000cecd00723e */ /* 0x001fca00048060ff */
        /* <DEDUP_REMOVED lines=56> */
[----:B------:R-:W-:Y:S01]  /*1fd60*/  STL [R1+0xa84], R3 ;  /* 0x000a840301007387 */ /* 0x000fe20000100800 */
[----:B-1----:R-:W-:-:S03]  /*1fd70*/  F2FP.SATFINITE.E5M2.F32.PACK_AB_MERGE_C R2, R8, R9, RZ ;  /* 0x000000090802723e */ /* 0x002fc600048060ff */
[----:B------:R-:W3:Y:S04]  /*1fd80*/  LDL.LU R206, [R1+0xaf8] ;  /* 0x000af80001ce7983 */ /* 0x000ee80000300800 */
[----:B------:R-:W-:Y:S01]  /*1fd90*/  STL [R1+0xa80], R2 ;  /* 0x000a800201007387 */ /* 0x000fe20000100800 */
[----:B--2---:R-:W-:-:S03]  /*1fda0*/  F2FP.SATFINITE.E5M2.F32.PACK_AB_MERGE_C R0, R6, R7, RZ ;  /* 0x000000070600723e */ /* 0x004fc600048060ff */
[----:B------:R-:W3:Y:S04]  /*1fdb0*/  LDL.LU R205, [R1+0xafc] ;  /* 0x000afc0001cd7983 */ /* 0x000ee80000300800 */
[----:B------:R3:W-:Y:S04]  /*1fdc0*/  STL [R1+0xa74], R0 ;  /* 0x000a740001007387 */ /* 0x0007e80000100800 */
[----:B------:R-:W2:Y:S04]  /*1fdd0*/  LDL.LU R204, [R1+0xb00] ;  /* 0x000b000001cc7983 */ /* 0x000ea80000300800 */
[----:B------:R-:W2:Y:S04]  /*1fde0*/  LDL.LU R203, [R1+0xb04] ;  /* 0x000b040001cb7983 */ /* 0x000ea80000300800 */
        /* <DEDUP_REMOVED lines=58> */
[----:B---3--:R-:W-:-:S05]  /*20190*/  F2FP.SATFINITE.E5M2.F32.PACK_AB_MERGE_C R0, R205, R206, RZ ;  /* 0x000000cecd00723e */ /* 0x008fca00048060ff */
[----:B------:R0:W-:Y:S01]  /*201a0*/  STL [R1+0xa70], R0 ;  /* 0x000a700001007387 */ /* 0x0001e20000100800 */
[----:B--2---:R-:W-:-:S05]  /*201b0*/  F2FP.SATFINITE.E5M2.F32.PACK_AB_MERGE_C R3, R203, R204, RZ ;  /* 0x000000cccb03723e */ /* 0x004fca00048060ff */
        /* <DEDUP_REMOVED lines=56> */
[----:B------:R-:W2:Y:S04]  /*20540*/  LDL.LU R210, [R1+0xbf0] ;  /* 0x000bf00001d27983 */ /* 0x000ea80000300800 */
[----:B------:R3:W-:Y:S01]  /*20550*/  STL [R1+0xa04], R2 ;  /* 0x000a040201007387 */ /* 0x0007e20000100800 */
[----:B0-----:R-:W-:-:S03]  /*20560*/  F2FP.SATFINITE.E5M2.F32.PACK_AB_MERGE_C R0, R6, R7, RZ ;  /* 0x000000070600723e */ /* 0x001fc600048060ff */
[----:B------:R-:W2:Y:S04]  /*20570*/  LDL.LU R205, [R1+0xbf4] ;  /* 0x000bf40001cd7983 */ /* 0x000ea80000300800 */
[----:B------:R0:W-:Y:S04]  /*20580*/  STL [R1+0xa00], R0 ;  /* 0x000a000001007387 */ /* 0x0001e80000100800 */
[----:B------:R-:W4:Y:S04]  /*20590*/  LDL.LU R209, [R1+0xbf8] ;  /* 0x000bf80001d17983 */ /* 0x000f280000300800 */
[----:B------:R-:W4:Y:S04]  /*205a0*/  LDL.LU R199, [R1+0xbfc] ;  /* 0x000bfc0001c77983 */ /* 0x000f280000300800 */
[----:B------:R-:W1:Y:S04]  /*205b0*/  LDL.LU R206, [R1+0x800] ;  /* 0x0008000001ce7983 */ /* 0x000e680000300800 */
[----:B------:R-:W1:Y:S04]  /*205c0*/  LDL.LU R204, [R1+0x804] ;  /* 0x0008040001cc7983 */ /* 0x000e680000300800 */
[----:B------:R-:W3:Y:S04]  /*205d0*/  LDL.LU R203, [R1+0x808] ;  /* 0x0008080001cb7983 */ /* 0x000ee80000300800 */
[----:B------:R-:W3:Y:S04]  /*205e0*/  LDL.LU R201, [R1+0x80c] ;  /* 0x00080c0001c97983 */ /* 0x000ee80000300800 */
[----:B------:R-:W0:Y:S04]  /*205f0*/  LDL.LU R200, [R1+0x810] ;  /* 0x0008100001c87983 */ /* 0x000e280000300800 */
[----:B------:R-:W0:Y:S04]  /*20600*/  LDL.LU R198, [R1+0x814] ;  /* 0x0008140001c67983 */ /* 0x000e280000300800 */
        /* <DEDUP_REMOVED lines=56> */
[----:B---3--:R-:W-:-:S05]  /*20990*/  F2FP.SATFINITE.E5M2.F32.PACK_AB_MERGE_C R2, R201, R203, RZ ;  /* 0x000000cbc902723e */ /* 0x008fca00048060ff */
[----:B------:R4:W-:Y:S01]  /*209a0*/  STL [R1+0xac8], R2 ;  /* 0x000ac80201007387 */ /* 0x0009e20000100800 */
[----:B0-----:R-:W-:-:S05]  /*209b0*/  F2FP.SATFINITE.E5M2.F32.PACK_AB_MERGE_C R0, R198, R200, RZ ;  /* 0x000000c8c600723e */ /* 0x001fca00048060ff */
        /* <DEDUP_REMOVED lines=50> */
[----:B------:R-:W-:Y:S01]  /*20ce0*/  STL [R1+0x89c], R3 ;  /* 0x00089c0301007387 */ /* 0x000fe20000100800 */
[----:B--2---:R-:W-:-:S03]  /*20cf0*/  F2FP.SATFINITE.E5M2.F32.PACK_AB_MERGE_C R2, R8, R9, RZ ;  /* 0x000000090802723e */ /* 0x004fc600048060ff */
[----:B------:R-:W2:Y:S04]  /*20d00*/  LDL.LU R206, [R1+0x8f0] ;  /* 0x0008f00001ce7983 */ /* 0x000ea80000300800 */
[----:B------:R2:W-:Y:S01]  /*20d10*/  STL [R1+0x890], R2 ;  /* 0x0008900201007387 */ /* 0x0005e20000100800 */
[----:B0-----:R-:W-:-:S03]  /*20d20*/  F2FP.SATFINITE.E5M2.F32.PACK_AB_MERGE_C R0, R6, R7, RZ ;  /* 0x000000070600723e */ /* 0x001fc600048060ff */
[----:B------:R-:W2:Y:S04]  /*20d30*/  LDL.LU R204, [R1+0x8f4] ;  /* 0x0008f40001cc7983 */ /* 0x000ea80000300800 */
[----:B------:R0:W-:Y:S04]  /*20d40*/  STL [R1+0x88c], R0 ;  /* 0x00088c0001007387 */ /* 0x0001e80000100800 */
[----:B------:R-:W0:Y:S04]  /*20d50*/  LDL.LU R203, [R1+0x8f8] ;  /* 0x0008f80001cb7983 */ /* 0x000e280000300800 */
[----:B------:R-:W0:Y:S04]  /*20d60*/  LDL.LU R201, [R1+0x8fc] ;  /* 0x0008fc0001c97983 */ /* 0x000e280000300800 */
        /* <DEDUP_REMOVED lines=56> */
[----:B------:R-:W-:-:S02]  /*210f0*/  F2FP.SATFINITE.E5M2.F32.PACK_AB_MERGE_C R199, R199, R209, RZ ;  /* 0x000000d1c7c7723e */ /* 0x000fc400048060ff */
[----:B--2---:R-:W-:-:S05]  /*21100*/  F2FP.SATFINITE.E5M2.F32.PACK_AB_MERGE_C R2, R204, R206, RZ ;  /* 0x000000cecc02723e */ /* 0x004fca00048060ff */
[----:B------:R4:W-:Y:S01]  /*21110*/  STL [R1+0x880], R2 ;  /* 0x0008800201007387 */ /* 0x0009e20000100800 */
[----:B0-----:R-:W-:-:S05]  /*21120*/  F2FP.SATFINITE.E5M2.F32.PACK_AB_MERGE_C R0, R201, R203, RZ ;  /* 0x000000cbc900723e */ /* 0x001fca00048060ff */
[----:B------:R0:W-:Y:S01]  /*21130*/  STL [R1+0x87c], R0 ;  /* 0x00087c0001007387 */ /* 0x0001e20000100800 */
[----:B---3--:R-:W-:-:S05]  /*21140*/  F2FP.SATFINITE.E5M2.F32.PACK_AB_MERGE_C R3, R198, R200, RZ ;  /* 0x000000c8c603723e */ /* 0x008fca00048060ff */
[----:B------:R1:W-:Y:S01]  /*21150*/  STL [R1+0x870], R3 ;  /* 0x0008700301007387 */ /* 0x0003e20000100800 */
[----:B----4-:R-:W-:-:S05]  /*21160*/  F2FP.SATFINITE.E5M2.F32.PACK_AB_MERGE_C R2, R196, R197, RZ ;  /* 0x000000c5c402723e */ /* 0x010fca00048060ff */
[----:B------:R2:W-:Y:S01]  /*21170*/  STL [R1+0x86c], R2 ;  /* 0x00086c0201007387 */ /* 0x0005e20000100800 */
[----:B0-----:R-:W-:Y:S02]  /*21180*/  F2FP.SATFINITE.E5M2.F32.PACK_AB_MERGE_C R0, R194, R195, RZ ;  /* 0x000000c3c200723e */ /* 0x001fe400048060ff */
[----:B------:R-:W-:-:S05]  /*21190*/  F2FP.SATFINITE.E5M2.F32.PACK_AB_MERGE_C R235, R192, R193, RZ ;  /* 0x000000c1c0eb723e */ /* 0x000fca00048060ff */
[----:B------:R-:W-:Y:S01]  /*211a0*/  STL [R1+0x2158], R235 ;  /* 0x002158eb01007387 */ /* 0x000fe20000100800 */
[----:B-1----:R-:W-:-:S03]  /*211b0*/  F2FP.SATFINITE.E5M2.F32.PACK_AB_MERGE_C R3, R190, R191, RZ ;  /* 0x000000bfbe03723e */ /* 0x002fc600048060ff */
[----:B------:R0:W-:Y:S04]  /*211c0*/  STL [R1+0x868], R0 ;  /* 0x0008680001007387 */ /* 0x0001e80000100800 */
        /* <DEDUP_REMOVED lines=48> */
[----:B------:R0:W-:Y:S01]  /*214d0*/  STL [R1+0x804], R0 ;  /* 0x0008040001007387 */ /* 0x0001e20000100800 */
[----:B------:R-:W-:-:S03]  /*214e0*/  F2FP.SATFINITE.E5M2.F32.PACK_AB_MERGE_C R205, R205, R210, RZ ;  /* 0x000000d2cdcd723e */ /* 0x000fc600048060ff */
[----:B------:R-:W3:Y:S04]  /*214f0*/  LDL.LU R213, [R1+0x9e8] ;  /* 0x0009e80001d57983 */ /* 0x000ee80000300800 */
[----:B------:R-:W3:Y:S04]  /*21500*/  LDL.LU R212, [R1+0x9ec] ;  /* 0x0009ec0001d47983 */ /* 0x000ee80000300800 */
[----:B------:R-:W4:Y:S04]  /*21510*/  LDL.LU R211, [R1+0x9f0] ;  /* 0x0009f00001d37983 */ /* 0x000f280000300800 */
[----:B------:R-:W4:Y:S04]  /*21520*/  LDL.LU R203, [R1+0x9f4] ;  /* 0x0009f40001cb7983 */ /* 0x000f280000300800 */
[----:B------:R-:W4:Y:S04]  /*21530*/  LDL.LU R210, [R1+0x9f8] ;  /* 0x0009f80001d27983 */ /* 0x000f280000300800 */
[----:B------:R-:W4:Y:S04]  /*21540*/  LDL.LU R206, [R1+0x9fc] ;  /* 0x0009fc0001ce7983 */ /* 0x000f280000300800 */
[----:B------:R-:W1:Y:S04]  /*21550*/  LDL.LU R204, [R1+0x600] ;  /* 0x0006000001cc7983 */ /* 0x000e680000300800 */
[----:B------:R-:W1:Y:S04]  /*21560*/  LDL.LU R201, [R1+0x604] ;  /* 0x0006040001c97983 */ /* 0x000e680000300800 */
        /* <DEDUP_REMOVED lines=161> */
[----:B------:R-:W-:Y:S02]  /*21f80*/  F2FP.SATFINITE.E5M2.F32.PACK_AB_MERGE_C R221, R212, R213, RZ ;  /* 0x000000d5d4dd723e */ /* 0x000fe400048060ff */
[----:B------:R-:W-:Y:S02]  /*21f90*/  F2FP.SATFINITE.E5M2.F32.PACK_AB_MERGE_C R203, R203, R211, RZ ;  /* 0x000000d3cbcb723e */ /* 0x000fe400048060ff */
[----:B------:R-:W-:Y:S02]  /*21fa0*/  F2FP.SATFINITE.E5M2.F32.PACK_AB_MERGE_C R206, R206, R210, RZ ;  /* 0x000000d2cece723e */ /* 0x000fe400048060ff */
[----:B---3--:R-:W-:-:S05]  /*21fb0*/  F2FP.SATFINITE.E5M2.F32.PACK_AB_MERGE_C R238, R188, R189, RZ ;  /* 0x000000bdbcee723e */ /* 0x008fca00048060ff */
[----:B------:R-:W-:Y:S01]  /*21fc0*/  STL [R1+0x214c], R238 ;  /* 0x00214cee01007387 */ /* 0x000fe20000100800 */
[----:B0-----:R-:W-:Y:S02]  /*21fd0*/  F2FP.SATFINITE.E5M2.F32.PACK_AB_MERGE_C R0, R186, R187, RZ ;  /* 0x000000bbba00723e */ /* 0x001fe400048060ff */
[----:B--2---:R-:W-:-:S05]  /*21fe0*/  F2FP.SATFINITE.E5M2.F32.PACK_AB_MERGE_C R237, R184, R185, RZ ;  /* 0x000000b9b8ed723e */ /* 0x004fca00048060ff */
[----:B------:R-:W-:Y:S01]  /*21ff0*/  STL [R1+0x2154], R237 ;  /* 0x002154ed01007387 */ /* 0x000fe20000100800 */
[----:B----4-:R-:W-:-:S03]  /*22000*/  F2FP.SATFINITE.E5M2.F32.PACK_AB_MERGE_C R2, R182, R183, RZ ;  /* 0x000000b7b602723e */ /* 0x010fc600048060ff */
[----:B------:R0:W-:Y:S04]  /*22010*/  STL [R1+0x668], R0 ;  /* 0x0006680001007387 */ /* 0x0001e80000100800 */
[----:B------:R1:W-:Y:S01]  /*22020*/  STL [R1+0x654], R2 ;  /* 0x0006540201007387 */ /* 0x0003e20000100800 */
[----:B0-----:R-:W-:Y:S02]  /*22030*/  F2FP.SATFINITE.E5M2.F32.PACK_AB_MERGE_C R0, R180, R181, RZ ;  /* 0x000000b5b400723e */ /* 0x001fe400048060ff */
[----:B------:R-:W-:-:S03]  /*22040*/  F2FP.SATFINITE.E5M2.F32.PACK_AB_MERGE_C R3, R178, R179, RZ ;  /* 0x000000b3b203723e */ /* 0x000fc600048060ff */
[----:B------:R0:W-:Y:S01]  /*22050*/  STL [R1+0x6b8], R0 ;  /* 0x0006b80001007387 */ /* 0x0001e20000100800 */
[----:B-1----:R-:W-:-:S03]  /*22060*/  F2FP.SATFINITE.E5M2.F32.PACK_AB_MERGE_C R2, R176, R177, RZ ;  /* 0x000000b1b002723e */ /* 0x002fc600048060ff */
[----:B------:R-:W-:Y:S04]  /*22070*/  STL [R1+0x650], R3 ;  /* 0x0006500301007387 */ /* 0x000fe80000100800 */
[----:B------:R-:W-:Y:S01]  /*22080*/  STL [R1+0x6c0], R2 ;  /* 0x0006c00201007387 */ /* 0x000fe20000100800 */
[----:B0-----:R-:W-:Y:S02]  /*22090*/  F2FP.SATFINITE.E5M2.F32.PACK_AB_MERGE_C R0, R174, R175, RZ ;  /* 0x000000afae00723e */ /* 0x001fe400048060ff */
[----:B------:R-:W-:-:S05]  /*220a0*/  F2FP.SATFINITE.E5M2.F32.PACK_AB_MERGE_C R236, R172, R173, RZ ;  /* 0x000000adacec723e */ /* 0x000fca00048060ff */
[----:B------:R-:W-:Y:S04]  /*220b0*/  STL [R1+0x215c], R236 ;  /* 0x00215cec01007387 */ /* 0x000fe80000100800 */
[----:B------:R0:W-:Y:S01]  /*220c0*/  STL [R1+0x648], R0 ;  /* 0x0006480001007387 */ /* 0x0001e20000100800 */
[----:B------:R-:W-:Y:S02]  /*220d0*/  F2FP.SATFINITE.E5M2.F32.PACK_AB_MERGE_C R235, R168, R169, RZ ;  /* 0x000000a9a8eb723e */ /* 0x000fe400048060ff */
[----:B0-----:R-:W-:-:S03]  /*220e0*/  F2FP.SATFINITE.E5M2.F32.PACK_AB_MERGE_C R0, R170, R171, RZ ;  /* 0x000000abaa00723e */ /* 0x001fc600048060ff */
[----:B------:R-:W-:Y:S01]  /*220f0*/  STL [R1+0x2160], R235 ;  /* 0x002160eb01007387 */ /* 0x000fe20000100800 */
[----:B------:R-:W-:-:S03]  /*22100*/  F2FP.SATFINITE.E5M2.F32.PACK_AB_MERGE_C R234, R166, R167, RZ ;  /* 0x000000a7a6ea723e */ /* 0x000fc600048060ff */
[----:B------:R0:W-:Y:S04]  /*22110*/  STL [R1+0x63c], R0 ;  /* 0x00063c0001007387 */ /* 0x0001e80000100800 */
        /* <DEDUP_REMOVED lines=9> */
[----:B------:R0:W-:Y:S01]  /*221b0*/  STL [R1+0x6b0], R0 ;  /* 0x0006b00001007387 */ /* 0x0001e20000100800 */
[----:B------:R-:W-:-:S03]  /*221c0*/  F2FP.SATFINITE.E5M2.F32.PACK_AB_MERGE_C R235, R154, R155, RZ ;  /* 0x0000009b9aeb723e */ /* 0x000fc600048060ff */
[----:B------:R-:W-:Y:S01]  /*221d0*/  STL [R1+0x2170], R232 ;  /* 0x002170e801007387 */ /* 0x000fe20000100800 */
[----:B------:R-:W-:-:S03]  /*221e0*/  F2FP.SATFINITE.E5M2.F32.PACK_AB_MERGE_C R220, R152, R153, RZ ;  /* 0x0000009998dc723e */ /* 0x000fc600048060ff */
[----:B------:R-:W-:Y:S04]  /*221f0*/  STL [R1+0x2174], R235 ;  /* 0x002174eb01007387 */ /* 0x000fe80000100800 */
[----:B------:R-:W-:Y:S01]  /*22200*/  STL [R1+0x2178], R220 ;  /* 0x002178dc01007387 */ /* 0x000fe20000100800 */
[----:B------:R-:W-:-:S05]  /*22210*/  F2FP.SATFINITE.E5M2.F32.PACK_AB_MERGE_C R2, R10, R11, RZ ;  /* 0x0000000b0a02723e */ /* 0x000fca00048060ff */
[----:B------:R-:W-:Y:S04]  /*22220*/  STL [R1+0x6a8], R2 ;  /* 0x0006a80201007387 */ /* 0x000fe80000100800 */
[----:B------:R-:W2:Y:S04]  /*22230*/  LDL.LU R217, [R1+0x7a0] ;  /* 0x0007a00001d97983 */ /* 0x000ea80000300800 */
[----:B------:R-:W2:Y:S01]  /*22240*/  LDL.LU R216, [R1+0x7a4] ;  /* 0x0007a40001d87983 */ /* 0x000ea20000300800 */
[----:B0-----:R-:W-:-:S05]  /*22250*/  F2FP.SATFINITE.E5M2.F32.PACK_AB_MERGE_C R0, R6, R7, RZ ;  /* 0x000000070600723e */ /* 0x001fca00048060ff */
[----:B------:R0:W-:Y:S04]  /*22260*/  STL [R1+0x6b4], R0 ;  /* 0x0006b40001007387 */ /* 0x0001e80000100800 */
        /* <DEDUP_REMOVED lines=8> */
[----:B------:R-:W2:Y:S04]  /*222f0*/  LDL.LU R200, [R1+0x7c8] ;  /* 0x0007c80001c87983 */ /* 0x000ea80000300800 */
[----:B------:R-:W2:Y:S04]  /*22300*/  LDL.LU R198, [R1+0x7cc] ;  /* 0x0007cc0001c67983 */ /* 0x000ea80000300800 */
[----:B------:R-:W4:Y:S04]  /*22310*/  LDL.LU R197, [R1+0x7d0] ;  /* 0x0007d00001c57983 */ /* 0x000f280000300800 */
[----:B------:R-:W4:Y:S04]  /*22320*/  LDL.LU R196, [R1+0x7d4] ;  /* 0x0007d40001c47983 */ /* 0x000f280000300800 */
        /* <DEDUP_REMOVED lines=10> */
[----:B------:R-:W0:Y:S04]  /*223d0*/  LDL.LU R185, [R1+0x400] ;  /* 0x0004000001b97983 */ /* 0x000e280000300800 */
[----:B------:R-:W0:Y:S04]  /*223e0*/  LDL.LU R184, [R1+0x404] ;  /* 0x0004040001b87983 */ /* 0x000e280000300800 */
        /* <DEDUP_REMOVED lines=42> */
[----:B--2---:R-:W-:-:S05]  /*22690*/  F2FP.SATFINITE.E5M2.F32.PACK_AB_MERGE_C R5, R198, R200, RZ ;  /* 0x000000c8c605723e */ /* 0x004fca00048060ff */
[----:B------:R-:W-:Y:S01]  /*226a0*/  STL [R1+0x212c], R5 ;  /* 0x00212c0501007387 */ /* 0x000fe20000100800 */
[----:B---3--:R-:W-:-:S05]  /*226b0*/  F2FP.SATFINITE.E5M2.F32.PACK_AB_MERGE_C R3, R194, R195, RZ ;  /* 0x000000c3c203723e */ /* 0x008fca00048060ff */
[----:B------:R1:W-:Y:S01]  /*226c0*/  STL [R1+0x2130], R3 ;  /* 0x0021300301007387 */ /* 0x0003e20000100800 */
[----:B0-----:R-:W-:-:S05]  /*226d0*/  F2FP.SATFINITE.E5M2.F32.PACK_AB_MERGE_C R0, R184, R185, RZ ;  /* 0x000000b9b800723e */ /* 0x001fca00048060ff */
[----:B------:R0:W-:Y:S01]  /*226e0*/  STL [R1+0x690], R0 ;  /* 0x0006900001007387 */ /* 0x0001e20000100800 */
[----:B----4-:R-:W-:Y:S02]  /*226f0*/  F2FP.SATFINITE.E5M2.F32.PACK_AB_MERGE_C R4, R182, R183, RZ ;  /* 0x000000b7b604723e */ /* 0x010fe400048060ff */
[----:B-1----:R-:W-:-:S03]  /*22700*/  F2FP.SATFINITE.E5M2.F32.PACK_AB_MERGE_C R3, R180, R181, RZ ;  /* 0x000000b5b403723e */ /* 0x002fc600048060ff */
[----:B------:R1:W-:Y:S04]  /*22710*/  STL [R1+0x688], R4 ;  /* 0x0006880401007387 */ /* 0x0003e80000100800 */
[----:B------:R2:W-:Y:S01]  /*22720*/  STL [R1+0x684], R3 ;  /* 0x0006840301007387 */ /* 0x0005e20000100800 */
[----:B0-----:R-:W-:-:S05]  /*22730*/  F2FP.SATFINITE.E5M2.F32.PACK_AB_MERGE_C R0, R178, R179, RZ ;  /* 0x000000b3b200723e */ /* 0x001fca00048060ff */
[----:B------:R0:W-:Y:S01]  /*22740*/  STL [R1+0x680], R0 ;  /* 0x0006800001007387 */ /* 0x0001e20000100800 */
[----:B-1----:R-:W-:Y:S02]  /*22750*/  F2FP.SATFINITE.E5M2.F32.PACK_AB_MERGE_C R4, R176, R177, RZ ;  /* 0x000000b1b004723e */ /* 0x002fe400048060ff */
[----:B--2---:R-:W-:-:S03]  /*22760*/  F2FP.SATFINITE.E5M2.F32.PACK_AB_MERGE_C R3, R174, R175, RZ ;  /* 0x000000afae03723e */ /* 0x004fc600048060ff */
        /* <DEDUP_REMOVED lines=24> */
[----:B------:R-:W-:Y:S04]  /*228f0*/  STL [R1+0x444], R4 ;  /* 0x0004440401007387 */ /* 0x000fe80000100800 */
[----:B------:R-:W-:Y:S01]  /*22900*/  STL [R1+0x440], R3 ;  /* 0x0004400301007387 */ /* 0x000fe20000100800 */
[----:B0-----:R-:W-:Y:S02]  /*22910*/  F2FP.SATFINITE.E5M2.F32.PACK_AB_MERGE_C R0, R10, R11, RZ ;  /* 0x0000000b0a00723e */ /* 0x001fe400048060ff */
[----:B------:R-:W-:-:S05]  /*22920*/  F2FP.SATFINITE.E5M2.F32.PACK_AB_MERGE_C R242, R8, R9, RZ ;  /* 0x0000000908f2723e */ /* 0x000fca00048060ff */
[----:B------:R-:W-:Y:S04]  /*22930*/  STL [R1+0x2134], R242 ;  /* 0x002134f201007387 */ /* 0x000fe80000100800 */
[----:B------:R0:W-:Y:S04]  /*22940*/  STL [R1+0x43c], R0 ;  /* 0x00043c0001007387 */ /* 0x0001e80000100800 */
[----:B------:R-:W2:Y:S04]  /*22950*/  LDL.LU R16, [R1+0x4a8] ;  /* 0x0004a80001107983 */ /* 0x000ea80000300800 */
[----:B------:R-:W2:Y:S01]  /*22960*/  LDL.LU R18, [R1+0x4ac] ;  /* 0x0004ac0001127983 */ /* 0x000ea20000300800 */
[----:B0-----:R-:W-:-:S05]  /*22970*/  F2FP.SATFINITE.E5M2.F32.PACK_AB_MERGE_C R0, R6, R7, RZ ;  /* 0x000000070600723e */ /* 0x001fca00048060ff */
[----:B------:R-:W-:Y:S04]  /*22980*/  STL [R1+0x434], R0 ;  /* 0x0004340001007387 */ /* 0x000fe80000100800 */
        /* <DEDUP_REMOVED lines=34> */
[----:B------:R-:W4:Y:S01]  /*22bb0*/  LDL.LU R215, [R1+0x528] ;  /* 0x0005280001d77983 */ /* 0x000f220000300800 */
[----:B------:R-:W-:-:S03]  /*22bc0*/  F2FP.SATFINITE.E5M2.F32.PACK_AB_MERGE_C R235, R201, R204, RZ ;  /* 0x000000ccc9eb723e */ /* 0x000fc600048060ff */
        /* <DEDUP_REMOVED lines=64> */
[----:B--2---:R-:W-:-:S02]  /*22fd0*/  F2FP.SATFINITE.E5M2.F32.PACK_AB_MERGE_C R241, R18, R16, RZ ;  /* 0x0000001012f1723e */ /* 0x004fc400048060ff */
[----:B---3--:R-:W-:Y:S02]  /*22fe0*/  F2FP.SATFINITE.E5M2.F32.PACK_AB_MERGE_C R242, R22, R20, RZ ;  /* 0x0000001416f2723e */ /* 0x008fe400048060ff */
[----:B----4-:R-:W-:Y:S01]  /*22ff0*/  F2FP.SATFINITE.E5M2.F32.PACK_AB_MERGE_C R240, R17, R15, RZ ;  /* 0x0000000f11f0723e */ /* 0x010fe200048060ff */
[----:B------:R0:W-:Y:S01]  /*23000*/  STL [R1+0x2138], R241 ;  /* 0x002138f101007387 */ /* 0x0001e20000100800 */
[----:B------:R-:W-:-:S03]  /*23010*/  F2FP.SATFINITE.E5M2.F32.PACK_AB_MERGE_C R239, R21, R19, RZ ;  /* 0x0000001315ef723e */ /* 0x000fc600048060ff */
[----:B------:R-:W-:Y:S04]  /*23020*/  STL [R1+0x213c], R242 ;  /* 0x00213cf201007387 */ /* 0x000fe80000100800 */
[----:B------:R1:W-:Y:S01]  /*23030*/  STL [R1+0x2140], R240 ;  /* 0x002140f001007387 */ /* 0x0003e20000100800 */
[----:B0-----:R-:W-:-:S03]  /*23040*/  F2FP.SATFINITE.E5M2.F32.PACK_AB_MERGE_C R241, R252, R23, RZ ;  /* 0x00000017fcf1723e */ /* 0x001fc600048060ff */
[----:B------:R-:W-:Y:S01]  /*23050*/  STL [R1+0x2144], R239 ;  /* 0x002144ef01007387 */ /* 0x000fe20000100800 */
[----:B-1----:R-:W-:-:S03]  /*23060*/  F2FP.SATFINITE.E5M2.F32.PACK_AB_MERGE_C R240, R250, R251, RZ ;  /* 0x000000fbfaf0723e */ /* 0x002fc600048060ff */
[----:B------:R0:W-:Y:S04]  /*23070*/  STL [R1+0x2148], R241 ;  /* 0x002148f101007387 */ /* 0x0001e80000100800 */
[----:B------:R1:W-:Y:S01]  /*23080*/  STL [R1+0x2150], R240 ;  /* 0x002150f001007387 */ /* 0x0003e20000100800 */
[----:B------:R-:W-:Y:S02]  /*23090*/  F2FP.SATFINITE.E5M2.F32.PACK_AB_MERGE_C R242, R248, R249, RZ ;  /* 0x000000f9f8f2723e */ /* 0x000fe400048060ff */
[----:B0-----:R-:W-:Y:S02]  /*230a0*/  F2FP.SATFINITE.E5M2.F32.PACK_AB_MERGE_C R241, R246, R247, RZ ;  /* 0x000000f7f6f1723e */ /* 0x001fe400048060ff */
[----:B------:R-:W-:Y:S02]  /*230b0*/  F2FP.SATFINITE.E5M2.F32.PACK_AB_MERGE_C R239, R244, R245, RZ ;  /* 0x000000f5f4ef723e */ /* 0x000fe400048060ff */
[----:B-1----:R-:W-:-:S02]  /*230c0*/  F2FP.SATFINITE.E5M2.F32.PACK_AB_MERGE_C R240, R230, R231, RZ ;  /* 0x000000e7e6f0723e */ /* 0x002fc400048060ff */
[----:B------:R-:W-:Y:S02]  /*230d0*/  F2FP.SATFINITE.E5M2.F32.PACK_AB_MERGE_C R238, R228, R229, RZ ;  /* 0x000000e5e4ee723e */ /* 0x000fe400048060ff */
[----:B------:R-:W-:Y:S02]  /*230e0*/  F2FP.SATFINITE.E5M2.F32.PACK_AB_MERGE_C R237, R226, R227, RZ ;  /* 0x000000e3e2ed723e */ /* 0x000fe400048060ff */
[----:B------:R-:W-:Y:S02]  /*230f0*/  F2FP.SATFINITE.E5M2.F32.PACK_AB_MERGE_C R252, R224, R225, RZ ;  /* 0x000000e1e0fc723e */ /* 0x000fe400048060ff */
[----:B------:R-:W-:Y:S02]  /*23100*/  F2FP.SATFINITE.E5M2.F32.PACK_AB_MERGE_C R250, R218, R219, RZ ;  /* 0x000000dbdafa723e */ /* 0x000fe400048060ff */
[----:B------:R-:W-:Y:S02]  /*23110*/  F2FP.SATFINITE.E5M2.F32.PACK_AB_MERGE_C R251, R222, R223, RZ ;  /* 0x000000dfdefb723e */ /* 0x000fe400048060ff */
[----:B------:R-:W-:-:S02]  /*23120*/  F2FP.SATFINITE.E5M2.F32.PACK_AB_MERGE_C R231, R214, R215, RZ ;  /* 0x000000d7d6e7723e */ /* 0x000fc400048060ff */
        /* <DEDUP_REMOVED lines=14> */
[----:B------:R-:W-:-:S05]  /*23210*/  F2FP.SATFINITE.E5M2.F32.PACK_AB_MERGE_C R4, R10, R11, RZ ;  /* 0x0000000b0a04723e */ /* 0x000fca00048060ff */
[----:B------:R0:W-:Y:S04]  /*23220*/  STL [R1+0x400], R4 ;  /* 0x0004000401007387 */ /* 0x0001e80000100800 */
[----:B------:R-:W2:Y:S04]  /*23230*/  LDL.LU R90, [R1+0x218] ;  /* 0x00021800015a7983 */ /* 0x000ea80000300800 */
[----:B------:R-:W2:Y:S01]  /*23240*/  LDL.LU R5, [R1+0x21c] ;  /* 0x00021c0001057983 */ /* 0x000ea20000300800 */
[----:B------:R-:W-:-:S05]  /*23250*/  F2FP.SATFINITE.E5M2.F32.PACK_AB_MERGE_C R0, R6, R7, RZ ;  /* 0x000000070600723e */ /* 0x000fca00048060ff */
[----:B------:R1:W-:Y:S04]  /*23260*/  STL [R1+0x204], R0 ;  /* 0x0002040001007387 */ /* 0x0003e80000100800 */
[----:B------:R-:W3:Y:S04]  /*23270*/  LDL.LU R93, [R1+0x220] ;  /* 0x00022000015d7983 */ /* 0x000ee80000300800 */
[----:B------:R-:W3:Y:S04]  /*23280*/  LDL.LU R249, [R1+0x224] ;  /* 0x0002240001f97983 */ /* 0x000ee80000300800 */
[----:B------:R-:W4:Y:S04]  /*23290*/  LDL.LU R92, [R1+0x228] ;  /* 0x00022800015c7983 */ /* 0x000f280000300800 */
[----:B------:R-:W4:Y:S04]  /*232a0*/  LDL.LU R248, [R1+0x22c] ;  /* 0x00022c0001f87983 */ /* 0x000f280000300800 */
[----:B0-----:R-:W4:Y:S04]  /*232b0*/  LDL.LU R4, [R1+0x230] ;  /* 0x0002300001047983 */ /* 0x001f280000300800 */
[----:B------:R-:W4:Y:S04]  /*232c0*/  LDL.LU R247, [R1+0x234] ;  /* 0x0002340001f77983 */ /* 0x000f280000300800 */
[----:B-1----:R-:W2:Y:S04]  /*232d0*/  LDL.LU R0, [R1+0x238] ;  /* 0x0002380001007983 */ /* 0x002ea80000300800 */
        /* <DEDUP_REMOVED lines=127> */
[----:B------:R-:W4:Y:S04]  /*23ad0*/  LDL.LU R94, [R1] ;  /* 0x00000000015e7983 */ /* 0x000f280000300800 */
[----:B------:R-:W4:Y:S04]  /*23ae0*/  LDL.LU R95, [R1+0x4] ;  /* 0x00000400015f7983 */ /* 0x000f280000300800 */
[----:B------:R-:W4:Y:S04]  /*23af0*/  LDL.LU R211, [R1+0x8] ;  /* 0x0000080001d37983 */ /* 0x000f280000300800 */
[----:B------:R-:W4:Y:S01]  /*23b00*/  LDL.LU R201, [R1+0xc] ;  /* 0x00000c0001c97983 */ /* 0x000f220000300800 */
[----:B--2---:R-:W-:-:S02]  /*23b10*/  F2FP.SATFINITE.E5M2.F32.PACK_AB_MERGE_C R246, R246, R0, RZ ;  /* 0x00000000f6f6723e */ /* 0x004fc400048060ff */
[----:B------:R-:W-:Y:S02]  /*23b20*/  F2FP.SATFINITE.E5M2.F32.PACK_AB_MERGE_C R5, R5, R90, RZ ;  /* 0x0000005a0505723e */ /* 0x000fe400048060ff */
[----:B------:R-:W2:Y:S01]  /*23b30*/  LDL.LU R90, [R1+0x2270] ;  /* 0x00227000015a7983 */ /* 0x000ea20000300800 */
[----:B---3--:R-:W-:Y:S02]  /*23b40*/  F2FP.SATFINITE.E5M2.F32.PACK_AB_MERGE_C R249, R249, R93, RZ ;  /* 0x0000005df9f9723e */ /* 0x008fe400048060ff */
[----:B----4-:R-:W-:Y:S01]  /*23b50*/  F2FP.SATFINITE.E5M2.F32.PACK_AB_MERGE_C R248, R248, R92, RZ ;  /* 0x0000005cf8f8723e */ /* 0x010fe200048060ff */
[----:B------:R-:W3:Y:S01]  /*23b60*/  LDL.LU R93, [R1+0x226c] ;  /* 0x00226c00015d7983 */ /* 0x000ee20000300800 */
[----:B------:R-:W-:-:S03]  /*23b70*/  F2FP.SATFINITE.E5M2.F32.PACK_AB_MERGE_C R247, R247, R4, RZ ;  /* 0x00000004f7f7723e */ /* 0x000fc600048060ff */
[----:B------:R-:W3:Y:S01]  /*23b80*/  LDL.LU R92, [R1+0x2268] ;  /* 0x00226800015c7983 */ /* 0x000ee20000300800 */
[----:B------:R-:W-:-:S03]  /*23b90*/  F2FP.SATFINITE.E5M2.F32.PACK_AB_MERGE_C R245, R245, R150, RZ ;  /* 0x00000096f5f5723e */ /* 0x000fc600048060ff */
[----:B------:R-:W4:Y:S01]  /*23ba0*/  LDL.LU R4, [R1+0x10] ;  /* 0x0000100001047983 */ /* 0x000f220000300800 */
        /* <DEDUP_REMOVED lines=49> */
[----:B------:R-:W-:-:S05]  /*23ec0*/  F2FP.SATFINITE.E5M2.F32.PACK_AB_MERGE_C R0, R95, R94, RZ ;  /* 0x0000005e5f00723e */ /* 0x000fca00048060ff */
[----:B------:R0:W-:Y:S01]  /*23ed0*/  STL [R1+0x718], R0 ;  /* 0x0007180001007387 */ /* 0x0001e20000100800 */
[----:B------:R-:W-:-:S03]  /*23ee0*/  F2FP.SATFINITE.E5M2.F32.PACK_AB_MERGE_C R94, R201, R211, RZ ;  /* 0x000000d3c95e723e */ /* 0x000fc600048060ff */
[----:B0-----:R-:W4:Y:S04]  /*23ef0*/  LDL.LU R0, [R1+0x14] ;  /* 0x0000140001007983 */ /* 0x001f280000300800 */
[----:B------:R0:W-:Y:S04]  /*23f00*/  STL [R1+0x714], R94 ;  /* 0x0007145e01007387 */ /* 0x0001e80000100800 */
[----:B------:R-:W2:Y:S04]  /*23f10*/  LDL.LU R150, [R1+0x18] ;  /* 0x0000180001967983 */ /* 0x000ea80000300800 */
[----:B------:R-:W2:Y:S04]  /*23f20*/  LDL.LU R151, [R1+0x1c] ;  /* 0x00001c0001977983 */ /* 0x000ea80000300800 */
        /* <DEDUP_REMOVED lines=43> */
[----:B------:R-:W3:Y:S01]  /*241e0*/  LDL.LU R107, [R1+0xcc] ;  /* 0x0000cc00016b7983 */ /* 0x000ee20000300800 */
[----:B------:R-:W-:-:S03]  /*241f0*/  F2FP.SATFINITE.E5M2.F32.PACK_AB_MERGE_C R11, R11, R100, RZ ;  /* 0x000000640b0b723e */ /* 0x000fc600048060ff */
        /* <DEDUP_REMOVED lines=10> */
[----:B------:R-:W3:Y:S04]  /*242a0*/  LDL.LU R101, [R1+0xe4] ;  /* 0x0000e40001657983 */ /* 0x000ee80000300800 */
[----:B------:R-:W3:Y:S04]  /*242b0*/  LDL.LU R98, [R1+0xe8] ;  /* 0x0000e80001627983 */ /* 0x000ee80000300800 */
[----:B------:R-:W3:Y:S04]  /*242c0*/  LDL.LU R99, [R1+0xec] ;  /* 0x0000ec0001637983 */ /* 0x000ee80000300800 */
[----:B------:R-:W3:Y:S04]  /*242d0*/  LDL.LU R96, [R1+0xf0] ;  /* 0x0000f00001607983 */ /* 0x000ee80000300800 */
[----:B------:R-:W3:Y:S04]  /*242e0*/  LDL.LU R97, [R1+0xf4] ;  /* 0x0000f40001617983 */ /* 0x000ee80000300800 */
[----:B0-----:R-:W3:Y:S04]  /*242f0*/  LDL.LU R94, [R1+0xf8] ;  /* 0x0000f800015e7983 */ /* 0x001ee80000300800 */
[----:B------:R-:W3:Y:S04]  /*24300*/  LDL.LU R95, [R1+0xfc] ;  /* 0x0000fc00015f7983 */ /* 0x000ee80000300800 */
[----:B------:R-:W3:Y:S04]  /*24310*/  LDL.LU R211, [R1+0x100] ;  /* 0x0001000001d37983 */ /* 0x000ee80000300800 */
[----:B------:R-:W3:Y:S01]  /*24320*/  LDL.LU R201, [R1+0x104] ;  /* 0x0001040001c97983 */ /* 0x000ee20000300800 */
[----:B----4-:R-:W-:-:S05]  /*24330*/  F2FP.SATFINITE.E5M2.F32.PACK_AB_MERGE_C R0, R0, R4, RZ ;  /* 0x000000040000723e */ /* 0x010fca00048060ff */
[----:B------:R0:W-:Y:S01]  /*24340*/  STL [R1+0x720], R0 ;  /* 0x0007200001007387 */ /* 0x0001e20000100800 */
[----:B--2---:R-:W-:Y:S02]  /*24350*/  F2FP.SATFINITE.E5M2.F32.PACK_AB_MERGE_C R150, R151, R150, RZ ;  /* 0x000000969796723e */ /* 0x004fe400048060ff */
[----:B---3--:R-:W-:-:S03]  /*24360*/  F2FP.SATFINITE.E5M2.F32.PACK_AB_MERGE_C R4, R149, R148, RZ ;  /* 0x000000949504723e */ /* 0x008fc600048060ff */
[----:B------:R-:W-:Y:S04]  /*24370*/  STL [R1+0x71c], R150 ;  /* 0x00071c9601007387 */ /* 0x000fe80000100800 */
[----:B------:R1:W-:Y:S01]  /*24380*/  STL [R1+0x730], R4 ;  /* 0x0007300401007387 */ /* 0x0003e20000100800 */
[----:B0-----:R-:W-:-:S05]  /*24390*/  F2FP.SATFINITE.E5M2.F32.PACK_AB_MERGE_C R0, R147, R146, RZ ;  /* 0x000000929300723e */ /* 0x001fca00048060ff */
[----:B------:R0:W-:Y:S01]  /*243a0*/  STL [R1+0x72c], R0 ;  /* 0x00072c0001007387 */ /* 0x0001e20000100800 */
[----:B------:R-:W-:Y:S02]  /*243b0*/  F2FP.SATFINITE.E5M2.F32.PACK_AB_MERGE_C R144, R145, R144, RZ ;  /* 0x000000909190723e */ /* 0x000fe400048060ff */
[----:B-1----:R-:W-:-:S03]  /*243c0*/  F2FP.SATFINITE.E5M2.F32.PACK_AB_MERGE_C R4, R143, R142, RZ ;  /* 0x0000008e8f04723e */ /* 0x002fc600048060ff */
        /* <DEDUP_REMOVED lines=46> */
[----:B------:R-:W-:-:S05]  /*246b0*/  F2FP.SATFINITE.E5M2.F32.PACK_AB_MERGE_C R96, R97, R96, RZ ;  /* 0x000000606160723e */ /* 0x000fca00048060ff */
[----:B------:R2:W-:Y:S01]  /*246c0*/  STL [R1+0x900], R96 ;  /* 0x0009006001007387 */ /* 0x0005e20000100800 */
[----:B-1----:R-:W-:-:S03]  /*246d0*/  F2FP.SATFINITE.E5M2.F32.PACK_AB_MERGE_C R4, R95, R94, RZ ;  /* 0x0000005e5f04723e */ /* 0x002fc600048060ff */
[----:B------:R-:W3:Y:S01]  /*246e0*/  LDL.LU R95, [R1+0x108] ;  /* 0x00010800015f7983 */ /* 0x000ee20000300800 */
[----:B0-----:R-:W-:-:S03]  /*246f0*/  F2FP.SATFINITE.E5M2.F32.PACK_AB_MERGE_C R0, R201, R211, RZ ;  /* 0x000000d3c900723e */ /* 0x001fc600048060ff */
[----:B------:R-:W-:Y:S04]  /*24700*/  STL [R1+0x8fc], R4 ;  /* 0x0008fc0401007387 */ /* 0x000fe80000100800 */
[----:B------:R-:W3:Y:S04]  /*24710*/  LDL.LU R94, [R1+0x10c] ;  /* 0x00010c00015e7983 */ /* 0x000ee80000300800 */
[----:B------:R0:W-:Y:S04]  /*24720*/  STL [R1+0x910], R0 ;  /* 0x0009100001007387 */ /* 0x0001e80000100800 */
[----:B------:R-:W4:Y:S04]  /*24730*/  LDL.LU R97, [R1+0x110] ;  /* 0x0001100001617983 */ /* 0x000f280000300800 */
[----:B--2---:R-:W4:Y:S04]  /*24740*/  LDL.LU R96, [R1+0x114] ;  /* 0x0001140001607983 */ /* 0x004f280000300800 */
        /* <DEDUP_REMOVED lines=54> */
[----:B0-----:R-:W2:Y:S04]  /*24ab0*/  LDL.LU R0, [R1+0x1f0] ;  /* 0x0001f00001007983 */ /* 0x001ea80000300800 */
[----:B------:R-:W2:Y:S04]  /*24ac0*/  LDL.LU R4, [R1+0x1f4] ;  /* 0x0001f40001047983 */ /* 0x000ea80000300800 */
[----:B------:R-:W2:Y:S04]  /*24ad0*/  LDL.LU R211, [R1+0x1f8] ;  /* 0x0001f80001d37983 */ /* 0x000ea80000300800 */
[----:B------:R-:W2:Y:S01]  /*24ae0*/  LDL.LU R201, [R1+0x1fc] ;  /* 0x0001fc0001c97983 */ /* 0x000ea20000300800 */
[----:B---3--:R-:W-:-:S03]  /*24af0*/  F2FP.SATFINITE.E5M2.F32.PACK_AB_MERGE_C R94, R94, R95, RZ ;  /* 0x0000005f5e5e723e */ /* 0x008fc600048060ff */
[----:B------:R-:W3:Y:S04]  /*24b00*/  LDL.LU R95, [R1+0x2264] ;  /* 0x00226400015f7983 */ /* 0x000ee80000300800 */
[----:B------:R0:W-:Y:S01]  /*24b10*/  STL [R1+0x90c], R94 ;  /* 0x00090c5e01007387 */ /* 0x0001e20000100800 */
[----:B----4-:R-:W-:-:S03]  /*24b20*/  F2FP.SATFINITE.E5M2.F32.PACK_AB_MERGE_C R96, R96, R97, RZ ;  /* 0x000000616060723e */ /* 0x010fc600048060ff */
[----:B0-----:R-:W3:Y:S01]  /*24b30*/  LDL.LU R94, [R1+0x2260] ;  /* 0x00226000015e7983 */ /* 0x001ee20000300800 */
[----:B--2---:R-:W-:-:S03]  /*24b40*/  F2FP.SATFINITE.E5M2.F32.PACK_AB_MERGE_C R98, R98, R99, RZ ;  /* 0x000000636262723e */ /* 0x004fc600048060ff */
[----:B------:R-:W2:Y:S04]  /*24b50*/  LDL.LU R97, [R1+0x225c] ;  /* 0x00225c0001617983 */ /* 0x000ea80000300800 */
[----:B------:R0:W-:Y:S01]  /*24b60*/  STL [R1+0x920], R96 ;  /* 0x0009206001007387 */ /* 0x0001e20000100800 */
[----:B------:R-:W-:-:S03]  /*24b70*/  F2FP.SATFINITE.E5M2.F32.PACK_AB_MERGE_C R100, R100, R101, RZ ;  /* 0x000000656464723e */ /* 0x000fc600048060ff */
[----:B0-----:R-:W2:Y:S01]  /*24b80*/  LDL.LU R96, [R1+0x2258] ;  /* 0x0022580001607983 */ /* 0x001ea20000300800 */
[----:B------:R-:W-:-:S03]  /*24b90*/  F2FP.SATFINITE.E5M2.F32.PACK_AB_MERGE_C R102, R102, R103, RZ ;  /* 0x000000676666723e */ /* 0x000fc600048060ff */
[----:B------:R-:W4:Y:S04]  /*24ba0*/  LDL.LU R99, [R1+0x2254] ;  /* 0x0022540001637983 */ /* 0x000f280000300800 */
[----:B------:R0:W-:Y:S01]  /*24bb0*/  STL [R1+0x91c], R98 ;  /* 0x00091c6201007387 */ /* 0x0001e20000100800 */
[----:B------:R-:W-:-:S03]  /*24bc0*/  F2FP.SATFINITE.E5M2.F32.PACK_AB_MERGE_C R104, R104, R105, RZ ;  /* 0x000000696868723e */ /* 0x000fc600048060ff */
[----:B0-----:R-:W4:Y:S04]  /*24bd0*/  LDL.LU R98, [R1+0x2250] ;  /* 0x0022500001627983 */ /* 0x001f280000300800 */
[----:B------:R-:W4:Y:S04]  /*24be0*/  LDL.LU R101, [R1+0x224c] ;  /* 0x00224c0001657983 */ /* 0x000f280000300800 */
[----:B------:R0:W-:Y:S01]  /*24bf0*/  STL [R1+0x930], R100 ;  /* 0x0009306401007387 */ /* 0x0001e20000100800 */
[----:B------:R-:W-:Y:S02]  /*24c00*/  F2FP.SATFINITE.E5M2.F32.PACK_AB_MERGE_C R106, R106, R107, RZ ;  /* 0x0000006b6a6a723e */ /* 0x000fe400048060ff */
[----:B------:R-:W-:Y:S01]  /*24c10*/  F2FP.SATFINITE.E5M2.F32.PACK_AB_MERGE_C R108, R108, R109, RZ ;  /* 0x0000006d6c6c723e */ /* 0x000fe200048060ff */
[----:B0-----:R-:W4:Y:S04]  /*24c20*/  LDL.LU R100, [R1+0x2248] ;  /* 0x0022480001647983 */ /* 0x001f280000300800 */
[----:B------:R-:W4:Y:S04]  /*24c30*/  LDL.LU R103, [R1+0x2244] ;  /* 0x0022440001677983 */ /* 0x000f280000300800 */
[----:B------:R0:W-:Y:S01]  /*24c40*/  STL [R1+0x92c], R102 ;  /* 0x00092c6601007387 */ /* 0x0001e20000100800 */
[----:B------:R-:W-:-:S03]  /*24c50*/  F2FP.SATFINITE.E5M2.F32.PACK_AB_MERGE_C R110, R110, R111, RZ ;  /* 0x0000006f6e6e723e */ /* 0x000fc600048060ff */
        /* <DEDUP_REMOVED lines=82> */
[----:B------:R0:W-:Y:S04]  /*25180*/  STL [R1+0x9b8], R144 ;  /* 0x0009b89001007387 */ /* 0x0001e80000100800 */
        /* <DEDUP_REMOVED lines=9> */
[----:B0-----:R-:W4:Y:S01]  /*25220*/  LDL.LU R150, [R1+0x2180] ;  /* 0x0021800001967983 */ /* 0x001f220000300800 */
[----:B------:R-:W-:-:S02]  /*25230*/  F2FP.SATFINITE.E5M2.F32.PACK_AB_MERGE_C R4, R4, R0, RZ ;  /* 0x000000000404723e */ /* 0x000fc400048060ff */
[----:B------:R-:W-:Y:S01]  /*25240*/  F2FP.SATFINITE.E5M2.F32.PACK_AB_MERGE_C R201, R201, R211, RZ ;  /* 0x000000d3c9c9723e */ /* 0x000fe200048060ff */
[----:B------:R-:W4:Y:S04]  /*25250*/  LDL.LU R0, [R1+0x217c] ;  /* 0x00217c0001007983 */ /* 0x000f280000300800 */
[----:B------:R0:W-:Y:S04]  /*25260*/  STL [R1+0x9c8], R4 ;  /* 0x0009c80401007387 */ /* 0x0001e80000100800 */
[----:B------:R-:W-:Y:S01]  /*25270*/  STL [R1+0x9c4], R201 ;  /* 0x0009c4c901007387 */ /* 0x000fe20000100800 */
[----:B0-----:R-:W-:-:S02]  /*25280*/  F2FP.SATFINITE.E5M2.F32.PACK_AB_MERGE_C R4, R25, R24, RZ ;  /* 0x000000181904723e */ /* 0x001fc400048060ff */
[----:B------:R-:W-:Y:S02]  /*25290*/  F2FP.SATFINITE.E5M2.F32.PACK_AB_MERGE_C R25, R27, R26, RZ ;  /* 0x0000001a1b19723e */ /* 0x000fe400048060ff */
[----:B------:R-:W-:Y:S01]  /*252a0*/  F2FP.SATFINITE.E5M2.F32.PACK_AB_MERGE_C R24, R29, R28, RZ ;  /* 0x0000001c1d18723e */ /* 0x000fe200048060ff */
[----:B------:R0:W-:Y:S04]  /*252b0*/  STL [R1+0x6d0], R4 ;  /* 0x0006d00401007387 */ /* 0x0001e80000100800 */
[----:B------:R1:W-:Y:S01]  /*252c0*/  STL [R1+0x6cc], R25 ;  /* 0x0006cc1901007387 */ /* 0x0003e20000100800 */
[----:B0-----:R-:W-:-:S03]  /*252d0*/  F2FP.SATFINITE.E5M2.F32.PACK_AB_MERGE_C R4, R31, R30, RZ ;  /* 0x0000001e1f04723e */ /* 0x001fc600048060ff */
[----:B------:R0:W-:Y:S01]  /*252e0*/  STL [R1+0x6d8], R24 ;  /* 0x0006d81801007387 */ /* 0x0001e20000100800 */
[----:B-1----:R-:W-:-:S03]  /*252f0*/  F2FP.SATFINITE.E5M2.F32.PACK_AB_MERGE_C R25, R33, R32, RZ ;  /* 0x000000202119723e */ /* 0x002fc600048060ff */
        /* <DEDUP_REMOVED lines=61> */
[----:B---3--:R-:W-:-:S03]  /*256d0*/  F2FP.SATFINITE.E5M2.F32.PACK_AB_MERGE_C R24, R95, R94, RZ ;  /* 0x0000005e5f18723e */ /* 0x008fc600048060ff */
[----:B------:R4:W-:Y:S01]  /*256e0*/  STL [R1+0x7d4], R25 ;  /* 0x0007d41901007387 */ /* 0x0009e20000100800 */
[----:B--2---:R-:W-:-:S03]  /*256f0*/  F2FP.SATFINITE.E5M2.F32.PACK_AB_MERGE_C R4, R97, R96, RZ ;  /* 0x000000606104723e */ /* 0x004fc600048060ff */
[----:B------:R0:W-:Y:S01]  /*25700*/  STL [R1+0x7d0], R24 ;  /* 0x0007d01801007387 */ /* 0x0001e20000100800 */
[----:B----4-:R-:W-:-:S03]  /*25710*/  F2FP.SATFINITE.E5M2.F32.PACK_AB_MERGE_C R25, R99, R98, RZ ;  /* 0x000000626319723e */ /* 0x010fc600048060ff */
        /* <DEDUP_REMOVED lines=50> */
[----:B------:R0:W-:Y:S04]  /*25a40*/  STL [R1+0x974], R25 ;  /* 0x0009741901007387 */ /* 0x0001e80000100800 */
[----:B------:R-:W2:Y:S01]  /*25a50*/  LDL.LU R32, [R1+0xc00] ;  /* 0x000c000001207983 */ /* 0x000ea20000300800 */
[----:B-1----:R-:W-:-:S03]  /*25a60*/  F2FP.SATFINITE.E5M2.F32.PACK_AB_MERGE_C R4, R151, R150, RZ ;  /* 0x000000969704723e */ /* 0x002fc600048060ff */
[----:B------:R1:W-:Y:S04]  /*25a70*/  STL [R1+0x988], R24 ;  /* 0x0009881801007387 */ /* 0x0003e80000100800 */
[----:B------:R-:W3:Y:S04]  /*25a80*/  LDL.LU R31, [R1+0xa04] ;  /* 0x000a0400011f7983 */ /* 0x000ee80000300800 */
[----:B------:R4:W-:Y:S04]  /*25a90*/  STL [R1+0x984], R4 ;  /* 0x0009840401007387 */ /* 0x0009e80000100800 */
[----:B------:R-:W3:Y:S01]  /*25aa0*/  LDL.LU R30, [R1+0xa00] ;  /* 0x000a0000011e7983 */ /* 0x000ee20000300800 */
[----:B------:R-:W-:Y:S01]  /*25ab0*/  LOP3.LUT R202, R202, 0xffff, RZ, 0xc0, !PT ;  /* 0x0000ffffcaca7812 */ /* 0x000fe200078ec0ff */
[----:B0-----:R-:W-:Y:S01]  /*25ac0*/  VIADD R25, R0, 0xaa ;  /* 0x000000aa00197836 */ /* 0x001fe20000000000 */
[----:B------:R-:W-:-:S02]  /*25ad0*/  LOP3.LUT R29, R199, 0xffff, RZ, 0xc0, !PT ;  /* 0x0000ffffc71d7812 */ /* 0x000fc400078ec0ff */
[----:B------:R-:W-:Y:S02]  /*25ae0*/  LOP3.LUT R203, R203, 0xffff, RZ, 0xc0, !PT ;  /* 0x0000ffffcbcb7812 */ /* 0x000fe400078ec0ff */
[----:B------:R-:W-:Y:S01]  /*25af0*/  LOP3.LUT R211, R179, 0xffff, RZ, 0xc0, !PT ;  /* 0x0000ffffb3d37812 */ /* 0x000fe200078ec0ff */
[----:B-1----:R-:W-:Y:S01]  /*25b00*/  VIADD R24, R0, 0xab ;  /* 0x000000ab00187836 */ /* 0x002fe20000000000 */
[----:B------:R-:W-:Y:S02]  /*25b10*/  LOP3.LUT R207, R207, 0xffff, RZ, 0xc0, !PT ;  /* 0x0000ffffcfcf7812 */ /* 0x000fe400078ec0ff */
[----:B------:R-:W-:Y:S02]  /*25b20*/  LOP3.LUT R206, R206, 0xffff, RZ, 0xc0, !PT ;  /* 0x0000ffffcece7812 */ /* 0x000fe400078ec0ff */
[----:B------:R-:W-:Y:S02]  /*25b30*/  LOP3.LUT R33, R198, 0xffff, RZ, 0xc0, !PT ;  /* 0x0000ffffc6217812 */ /* 0x000fe400078ec0ff */
[----:B------:R-:W-:-:S02]  /*25b40*/  LOP3.LUT R199, R178, 0xffff, RZ, 0xc0, !PT ;  /* 0x0000ffffb2c77812 */ /* 0x000fc400078ec0ff */
[----:B----4-:R-:W-:Y:S01]  /*25b50*/  LOP3.LUT R4, R6, 0xffff, RZ, 0xc0, !PT ;  /* 0x0000ffff06047812 */ /* 0x010fe200078ec0ff */
[----:B------:R-:W-:Y:S01]  /*25b60*/  STL [R1+0x10], R29 ;  /* 0x0000101d01007387 */ /* 0x000fe20000100800 */
[----:B------:R-:W-:Y:S02]  /*25b70*/  LOP3.LUT R205, R205, 0xffff, RZ, 0xc0, !PT ;  /* 0x0000ffffcdcd7812 */ /* 0x000fe400078ec0ff */
[----:B------:R-:W-:Y:S02]  /*25b80*/  LOP3.LUT R204, R204, 0xffff, RZ, 0xc0, !PT ;  /* 0x0000ffffcccc7812 */ /* 0x000fe400078ec0ff */
[----:B------:R-:W-:Y:S02]  /*25b90*/  LOP3.LUT R201, R7, 0xffff, RZ, 0xc0, !PT ;  /* 0x0000ffff07c97812 */ /* 0x000fe400078ec0ff */
[--C-:B------:R-:W-:Y:S02]  /*25ba0*/  PRMT R6, R211, 0x3340, R0.reuse ;  /* 0x00003340d3067816 */ /* 0x100fe40000000000 */
[----:B------:R-:W-:Y:S01]  /*25bb0*/  PRMT R26, R202, 0x3340, R203 ;  /* 0x00003340ca1a7816 */ /* 0x000fe200000000cb */
[----:B------:R-:W-:Y:S01]  /*25bc0*/  STL [R1+0xc], R33 ;  /* 0x00000c2101007387 */ /* 0x000fe20000100800 */
[----:B------:R-:W-:-:S02]  /*25bd0*/  PRMT R7, R199, 0x3340, R0 ;  /* 0x00003340c7077816 */ /* 0x000fc40000000000 */
[----:B------:R-:W-:Y:S01]  /*25be0*/  PRMT R27, R207, 0x3340, R206 ;  /* 0x00003340cf1b7816 */ /* 0x000fe200000000ce */
[----:B------:R0:W-:Y:S01]  /*25bf0*/  STL [R1+0x20fc], R4 ;  /* 0x0020fc0401007387 */ /* 0x0001e20000100800 */
[----:B------:R-:W-:Y:S01]  /*25c00*/  ISETP.GE.AND P0, PT, R25, UR7, PT ;  /* 0x0000000719007c0c */ /* 0x000fe2000bf06270 */
[----:B------:R-:W-:Y:S01]  /*25c10*/  ULDC UR7, c[0x0][0x248] ;  /* 0x0000920000077ab9 */ /* 0x000fe20000000800 */
[----:B------:R-:W-:Y:S01]  /*25c20*/  ISETP.GE.AND P1, PT, R24, UR9, PT ;  /* 0x0000000918007c0c */ /* 0x000fe2000bf26270 */
[----:B------:R-:W-:Y:S01]  /*25c30*/  ULDC UR9, c[0x0][0x228] ;  /* 0x00008a0000097ab9 */ /* 0x000fe20000000800 */
[--C-:B------:R-:W-:Y:S02]  /*25c40*/  PRMT R25, R4, 0x3340, R0.reuse ;  /* 0x0000334004197816 */ /* 0x100fe40000000000 */
[----:B------:R-:W-:Y:S02]  /*25c50*/  PRMT R24, R201, 0x3340, R0 ;  /* 0x00003340c9187816 */ /* 0x000fe40000000000 */
[----:B------:R-:W-:-:S02]  /*25c60*/  PRMT R28, R205, 0x3340, R204 ;  /* 0x00003340cd1c7816 */ /* 0x000fc400000000cc */
[----:B0-----:R-:W-:Y:S02]  /*25c70*/  PRMT R4, R26, 0x5410, R6 ;  /* 0x000054101a047816 */ /* 0x001fe40000000006 */
[----:B------:R-:W-:Y:S02]  /*25c80*/  PRMT R7, R27, 0x5410, R7 ;  /* 0x000054101b077816 */ /* 0x000fe40000000007 */
[----:B------:R-:W-:Y:S01]  /*25c90*/  PRMT R29, R29, 0x3340, R33 ;  /* 0x000033401d1d7816 */ /* 0x000fe20000000021 */
[----:B------:R0:W-:Y:S01]  /*25ca0*/  STL [R1+0xb48], R4 ;  /* 0x000b480401007387 */ /* 0x0001e20000100800 */
[----:B------:R-:W-:-:S03]  /*25cb0*/  PRMT R6, R28, 0x5410, R24 ;  /* 0x000054101c067816 */ /* 0x000fc60000000018 */
[----:B------:R-:W-:Y:S04]  /*25cc0*/  STL [R1+0xb44], R7 ;  /* 0x000b440701007387 */ /* 0x000fe80000100800 */
[----:B------:R-:W4:Y:S01]  /*25cd0*/  LDL.LU R36, [R1+0xc0c] ;  /* 0x000c0c0001247983 */ /* 0x000f220000300800 */
[----:B0-----:R-:W-:-:S03]  /*25ce0*/  PRMT R4, R29, 0x5410, R25 ;  /* 0x000054101d047816 */ /* 0x001fc60000000019 */
[----:B------:R-:W-:Y:S04]  /*25cf0*/  STL [R1+0xb40], R6 ;  /* 0x000b400601007387 */ /* 0x000fe80000100800 */
[----:B------:R-:W4:Y:S04]  /*25d00*/  LDL.LU R35, [R1+0xc08] ;  /* 0x000c080001237983 */ /* 0x000f280000300800 */
[----:B------:R3:W-:Y:S04]  /*25d10*/  STL [R1+0xb3c], R4 ;  /* 0x000b3c0401007387 */ /* 0x0007e80000100800 */
[----:B------:R-:W4:Y:S01]  /*25d20*/  LDL.LU R34, [R1+0xc04] ;  /* 0x000c040001227983 */ /* 0x000f220000300800 */
[----:B--2---:R-:W-:-:S05]  /*25d30*/  LOP3.LUT R26, R32, 0xffff, RZ, 0xc0, !PT ;  /* 0x0000ffff201a7812 */ /* 0x004fca00078ec0ff */
[----:B------:R-:W-:Y:S04]  /*25d40*/  STL [R1], R26 ;  /* 0x0000001a01007387 */ /* 0x000fe80000100800 */
[----:B------:R-:W2:Y:S01]  /*25d50*/  LDL.LU R33, [R1+0xa08] ;  /* 0x000a080001217983 */ /* 0x000ea20000300800 */
[----:B---3--:R-:W-:-:S05]  /*25d60*/  LOP3.LUT R4, R30, 0xffff, RZ, 0xc0, !PT ;  /* 0x0000ffff1e047812 */ /* 0x008fca00078ec0ff */
[----:B------:R-:W-:Y:S04]  /*25d70*/  STL [R1+0x20], R4 ;  /* 0x0000200401007387 */ /* 0x000fe80000100800 */
[----:B------:R-:W3:Y:S04]  /*25d80*/  LDL.LU R32, [R1+0x80c] ;  /* 0x00080c0001207983 */ /* 0x000ee80000300800 */
[----:B------:R-:W3:Y:S01]  /*25d90*/  LDL.LU R30, [R1+0x808] ;  /* 0x00080800011e7983 */ /* 0x000ee20000300800 */
[----:B------:R-:W-:-:S03]  /*25da0*/  LOP3.LUT R149, R31, 0xffff, RZ, 0xc0, !PT ;  /* 0x0000ffff1f957812 */ /* 0x000fc600078ec0ff */
[----:B------:R-:W3:Y:S01]  /*25db0*/  LDL.LU R31, [R1+0x804] ;  /* 0x00080400011f7983 */ /* 0x000ee20000300800 */
[----:B------:R-:W-:Y:S02]  /*25dc0*/  LOP3.LUT R27, R200, 0xffff, RZ, 0xc0, !PT ;  /* 0x0000ffffc81b7812 */ /* 0x000fe400078ec0ff */
[----:B------:R-:W-:Y:S02]  /*25dd0*/  LOP3.LUT R208, R208, 0xffff, RZ, 0xc0, !PT ;  /* 0x0000ffffd0d07812 */ /* 0x000fe400078ec0ff */
[----:B------:R-:W-:Y:S02]  /*25de0*/  LOP3.LUT R209, R209, 0xffff, RZ, 0xc0, !PT ;  /* 0x0000ffffd1d17812 */ /* 0x000fe400078ec0ff */
[----:B------:R-:W-:Y:S02]  /*25df0*/  LOP3.LUT R200, R181, 0xffff, RZ, 0xc0, !PT ;  /* 0x0000ffffb5c87812 */ /* 0x000fe400078ec0ff */
[----:B------:R-:W-:Y:S02]  /*25e00*/  LOP3.LUT R7, R180, 0xffff, RZ, 0xc0, !PT ;  /* 0x0000ffffb4077812 */ /* 0x000fe400078ec0ff */
[----:B------:R-:W-:Y:S01]  /*25e10*/  LOP3.LUT R150, R221, 0xffff, RZ, 0xc0, !PT ;  /* 0x0000ffffdd967812 */ /* 0x000fe200078ec0ff */
[----:B------:R-:W-:Y:S01]  /*25e20*/  STL [R1+0x18], R27 ;  /* 0x0000181b01007387 */ /* 0x000fe20000100800 */
[----:B------:R-:W-:-:S02]  /*25e30*/  LOP3.LUT R151, R210, 0xffff, RZ, 0xc0, !PT ;  /* 0x0000ffffd2977812 */ /* 0x000fc400078ec0ff */
[----:B------:R-:W-:Y:S01]  /*25e40*/  PRMT R6, R200, 0x3340, R0 ;  /* 0x00003340c8067816 */ /* 0x000fe20000000000 */
[----:B------:R0:W-:Y:S01]  /*25e50*/  STL [R1+0x14], R7 ;  /* 0x0000140701007387 */ /* 0x0001e20000100800 */
[----:B------:R-:W-:Y:S02]  /*25e60*/  PRMT R24, R208, 0x3340, R209 ;  /* 0x00003340d0187816 */ /* 0x000fe400000000d1 */
[----:B------:R-:W-:Y:S02]  /*25e70*/  LOP3.LUT R210, R9, 0xffff, RZ, 0xc0, !PT ;  /* 0x0000ffff09d27812 */ /* 0x000fe400078ec0ff */
[----:B------:R-:W-:Y:S02]  /*25e80*/  LOP3.LUT R221, R8, 0xffff, RZ, 0xc0, !PT ;  /* 0x0000ffff08dd7812 */ /* 0x000fe400078ec0ff */
[----:B------:R-:W-:Y:S02]  /*25e90*/  PRMT R25, R26, 0x3340, R150 ;  /* 0x000033401a197816 */ /* 0x000fe40000000096 */
[----:B0-----:R-:W-:-:S02]  /*25ea0*/  PRMT R7, R7, 0x3340, R0 ;  /* 0x0000334007077816 */ /* 0x001fc40000000000 */
[----:B------:R-:W-:Y:S02]  /*25eb0*/  PRMT R6, R24, 0x5410, R6 ;  /* 0x0000541018067816 */ /* 0x000fe40000000006 */
[--C-:B------:R-:W-:Y:S02]  /*25ec0*/  PRMT R8, R210, 0x3340, R0.reuse ;  /* 0x00003340d2087816 */ /* 0x100fe40000000000 */
[----:B------:R-:W-:Y:S02]  /*25ed0*/  PRMT R26, R149, 0x3340, R151 ;  /* 0x00003340951a7816 */ /* 0x000fe40000000097 */
[----:B------:R-:W-:Y:S02]  /*25ee0*/  PRMT R27, R4, 0x3340, R27 ;  /* 0x00003340041b7816 */ /* 0x000fe4000000001b */
[----:B------:R-:W-:Y:S02]  /*25ef0*/  PRMT R9, R221, 0x3340, R0 ;  /* 0x00003340dd097816 */ /* 0x000fe40000000000 */
[----:B------:R-:W-:Y:S01]  /*25f00*/  PRMT R4, R25, 0x5410, R7 ;  /* 0x0000541019047816 */ /* 0x000fe20000000007 */
[----:B------:R-:W-:Y:S01]  /*25f10*/  STL [R1+0x2100], R221 ;  /* 0x002100dd01007387 */ /* 0x000fe20000100800 */
[----:B------:R-:W-:-:S03]  /*25f20*/  PRMT R7, R26, 0x5410, R8 ;  /* 0x000054101a077816 */ /* 0x000fc60000000008 */
[----:B------:R0:W-:Y:S04]  /*25f30*/  STL [R1+0xb38], R6 ;  /* 0x000b380601007387 */ /* 0x0001e80000100800 */
[----:B------:R4:W-:Y:S01]  /*25f40*/  STL [R1+0xb34], R4 ;  /* 0x000b340401007387 */ /* 0x0009e20000100800 */
[----:B0-----:R-:W-:-:S03]  /*25f50*/  PRMT R6, R27, 0x5410, R9 ;  /* 0x000054101b067816 */ /* 0x001fc60000000009 */
[----:B------:R-:W-:Y:S01]  /*25f60*/  STL [R1+0xb30], R7 ;  /* 0x000b300701007387 */ /* 0x000fe20000100800 */
[----:B----4-:R-:W-:-:S03]  /*25f70*/  LOP3.LUT R4, R36, 0xffff, RZ, 0xc0, !PT ;  /* 0x0000ffff24047812 */ /* 0x010fc600078ec0ff */
[----:B------:R0:W-:Y:S04]  /*25f80*/  STL [R1+0xb2c], R6 ;  /* 0x000b2c0601007387 */ /* 0x0001e80000100800 */
[----:B------:R-:W4:Y:S04]  /*25f90*/  LDL.LU R39, [R1+0xc18] ;  /* 0x000c180001277983 */ /* 0x000f280000300800 */
[----:B------:R-:W-:Y:S04]  /*25fa0*/  STL [R1+0x40], R4 ;  /* 0x0000400401007387 */ /* 0x000fe80000100800 */
[----:B------:R-:W4:Y:S01]  /*25fb0*/  LDL.LU R38, [R1+0xc14] ;  /* 0x000c140001267983 */ /* 0x000f220000300800 */
[----:B------:R-:W-:-:S03]  /*25fc0*/  LOP3.LUT R179, R34, 0xffff, RZ, 0xc0, !PT ;  /* 0x0000ffff22b37812 */ /* 0x000fc600078ec0ff */
[----:B------:R-:W4:Y:S04]  /*25fd0*/  LDL.LU R37, [R1+0xc10] ;  /* 0x000c100001257983 */ /* 0x000f280000300800 */
[----:B------:R-:W4:Y:S04]  /*25fe0*/  LDL.LU R36, [R1+0xa0c] ;  /* 0x000a0c0001247983 */ /* 0x000f280000300800 */
[----:B------:R-:W4:Y:S01]  /*25ff0*/  LDL.LU R34, [R1+0x818] ;  /* 0x0008180001227983 */ /* 0x000f220000300800 */
[----:B--2---:R-:W-:-:S05]  /*26000*/  LOP3.LUT R25, R33, 0xffff, RZ, 0xc0, !PT ;  /* 0x0000ffff21197812 */ /* 0x004fca00078ec0ff */
[----:B------:R1:W-:Y:S01]  /*26010*/  STL [R1+0x8], R25 ;  /* 0x0000081901007387 */ /* 0x0003e20000100800 */
[----:B---3--:R-:W-:-:S03]  /*26020*/  LOP3.LUT R180, R30, 0xffff, RZ, 0xc0, !PT ;  /* 0x0000ffff1eb47812 */ /* 0x008fc600078ec0ff */
[----:B------:R-:W2:Y:S01]  /*26030*/  LDL.LU R30, [R1+0x814] ;  /* 0x00081400011e7983 */ /* 0x000ea20000300800 */
[----:B------:R-:W-:Y:S02]  /*26040*/  LOP3.LUT R26, R32, 0xffff, RZ, 0xc0, !PT ;  /* 0x0000ffff201a7812 */ /* 0x000fe400078ec0ff */
[----:B------:R-:W-:Y:S02]  /*26050*/  LOP3.LUT R27, R220, 0xffff, RZ, 0xc0, !PT ;  /* 0x0000ffffdc1b7812 */ /* 0x000fe400078ec0ff */
[----:B------:R-:W-:Y:S01]  /*26060*/  LOP3.LUT R181, R31, 0xffff, RZ, 0xc0, !PT ;  /* 0x0000ffff1fb57812 */ /* 0x000fe200078ec0ff */
[----:B------:R3:W-:Y:S04]  /*26070*/  STL [R1+0x3c], R26 ;  /* 0x00003c1a01007387 */ /* 0x0007e80000100800 */
[----:B------:R-:W2:Y:S04]  /*26080*/  LDL.LU R220, [R1+0x2178] ;  /* 0x0021780001dc7983 */ /* 0x000ea80000300800 */
[----:B------:R-:W2:Y:S01]  /*26090*/  LDL.LU R31, [R1+0x810] ;  /* 0x00081000011f7983 */ /* 0x000ea20000300800 */
[----:B------:R-:W-:-:S02]  /*260a0*/  LOP3.LUT R178, R35, 0xffff, RZ, 0xc0, !PT ;  /* 0x0000ffff23b27812 */ /* 0x000fc400078ec0ff */
[----:B------:R-:W-:Y:S02]  /*260b0*/  LOP3.LUT R183, R183, 0xffff, RZ, 0xc0, !PT ;  /* 0x0000ffffb7b77812 */ /* 0x000fe400078ec0ff */
[----:B------:R-:W-:Y:S02]  /*260c0*/  LOP3.LUT R182, R182, 0xffff, RZ, 0xc0, !PT ;  /* 0x0000ffffb6b67812 */ /* 0x000fe400078ec0ff */
[----:B------:R-:W-:Y:S02]  /*260d0*/  LOP3.LUT R198, R11, 0xffff, RZ, 0xc0, !PT ;  /* 0x0000ffff0bc67812 */ /* 0x000fe400078ec0ff */
[----:B0-----:R-:W-:Y:S02]  /*260e0*/  PRMT R6, R183, 0x3340, R0 ;  /* 0x00003340b7067816 */ /* 0x001fe40000000000 */
[----:B------:R-:W-:Y:S02]  /*260f0*/  PRMT R11, R178, 0x3340, R180 ;  /* 0x00003340b20b7816 */ /* 0x000fe400000000b4 */
[----:B------:R-:W-:-:S02]  /*26100*/  LOP3.LUT R9, R185, 0xffff, RZ, 0xc0, !PT ;  /* 0x0000ffffb9097812 */ /* 0x000fc400078ec0ff */
[----:B------:R-:W-:Y:S02]  /*26110*/  PRMT R7, R182, 0x3340, R0 ;  /* 0x00003340b6077816 */ /* 0x000fe40000000000 */
[----:B------:R-:W-:Y:S02]  /*26120*/  PRMT R24, R179, 0x3340, R181 ;  /* 0x00003340b3187816 */ /* 0x000fe400000000b5 */
[----:B------:R-:W-:Y:S01]  /*26130*/  PRMT R11, R11, 0x5410, R6 ;  /* 0x000054100b0b7816 */ /* 0x000fe20000000006 */
[----:B------:R-:W-:Y:S01]  /*26140*/  STL [R1+0x4], R27 ;  /* 0x0000041b01007387 */ /* 0x000fe20000100800 */
[----:B------:R-:W-:Y:S02]  /*26150*/  PRMT R8, R198, 0x3340, R0 ;  /* 0x00003340c6087816 */ /* 0x000fe40000000000 */
[----:B-1----:R-:W-:Y:S01]  /*26160*/  PRMT R25, R25, 0x3340, R27 ;  /* 0x0000334019197816 */ /* 0x002fe2000000001b */
[----:B------:R0:W-:Y:S01]  /*26170*/  STL [R1+0x38], R9 ;  /* 0x0000380901007387 */ /* 0x0001e20000100800 */
[----:B------:R-:W-:-:S02]  /*26180*/  PRMT R6, R24, 0x5410, R7 ;  /* 0x0000541018067816 */ /* 0x000fc40000000007 */
[----:B---3--:R-:W-:Y:S01]  /*26190*/  PRMT R26, R4, 0x3340, R26 ;  /* 0x00003340041a7816 */ /* 0x008fe2000000001a */
[----:B------:R-:W-:Y:S01]  /*261a0*/  STL [R1+0xb28], R11 ;  /* 0x000b280b01007387 */ /* 0x000fe20000100800 */
[----:B------:R-:W-:-:S03]  /*261b0*/  PRMT R4, R25, 0x5410, R8 ;  /* 0x0000541019047816 */ /* 0x000fc60000000008 */
[----:B------:R-:W3:Y:S01]  /*261c0*/  LDL.LU R35, [R1+0xc20] ;  /* 0x000c200001237983 */ /* 0x000ee20000300800 */
[----:B0-----:R-:W-:-:S03]  /*261d0*/  PRMT R9, R9, 0x3340, R0 ;  /* 0x0000334009097816 */ /* 0x001fc60000000000 */
[----:B------:R0:W-:Y:S04]  /*261e0*/  STL [R1+0xb24], R6 ;  /* 0x000b240601007387 */ /* 0x0001e80000100800 */
[----:B------:R-:W3:Y:S04]  /*261f0*/  LDL.LU R33, [R1+0xc1c] ;  /* 0x000c1c0001217983 */ /* 0x000ee80000300800 */
[----:B------:R1:W-:Y:S01]  /*26200*/  STL [R1+0xb20], R4 ;  /* 0x000b200401007387 */ /* 0x0003e20000100800 */
[----:B0-----:R-:W-:-:S03]  /*26210*/  PRMT R6, R26, 0x5410, R9 ;  /* 0x000054101a067816 */ /* 0x001fc60000000009 */
[----:B------:R-:W3:Y:S01]  /*26220*/  LDL.LU R32, [R1+0xa14] ;  /* 0x000a140001207983 */ /* 0x000ee20000300800 */
[----:B----4-:R-:W-:-:S03]  /*26230*/  LOP3.LUT R24, R39, 0xffff, RZ, 0xc0, !PT ;  /* 0x0000ffff27187812 */ /* 0x010fc600078ec0ff */
[----:B------:R0:W-:Y:S01]  /*26240*/  STL [R1+0xb1c], R6 ;  /* 0x000b1c0601007387 */ /* 0x0001e20000100800 */
[----:B-1----:R-:W-:Y:S02]  /*26250*/  LOP3.LUT R4, R38, 0xffff, RZ, 0xc0, !PT ;  /* 0x0000ffff26047812 */ /* 0x002fe400078ec0ff */
[----:B------:R-:W-:Y:S01]  /*26260*/  LOP3.LUT R11, R37, 0xffff, RZ, 0xc0, !PT ;  /* 0x0000ffff250b7812 */ /* 0x000fe200078ec0ff */
[----:B------:R-:W-:Y:S04]  /*26270*/  STL [R1+0x104], R24 ;  /* 0x0001041801007387 */ /* 0x000fe80000100800 */
[----:B------:R1:W-:Y:S04]  /*26280*/  STL [R1+0x1c], R11 ;  /* 0x00001c0b01007387 */ /* 0x0003e80000100800 */
[----:B------:R-:W-:Y:S01]  /*26290*/  STL [R1+0x120], R4 ;  /* 0x0001200401007387 */ /* 0x000fe20000100800 */
[----:B--2---:R-:W-:-:S03]  /*262a0*/  LOP3.LUT R25, R30, 0xffff, RZ, 0xc0, !PT ;  /* 0x0000ffff1e197812 */ /* 0x004fc600078ec0ff */
[----:B------:R-:W2:Y:S01]  /*262b0*/  LDL.LU R30, [R1+0xa10] ;  /* 0x000a1000011e7983 */ /* 0x000ea20000300800 */
[----:B------:R-:W-:-:S05]  /*262c0*/  LOP3.LUT R26, R34, 0xffff, RZ, 0xc0, !PT ;  /* 0x0000ffff221a7812 */ /* 0x000fca00078ec0ff */
[----:B------:R-:W-:Y:S04]  /*262d0*/  STL [R1+0x100], R26 ;  /* 0x0001001a01007387 */ /* 0x000fe80000100800 */
[----:B------:R-:W4:Y:S01]  /*262e0*/  LDL.LU R34, [R1+0x820] ;  /* 0x0008200001227983 */ /* 0x000f220000300800 */
[----:B------:R-:W-:-:S03]  /*262f0*/  LOP3.LUT R185, R31, 0xffff, RZ, 0xc0, !PT ;  /* 0x0000ffff1fb97812 */ /* 0x000fc600078ec0ff */
[----:B------:R1:W-:Y:S04]  /*26300*/  STL [R1+0x118], R25 ;  /* 0x0001181901007387 */ /* 0x0003e80000100800 */
[----:B------:R-:W4:Y:S01]  /*26310*/  LDL.LU R31, [R1+0x81c] ;  /* 0x00081c00011f7983 */ /* 0x000f220000300800 */
[----:B------:R-:W-:Y:S02]  /*26320*/  LOP3.LUT R184, R184, 0xffff, RZ, 0xc0, !PT ;  /* 0x0000ffffb8b87812 */ /* 0x000fe400078ec0ff */
[----:B------:R-:W-:Y:S02]  /*26330*/  LOP3.LUT R147, R36, 0xffff, RZ, 0xc0, !PT ;  /* 0x0000ffff24937812 */ /* 0x000fe400078ec0ff */
[----:B------:R-:W-:Y:S02]  /*26340*/  LOP3.LUT R148, R235, 0xffff, RZ, 0xc0, !PT ;  /* 0x0000ffffeb947812 */ /* 0x000fe400078ec0ff */
[----:B------:R-:W-:Y:S01]  /*26350*/  LOP3.LUT R146, R13, 0xffff, RZ, 0xc0, !PT ;  /* 0x0000ffff0d927812 */ /* 0x000fe200078ec0ff */
[----:B------:R-:W4:Y:S01]  /*26360*/  LDL.LU R235, [R1+0x2174] ;  /* 0x0021740001eb7983 */ /* 0x000f220000300800 */
[----:B------:R-:W-:-:S02]  /*26370*/  LOP3.LUT R187, R187, 0xffff, RZ, 0xc0, !PT ;  /* 0x0000ffffbbbb7812 */ /* 0x000fc400078ec0ff */
[----:B------:R-:W-:Y:S02]  /*26380*/  LOP3.LUT R9, R186, 0xffff, RZ, 0xc0, !PT ;  /* 0x0000ffffba097812 */ /* 0x000fe400078ec0ff */
[--C-:B0-----:R-:W-:Y:S02]  /*26390*/  PRMT R6, R184, 0x3340, R0.reuse ;  /* 0x00003340b8067816 */ /* 0x101fe40000000000 */
[----:B-1----:R-:W-:Y:S02]  /*263a0*/  PRMT R11, R11, 0x3340, R185 ;  /* 0x000033400b0b7816 */ /* 0x002fe400000000b9 */
[----:B------:R-:W-:Y:S02]  /*263b0*/  PRMT R7, R146, 0x3340, R0 ;  /* 0x0000334092077816 */ /* 0x000fe40000000000 */
[----:B------:R-:W-:Y:S01]  /*263c0*/  PRMT R13, R147, 0x3340, R148 ;  /* 0x00003340930d7816 */ /* 0x000fe20000000094 */
[----:B------:R0:W-:Y:S01]  /*263d0*/  STL [R1+0x114], R9 ;  /* 0x0001140901007387 */ /* 0x0001e20000100800 */
[----:B------:R-:W-:-:S02]  /*263e0*/  PRMT R8, R187, 0x3340, R0 ;  /* 0x00003340bb087816 */ /* 0x000fc40000000000 */
[----:B------:R-:W-:Y:S02]  /*263f0*/  PRMT R24, R24, 0x3340, R26 ;  /* 0x0000334018187816 */ /* 0x000fe4000000001a */
[----:B------:R-:W-:Y:S02]  /*26400*/  PRMT R6, R11, 0x5410, R6 ;  /* 0x000054100b067816 */ /* 0x000fe40000000006 */
[----:B------:R-:W-:Y:S02]  /*26410*/  PRMT R25, R4, 0x3340, R25 ;  /* 0x0000334004197816 */ /* 0x000fe40000000019 */
[----:B------:R-:W-:Y:S02]  /*26420*/  PRMT R7, R13, 0x5410, R7 ;  /* 0x000054100d077816 */ /* 0x000fe40000000007 */
[----:B0-----:R-:W-:Y:S01]  /*26430*/  PRMT R9, R9, 0x3340, R0 ;  /* 0x0000334009097816 */ /* 0x001fe20000000000 */
[----:B------:R0:W-:Y:S01]  /*26440*/  STL [R1+0xb18], R6 ;  /* 0x000b180601007387 */ /* 0x0001e20000100800 */
[----:B------:R-:W-:-:S02]  /*26450*/  PRMT R4, R24, 0x5410, R8 ;  /* 0x0000541018047816 */ /* 0x000fc40000000008 */
[----:B---3--:R-:W-:Y:S01]  /*26460*/  LOP3.LUT R24, R35, 0xffff, RZ, 0xc0, !PT ;  /* 0x0000ffff23187812 */ /* 0x008fe200078ec0ff */
[----:B------:R-:W-:Y:S01]  /*26470*/  STL [R1+0xb14], R7 ;  /* 0x000b140701007387 */ /* 0x000fe20000100800 */
[----:B0-----:R-:W-:-:S03]  /*26480*/  PRMT R6, R25, 0x5410, R9 ;  /* 0x0000541019067816 */ /* 0x001fc60000000009 */
[----:B------:R0:W-:Y:S04]  /*26490*/  STL [R1+0xb10], R4 ;  /* 0x000b100401007387 */ /* 0x0001e80000100800 */
[----:B------:R1:W-:Y:S04]  /*264a0*/  STL [R1+0xb0c], R6 ;  /* 0x000b0c0601007387 */ /* 0x0003e80000100800 */
[----:B------:R-:W3:Y:S01]  /*264b0*/  LDL.LU R38, [R1+0xc28] ;  /* 0x000c280001267983 */ /* 0x000ee20000300800 */
[----:B0-----:R-:W-:-:S03]  /*264c0*/  LOP3.LUT R4, R33, 0xffff, RZ, 0xc0, !PT ;  /* 0x0000ffff21047812 */ /* 0x001fc600078ec0ff */
[----:B------:R-:W-:Y:S01]  /*264d0*/  STL [R1+0x110], R24 ;  /* 0x0001101801007387 */ /* 0x000fe20000100800 */
[----:B------:R-:W-:-:S03]  /*264e0*/  LOP3.LUT R144, R32, 0xffff, RZ, 0xc0, !PT ;  /* 0x0000ffff20907812 */ /* 0x000fc600078ec0ff */
[----:B------:R-:W3:Y:S04]  /*264f0*/  LDL.LU R37, [R1+0xc24] ;  /* 0x000c240001257983 */ /* 0x000ee80000300800 */
[----:B------:R0:W-:Y:S04]  /*26500*/  STL [R1+0x10c], R4 ;  /* 0x00010c0401007387 */ /* 0x0001e80000100800 */
[----:B------:R-:W3:Y:S04]  /*26510*/  LDL.LU R36, [R1+0xa1c] ;  /* 0x000a1c0001247983 */ /* 0x000ee80000300800 */
[----:B------:R-:W3:Y:S04]  /*26520*/  LDL.LU R33, [R1+0xa18] ;  /* 0x000a180001217983 */ /* 0x000ee80000300800 */
[----:B------:R-:W3:Y:S01]  /*26530*/  LDL.LU R32, [R1+0x828] ;  /* 0x0008280001207983 */ /* 0x000ee20000300800 */
[----:B--2---:R-:W-:-:S03]  /*26540*/  LOP3.LUT R137, R30, 0xffff, RZ, 0xc0, !PT ;  /* 0x0000ffff1e897812 */ /* 0x004fc600078ec0ff */
[----:B------:R-:W2:Y:S01]  /*26550*/  LDL.LU R30, [R1+0x824] ;  /* 0x00082400011e7983 */ /* 0x000ea20000300800 */
[----:B------:R-:W-:Y:S02]  /*26560*/  LOP3.LUT R145, R232, 0xffff, RZ, 0xc0, !PT ;  /* 0x0000ffffe8917812 */ /* 0x000fe400078ec0ff */
[----:B------:R-:W-:Y:S01]  /*26570*/  LOP3.LUT R139, R15, 0xffff, RZ, 0xc0, !PT ;  /* 0x0000ffff0f8b7812 */ /* 0x000fe200078ec0ff */
[----:B------:R-:W2:Y:S01]  /*26580*/  LDL.LU R232, [R1+0x2170] ;  /* 0x0021700001e87983 */ /* 0x000ea20000300800 */
[----:B------:R-:W-:Y:S02]  /*26590*/  LOP3.LUT R138, R243, 0xffff, RZ, 0xc0, !PT ;  /* 0x0000fffff38a7812 */ /* 0x000fe400078ec0ff */
[----:B------:R-:W-:Y:S02]  /*265a0*/  LOP3.LUT R243, R14, 0xffff, RZ, 0xc0, !PT ;  /* 0x0000ffff0ef37812 */ /* 0x000fe400078ec0ff */
[----:B----4-:R-:W-:Y:S02]  /*265b0*/  LOP3.LUT R25, R34, 0xffff, RZ, 0xc0, !PT ;  /* 0x0000ffff22197812 */ /* 0x010fe400078ec0ff */
[----:B------:R-:W-:-:S02]  /*265c0*/  LOP3.LUT R189, R189, 0xffff, RZ, 0xc0, !PT ;  /* 0x0000ffffbdbd7812 */ /* 0x000fc400078ec0ff */
[----:B------:R-:W-:Y:S02]  /*265d0*/  LOP3.LUT R9, R188, 0xffff, RZ, 0xc0, !PT ;  /* 0x0000ffffbc097812 */ /* 0x000fe400078ec0ff */
[--C-:B-1----:R-:W-:Y:S02]  /*265e0*/  PRMT R6, R139, 0x3340, R0.reuse ;  /* 0x000033408b067816 */ /* 0x102fe40000000000 */
[----:B------:R-:W-:Y:S02]  /*265f0*/  LOP3.LUT R186, R31, 0xffff, RZ, 0xc0, !PT ;  /* 0x0000ffff1fba7812 */ /* 0x000fe400078ec0ff */
[----:B------:R-:W-:Y:S01]  /*26600*/  PRMT R11, R144, 0x3340, R145 ;  /* 0x00003340900b7816 */ /* 0x000fe20000000091 */
[----:B------:R-:W-:Y:S01]  /*26610*/  STL [R1+0x108], R25 ;  /* 0x0001081901007387 */ /* 0x000fe20000100800 */
[----:B------:R-:W-:Y:S02]  /*26620*/  PRMT R7, R243, 0x3340, R0 ;  /* 0x00003340f3077816 */ /* 0x000fe40000000000 */
[----:B------:R-:W-:Y:S01]  /*26630*/  PRMT R13, R137, 0x3340, R138 ;  /* 0x00003340890d7816 */ /* 0x000fe2000000008a */
[----:B------:R-:W-:Y:S01]  /*26640*/  STL [R1+0x2104], R243 ;  /* 0x002104f301007387 */ /* 0x000fe20000100800 */
[----:B------:R-:W-:-:S02]  /*26650*/  PRMT R15, R4, 0x3340, R186 ;  /* 0x00003340040f7816 */ /* 0x000fc400000000ba */
[----:B------:R-:W-:Y:S01]  /*26660*/  PRMT R8, R189, 0x3340, R0 ;  /* 0x00003340bd087816 */ /* 0x000fe20000000000 */
[----:B------:R1:W-:Y:S01]  /*26670*/  STL [R1+0x128], R9 ;  /* 0x0001280901007387 */ /* 0x0003e20000100800 */
[----:B------:R-:W-:Y:S02]  /*26680*/  PRMT R14, R24, 0x3340, R25 ;  /* 0x00003340180e7816 */ /* 0x000fe40000000019 */
[----:B0-----:R-:W-:Y:S02]  /*26690*/  PRMT R4, R11, 0x5410, R6 ;  /* 0x000054100b047816 */ /* 0x001fe40000000006 */
[----:B------:R-:W-:Y:S02]  /*266a0*/  PRMT R7, R13, 0x5410, R7 ;  /* 0x000054100d077816 */ /* 0x000fe40000000007 */
[----:B------:R-:W-:Y:S02]  /*266b0*/  PRMT R6, R14, 0x5410, R8 ;  /* 0x000054100e067816 */ /* 0x000fe40000000008 */
[----:B-1----:R-:W-:Y:S01]  /*266c0*/  PRMT R9, R9, 0x3340, R0 ;  /* 0x0000334009097816 */ /* 0x002fe20000000000 */
[----:B------:R0:W-:Y:S04]  /*266d0*/  STL [R1+0xb08], R4 ;  /* 0x000b080401007387 */ /* 0x0001e80000100800 */
[----:B------:R-:W-:Y:S04]  /*266e0*/  STL [R1+0xb04], R7 ;  /* 0x000b040701007387 */ /* 0x000fe80000100800 */
[----:B------:R-:W4:Y:S01]  /*266f0*/  LDL.LU R35, [R1+0xc30] ;  /* 0x000c300001237983 */ /* 0x000f220000300800 */
[----:B0-----:R-:W-:-:S03]  /*26700*/  PRMT R4, R15, 0x5410, R9 ;  /* 0x000054100f047816 */ /* 0x001fc60000000009 */
[----:B------:R-:W-:Y:S04]  /*26710*/  STL [R1+0xb00], R6 ;  /* 0x000b000601007387 */ /* 0x000fe80000100800 */
[----:B------:R-:W4:Y:S04]  /*26720*/  LDL.LU R34, [R1+0xc2c] ;  /* 0x000c2c0001227983 */ /* 0x000f280000300800 */
[----:B------:R3:W-:Y:S04]  /*26730*/  STL [R1+0xafc], R4 ;  /* 0x000afc0401007387 */ /* 0x0007e80000100800 */
[----:B------:R-:W4:Y:S01]  /*26740*/  LDL.LU R31, [R1+0xa24] ;  /* 0x000a2400011f7983 */ /* 0x000f220000300800 */
[----:B---3--:R-:W-:-:S05]  /*26750*/  LOP3.LUT R4, R37, 0xffff, RZ, 0xc0, !PT ;  /* 0x0000ffff25047812 */ /* 0x008fca00078ec0ff */
[----:B------:R-:W-:Y:S01]  /*26760*/  STL [R1+0x124], R4 ;  /* 0x0001240401007387 */ /* 0x000fe20000100800 */
[----:B--2---:R-:W-:-:S03]  /*26770*/  LOP3.LUT R15, R30, 0xffff, RZ, 0xc0, !PT ;  /* 0x0000ffff1e0f7812 */ /* 0x004fc600078ec0ff */
[----:B------:R-:W2:Y:S01]  /*26780*/  LDL.LU R30, [R1+0xa20] ;  /* 0x000a2000011e7983 */ /* 0x000ea20000300800 */
[----:B------:R-:W-:Y:S02]  /*26790*/  LOP3.LUT R141, R236, 0xffff, RZ, 0xc0, !PT ;  /* 0x0000ffffec8d7812 */ /* 0x000fe400078ec0ff */
[----:B------:R-:W-:Y:S01]  /*267a0*/  LOP3.LUT R130, R33, 0xffff, RZ, 0xc0, !PT ;  /* 0x0000ffff21827812 */ /* 0x000fe200078ec0ff */
[----:B------:R-:W3:Y:S01]  /*267b0*/  LDL.LU R236, [R1+0x216c] ;  /* 0x00216c0001ec7983 */ /* 0x000ee20000300800 */
[----:B------:R-:W-:-:S03]  /*267c0*/  LOP3.LUT R131, R32, 0xffff, RZ, 0xc0, !PT ;  /* 0x0000ffff20837812 */ /* 0x000fc600078ec0ff */
[----:B------:R-:W3:Y:S01]  /*267d0*/  LDL.LU R33, [R1+0x830] ;  /* 0x0008300001217983 */ /* 0x000ee20000300800 */
[----:B------:R-:W-:Y:S02]  /*267e0*/  LOP3.LUT R140, R36, 0xffff, RZ, 0xc0, !PT ;  /* 0x0000ffff248c7812 */ /* 0x000fe400078ec0ff */
[----:B------:R-:W-:Y:S01]  /*267f0*/  LOP3.LUT R134, R17, 0xffff, RZ, 0xc0, !PT ;  /* 0x0000ffff11867812 */ /* 0x000fe200078ec0ff */
[----:B------:R-:W-:Y:S01]  /*26800*/  STL [R1+0x11c], R15 ;  /* 0x00011c0f01007387 */ /* 0x000fe20000100800 */
[----:B------:R-:W-:-:S03]  /*26810*/  LOP3.LUT R132, R2, 0xffff, RZ, 0xc0, !PT ;  /* 0x0000ffff02847812 */ /* 0x000fc600078ec0ff */
[----:B------:R-:W3:Y:S01]  /*26820*/  LDL.LU R32, [R1+0x82c] ;  /* 0x00082c0001207983 */ /* 0x000ee20000300800 */
[----:B------:R-:W-:Y:S02]  /*26830*/  LOP3.LUT R2, R16, 0xffff, RZ, 0xc0, !PT ;  /* 0x0000ffff10027812 */ /* 0x000fe400078ec0ff */
[----:B------:R-:W-:Y:S02]  /*26840*/  PRMT R6, R134, 0x3340, R0 ;  /* 0x0000334086067816 */ /* 0x000fe40000000000 */
[----:B------:R-:W-:Y:S02]  /*26850*/  PRMT R11, R140, 0x3340, R141 ;  /* 0x000033408c0b7816 */ /* 0x000fe4000000008d */
[----:B------:R-:W-:Y:S02]  /*26860*/  LOP3.LUT R129, R38, 0xffff, RZ, 0xc0, !PT ;  /* 0x0000ffff26817812 */ /* 0x000fe400078ec0ff */
[----:B------:R-:W-:Y:S01]  /*26870*/  LOP3.LUT R133, R191, 0xffff, RZ, 0xc0, !PT ;  /* 0x0000ffffbf857812 */ /* 0x000fe200078ec0ff */
[----:B------:R0:W-:Y:S01]  /*26880*/  STL [R1+0x2108], R2 ;  /* 0x0021080201007387 */ /* 0x0001e20000100800 */
[----:B------:R-:W-:-:S02]  /*26890*/  LOP3.LUT R188, R190, 0xffff, RZ, 0xc0, !PT ;  /* 0x0000ffffbebc7812 */ /* 0x000fc400078ec0ff */
[----:B------:R-:W-:Y:S02]  /*268a0*/  PRMT R7, R2, 0x3340, R0 ;  /* 0x0000334002077816 */ /* 0x000fe40000000000 */
[----:B------:R-:W-:Y:S02]  /*268b0*/  PRMT R13, R130, 0x3340, R132 ;  /* 0x00003340820d7816 */ /* 0x000fe40000000084 */
[----:B------:R-:W-:Y:S02]  /*268c0*/  PRMT R8, R133, 0x3340, R0 ;  /* 0x0000334085087816 */ /* 0x000fe40000000000 */
[----:B------:R-:W-:Y:S02]  /*268d0*/  PRMT R14, R129, 0x3340, R131 ;  /* 0x00003340810e7816 */ /* 0x000fe40000000083 */
[----:B0-----:R-:W-:Y:S02]  /*268e0*/  PRMT R2, R11, 0x5410, R6 ;  /* 0x000054100b027816 */ /* 0x001fe40000000006 */
[----:B------:R-:W-:-:S02]  /*268f0*/  PRMT R9, R188, 0x3340, R0 ;  /* 0x00003340bc097816 */ /* 0x000fc40000000000 */
[----:B------:R-:W-:Y:S01]  /*26900*/  PRMT R15, R4, 0x3340, R15 ;  /* 0x00003340040f7816 */ /* 0x000fe2000000000f */
[----:B------:R0:W-:Y:S01]  /*26910*/  STL [R1+0xaf8], R2 ;  /* 0x000af80201007387 */ /* 0x0001e20000100800 */
[----:B------:R-:W-:Y:S02]  /*26920*/  PRMT R6, R13, 0x5410, R7 ;  /* 0x000054100d067816 */ /* 0x000fe40000000007 */
[----:B------:R-:W-:-:S03]  /*26930*/  PRMT R4, R14, 0x5410, R8 ;  /* 0x000054100e047816 */ /* 0x000fc60000000008 */
[----:B------:R-:W-:Y:S01]  /*26940*/  STL [R1+0xaf4], R6 ;  /* 0x000af40601007387 */ /* 0x000fe20000100800 */
[----:B0-----:R-:W-:-:S03]  /*26950*/  PRMT R2, R15, 0x5410, R9 ;  /* 0x000054100f027816 */ /* 0x001fc60000000009 */
[----:B------:R-:W-:Y:S04]  /*26960*/  STL [R1+0xaf0], R4 ;  /* 0x000af00401007387 */ /* 0x000fe80000100800 */
[----:B------:R4:W-:Y:S04]  /*26970*/  STL [R1+0xa1c], R2 ;  /* 0x000a1c0201007387 */ /* 0x0009e80000100800 */
[----:B------:R-:W3:Y:S04]  /*26980*/  LDL.LU R39, [R1+0xc38] ;  /* 0x000c380001277983 */ /* 0x000ee80000300800 */
[----:B------:R-:W3:Y:S01]  /*26990*/  LDL.LU R38, [R1+0xc34] ;  /* 0x000c340001267983 */ /* 0x000ee20000300800 */
[----:B----4-:R-:W-:-:S03]  /*269a0*/  LOP3.LUT R2, R31, 0xffff, RZ, 0xc0, !PT ;  /* 0x0000ffff1f027812 */ /* 0x010fc600078ec0ff */
[----:B------:R-:W4:Y:S04]  /*269b0*/  LDL.LU R37, [R1+0xa2c] ;  /* 0x000a2c0001257983 */ /* 0x000f280000300800 */
[----:B------:R-:W-:Y:S04]  /*269c0*/  STL [R1+0x138], R2 ;  /* 0x0001380201007387 */ /* 0x000fe80000100800 */
[----:B------:R-:W4:Y:S04]  /*269d0*/  LDL.LU R36, [R1+0xa28] ;  /* 0x000a280001247983 */ /* 0x000f280000300800 */
[----:B------:R-:W4:Y:S01]  /*269e0*/  LDL.LU R31, [R1+0x838] ;  /* 0x00083800011f7983 */ /* 0x000f220000300800 */
[----:B--2---:R-:W-:-:S03]  /*269f0*/  LOP3.LUT R135, R30, 0xffff, RZ, 0xc0, !PT ;  /* 0x0000ffff1e877812 */ /* 0x004fc600078ec0ff */
[----:B------:R-:W2:Y:S01]  /*26a00*/  LDL.LU R30, [R1+0x834] ;  /* 0x00083400011e7983 */ /* 0x000ea20000300800 */
[----:B------:R-:W-:Y:S02]  /*26a10*/  LOP3.LUT R4, R233, 0xffff, RZ, 0xc0, !PT ;  /* 0x0000ffffe9047812 */ /* 0x000fe400078ec0ff */
[----:B------:R-:W-:Y:S01]  /*26a20*/  LOP3.LUT R136, R234, 0xffff, RZ, 0xc0, !PT ;  /* 0x0000ffffea887812 */ /* 0x000fe200078ec0ff */
[----:B------:R-:W2:Y:S01]  /*26a30*/  LDL.LU R233, [R1+0x2168] ;  /* 0x0021680001e97983 */ /* 0x000ea20000300800 */
[----:B------:R-:W-:Y:S02]  /*26a40*/  LOP3.LUT R125, R19, 0xffff, RZ, 0xc0, !PT ;  /* 0x0000ffff137d7812 */ /* 0x000fe400078ec0ff */
[----:B------:R-:W-:Y:S01]  /*26a50*/  LOP3.LUT R7, R193, 0xffff, RZ, 0xc0, !PT ;  /* 0x0000ffffc1077812 */ /* 0x000fe200078ec0ff */
[----:B------:R-:W2:Y:S01]  /*26a60*/  LDL.LU R234, [R1+0x2164] ;  /* 0x0021640001ea7983 */ /* 0x000ea20000300800 */
[----:B------:R-:W-:Y:S02]  /*26a70*/  LOP3.LUT R121, R35, 0xffff, RZ, 0xc0, !PT ;  /* 0x0000ffff23797812 */ /* 0x000fe400078ec0ff */
[----:B---3--:R-:W-:-:S02]  /*26a80*/  LOP3.LUT R123, R33, 0xffff, RZ, 0xc0, !PT ;  /* 0x0000ffff217b7812 */ /* 0x008fc400078ec0ff */
[----:B------:R-:W-:Y:S01]  /*26a90*/  LOP3.LUT R8, R192, 0xffff, RZ, 0xc0, !PT ;  /* 0x0000ffffc0087812 */ /* 0x000fe200078ec0ff */
[----:B------:R-:W-:Y:S01]  /*26aa0*/  STL [R1+0x134], R4 ;  /* 0x0001340401007387 */ /* 0x000fe20000100800 */
[----:B------:R-:W-:Y:S02]  /*26ab0*/  LOP3.LUT R122, R34, 0xffff, RZ, 0xc0, !PT ;  /* 0x0000ffff227a7812 */ /* 0x000fe400078ec0ff */
[----:B------:R-:W-:Y:S01]  /*26ac0*/  LOP3.LUT R124, R32, 0xffff, RZ, 0xc0, !PT ;  /* 0x0000ffff207c7812 */ /* 0x000fe200078ec0ff */
[----:B------:R0:W-:Y:S01]  /*26ad0*/  STL [R1+0x130], R7 ;  /* 0x0001300701007387 */ /* 0x0001e20000100800 */
[----:B------:R-:W-:Y:S02]  /*26ae0*/  PRMT R6, R125, 0x3340, R0 ;  /* 0x000033407d067816 */ /* 0x000fe40000000000 */
[----:B------:R-:W-:Y:S01]  /*26af0*/  PRMT R11, R135, 0x3340, R136 ;  /* 0x00003340870b7816 */ /* 0x000fe20000000088 */
[----:B------:R1:W-:Y:S01]  /*26b00*/  STL [R1+0x12c], R8 ;  /* 0x00012c0801007387 */ /* 0x0003e20000100800 */
[----:B------:R-:W-:-:S02]  /*26b10*/  LOP3.LUT R126, R21, 0xffff, RZ, 0xc0, !PT ;  /* 0x0000ffff157e7812 */ /* 0x000fc400078ec0ff */
[----:B------:R-:W-:Y:S02]  /*26b20*/  PRMT R13, R121, 0x3340, R123 ;  /* 0x00003340790d7816 */ /* 0x000fe4000000007b */
[----:B------:R-:W-:Y:S02]  /*26b30*/  PRMT R15, R2, 0x3340, R4 ;  /* 0x00003340020f7816 */ /* 0x000fe40000000004 */
[----:B0-----:R-:W-:Y:S02]  /*26b40*/  PRMT R7, R7, 0x3340, R0 ;  /* 0x0000334007077816 */ /* 0x001fe40000000000 */
[----:B------:R-:W-:Y:S02]  /*26b50*/  PRMT R14, R122, 0x3340, R124 ;  /* 0x000033407a0e7816 */ /* 0x000fe4000000007c */
[----:B-1----:R-:W-:Y:S02]  /*26b60*/  PRMT R8, R8, 0x3340, R0 ;  /* 0x0000334008087816 */ /* 0x002fe40000000000 */
[----:B------:R-:W-:-:S02]  /*26b70*/  PRMT R2, R11, 0x5410, R6 ;  /* 0x000054100b027816 */ /* 0x000fc40000000006 */
[----:B------:R-:W-:Y:S02]  /*26b80*/  PRMT R9, R126, 0x3340, R0 ;  /* 0x000033407e097816 */ /* 0x000fe40000000000 */
[----:B------:R-:W-:Y:S01]  /*26b90*/  PRMT R6, R13, 0x5410, R7 ;  /* 0x000054100d067816 */ /* 0x000fe20000000007 */
[----:B------:R0:W-:Y:S01]  /*26ba0*/  STL [R1+0xa18], R2 ;  /* 0x000a180201007387 */ /* 0x0001e20000100800 */
[----:B------:R-:W-:-:S03]  /*26bb0*/  PRMT R4, R14, 0x5410, R8 ;  /* 0x000054100e047816 */ /* 0x000fc60000000008 */
[----:B------:R-:W-:Y:S04]  /*26bc0*/  STL [R1+0xa14], R6 ;  /* 0x000a140601007387 */ /* 0x000fe80000100800 */
[----:B------:R-:W3:Y:S01]  /*26bd0*/  LDL.LU R35, [R1+0xc40] ;  /* 0x000c400001237983 */ /* 0x000ee20000300800 */
[----:B0-----:R-:W-:-:S03]  /*26be0*/  PRMT R2, R15, 0x5410, R9 ;  /* 0x000054100f027816 */ /* 0x001fc60000000009 */
[----:B------:R-:W-:Y:S04]  /*26bf0*/  STL [R1+0xa10], R4 ;  /* 0x000a100401007387 */ /* 0x000fe80000100800 */
[----:B------:R-:W3:Y:S04]  /*26c00*/  LDL.LU R34, [R1+0xc3c] ;  /* 0x000c3c0001227983 */ /* 0x000ee80000300800 */
[----:B------:R0:W-:Y:S04]  /*26c10*/  STL [R1+0xa0c], R2 ;  /* 0x000a0c0201007387 */ /* 0x0001e80000100800 */
[----:B------:R-:W3:Y:S04]  /*26c20*/  LDL.LU R33, [R1+0xa34] ;  /* 0x000a340001217983 */ /* 0x000ee80000300800 */
[----:B------:R-:W3:Y:S01]  /*26c30*/  LDL.LU R32, [R1+0xa30] ;  /* 0x000a300001207983 */ /* 0x000ee20000300800 */
[----:B------:R-:W-:-:S02]  /*26c40*/  LOP3.LUT R13, R38, 0xffff, RZ, 0xc0, !PT ;  /* 0x0000ffff260d7812 */ /* 0x000fc400078ec0ff */
[----:B----4-:R-:W-:-:S03]  /*26c50*/  LOP3.LUT R14, R37, 0xffff, RZ, 0xc0, !PT ;  /* 0x0000ffff250e7812 */ /* 0x010fc600078ec0ff */
[----:B------:R1:W-:Y:S04]  /*26c60*/  STL [R1+0x140], R13 ;  /* 0x0001400d01007387 */ /* 0x0003e80000100800 */
[----:B------:R-:W-:Y:S01]  /*26c70*/  STL [R1+0x13c], R14 ;  /* 0x00013c0e01007387 */ /* 0x000fe20000100800 */
[----:B------:R-:W-:-:S03]  /*26c80*/  LOP3.LUT R119, R31, 0xffff, RZ, 0xc0, !PT ;  /* 0x0000ffff1f777812 */ /* 0x000fc600078ec0ff */
[----:B------:R-:W4:Y:S01]  /*26c90*/  LDL.LU R31, [R1+0x840] ;  /* 0x00084000011f7983 */ /* 0x000f220000300800 */
[----:B0-----:R-:W-:Y:S02]  /*26ca0*/  LOP3.LUT R2, R36, 0xffff, RZ, 0xc0, !PT ;  /* 0x0000ffff24027812 */ /* 0x001fe400078ec0ff */
[----:B------:R-:W-:-:S03]  /*26cb0*/  LOP3.LUT R110, R235, 0xffff, RZ, 0xc0, !PT ;  /* 0x0000ffffeb6e7812 */ /* 0x000fc600078ec0ff */
[----:B------:R0:W-:Y:S04]  /*26cc0*/  STL [R1+0x160], R2 ;  /* 0x0001600201007387 */ /* 0x0001e80000100800 */
[----:B------:R-:W4:Y:S01]  /*26cd0*/  LDL.LU R235, [R1+0x2160] ;  /* 0x0021600001eb7983 */ /* 0x000f220000300800 */
[----:B--2---:R-:W-:-:S03]  /*26ce0*/  LOP3.LUT R109, R30, 0xffff, RZ, 0xc0, !PT ;  /* 0x0000ffff1e6d7812 */ /* 0x004fc600078ec0ff */
[----:B------:R-:W2:Y:S01]  /*26cf0*/  LDL.LU R30, [R1+0x83c] ;  /* 0x00083c00011e7983 */ /* 0x000ea20000300800 */
[----:B------:R-:W-:Y:S02]  /*26d00*/  LOP3.LUT R118, R39, 0xffff, RZ, 0xc0, !PT ;  /* 0x0000ffff27767812 */ /* 0x000fe400078ec0ff */
[----:B------:R-:W-:Y:S02]  /*26d10*/  LOP3.LUT R120, R195, 0xffff, RZ, 0xc0, !PT ;  /* 0x0000ffffc3787812 */ /* 0x000fe400078ec0ff */
[----:B------:R-:W-:Y:S02]  /*26d20*/  LOP3.LUT R220, R220, 0xffff, RZ, 0xc0, !PT ;  /* 0x0000ffffdcdc7812 */ /* 0x000fe400078ec0ff */
[----:B------:R-:W-:Y:S02]  /*26d30*/  LOP3.LUT R116, R194, 0xffff, RZ, 0xc0, !PT ;  /* 0x0000ffffc2747812 */ /* 0x000fe400078ec0ff */
[----:B------:R-:W-:Y:S02]  /*26d40*/  PRMT R6, R120, 0x3340, R0 ;  /* 0x0000334078067816 */ /* 0x000fe40000000000 */
[----:B------:R-:W-:-:S02]  /*26d50*/  PRMT R11, R118, 0x3340, R119 ;  /* 0x00003340760b7816 */ /* 0x000fc40000000077 */
[----:B------:R-:W-:Y:S02]  /*26d60*/  LOP3.LUT R117, R23, 0xffff, RZ, 0xc0, !PT ;  /* 0x0000ffff17757812 */ /* 0x000fe400078ec0ff */
[----:B------:R-:W-:Y:S02]  /*26d70*/  LOP3.LUT R4, R22, 0xffff, RZ, 0xc0, !PT ;  /* 0x0000ffff16047812 */ /* 0x000fe400078ec0ff */
[----:B------:R-:W-:Y:S02]  /*26d80*/  PRMT R15, R2, 0x3340, R220 ;  /* 0x00003340020f7816 */ /* 0x000fe400000000dc */
[----:B------:R-:W-:Y:S02]  /*26d90*/  PRMT R7, R116, 0x3340, R0 ;  /* 0x0000334074077816 */ /* 0x000fe40000000000 */
[----:B-1----:R-:W-:Y:S02]  /*26da0*/  PRMT R13, R13, 0x3340, R109 ;  /* 0x000033400d0d7816 */ /* 0x002fe4000000006d */
[----:B0-----:R-:W-:-:S02]  /*26db0*/  PRMT R2, R11, 0x5410, R6 ;  /* 0x000054100b027816 */ /* 0x001fc40000000006 */
[----:B------:R-:W-:Y:S02]  /*26dc0*/  PRMT R8, R117, 0x3340, R0 ;  /* 0x0000334075087816 */ /* 0x000fe40000000000 */
[----:B------:R-:W-:Y:S02]  /*26dd0*/  PRMT R14, R14, 0x3340, R110 ;  /* 0x000033400e0e7816 */ /* 0x000fe4000000006e */
[----:B------:R-:W-:Y:S01]  /*26de0*/  PRMT R9, R4, 0x3340, R0 ;  /* 0x0000334004097816 */ /* 0x000fe20000000000 */
[----:B------:R0:W-:Y:S01]  /*26df0*/  STL [R1+0x210c], R4 ;  /* 0x00210c0401007387 */ /* 0x0001e20000100800 */
[----:B------:R-:W-:-:S03]  /*26e00*/  PRMT R6, R13, 0x5410, R7 ;  /* 0x000054100d067816 */ /* 0x000fc60000000007 */
[----:B------:R1:W-:Y:S01]  /*26e10*/  STL [R1+0xa08], R2 ;  /* 0x000a080201007387 */ /* 0x0003e20000100800 */
[----:B0-----:R-:W-:-:S03]  /*26e20*/  PRMT R4, R14, 0x5410, R8 ;  /* 0x000054100e047816 */ /* 0x001fc60000000008 */
[----:B------:R-:W-:Y:S01]  /*26e30*/  STL [R1+0xa04], R6 ;  /* 0x000a040601007387 */ /* 0x000fe20000100800 */
[----:B-1----:R-:W-:-:S03]  /*26e40*/  PRMT R2, R15, 0x5410, R9 ;  /* 0x000054100f027816 */ /* 0x002fc60000000009 */
[----:B------:R-:W-:Y:S04]  /*26e50*/  STL [R1+0xa00], R4 ;  /* 0x000a000401007387 */ /* 0x000fe80000100800 */
[----:B------:R0:W-:Y:S04]  /*26e60*/  STL [R1+0x9fc], R2 ;  /* 0x0009fc0201007387 */ /* 0x0001e80000100800 */
[----:B------:R-:W2:Y:S01]  /*26e70*/  LDL.LU R39, [R1+0xc4c] ;  /* 0x000c4c0001277983 */ /* 0x000ea20000300800 */
[----:B---3--:R-:W-:-:S05]  /*26e80*/  LOP3.LUT R13, R34, 0xffff, RZ, 0xc0, !PT ;  /* 0x0000ffff220d7812 */ /* 0x008fca00078ec0ff */
[----:B------:R1:W-:Y:S04]  /*26e90*/  STL [R1+0x154], R13 ;  /* 0x0001540d01007387 */ /* 0x0003e80000100800 */
[----:B------:R-:W3:Y:S01]  /*26ea0*/  LDL.LU R38, [R1+0xc48] ;  /* 0x000c480001267983 */ /* 0x000ee20000300800 */
[----:B0-----:R-:W-:-:S03]  /*26eb0*/  LOP3.LUT R2, R32, 0xffff, RZ, 0xc0, !PT ;  /* 0x0000ffff20027812 */ /* 0x001fc600078ec0ff */
[----:B------:R-:W3:Y:S04]  /*26ec0*/  LDL.LU R37, [R1+0xc44] ;  /* 0x000c440001257983 */ /* 0x000ee80000300800 */
[----:B------:R-:W-:Y:S04]  /*26ed0*/  STL [R1+0x150], R2 ;  /* 0x0001500201007387 */ /* 0x000fe80000100800 */
[----:B------:R-:W3:Y:S01]  /*26ee0*/  LDL.LU R34, [R1+0xa38] ;  /* 0x000a380001227983 */ /* 0x000ee20000300800 */
[----:B------:R-:W-:-:S03]  /*26ef0*/  LOP3.LUT R112, R33, 0xffff, RZ, 0xc0, !PT ;  /* 0x0000ffff21707812 */ /* 0x000fc600078ec0ff */
[----:B------:R-:W3:Y:S01]  /*26f00*/  LDL.LU R33, [R1+0x84c] ;  /* 0x00084c0001217983 */ /* 0x000ee20000300800 */
[----:B----4-:R-:W-:-:S03]  /*26f10*/  LOP3.LUT R113, R31, 0xffff, RZ, 0xc0, !PT ;  /* 0x0000ffff1f717812 */ /* 0x010fc600078ec0ff */
[----:B------:R-:W4:Y:S01]  /*26f20*/  LDL.LU R31, [R1+0x848] ;  /* 0x00084800011f7983 */ /* 0x000f220000300800 */
[----:B------:R-:W-:-:S03]  /*26f30*/  LOP3.LUT R114, R236, 0xffff, RZ, 0xc0, !PT ;  /* 0x0000ffffec727812 */ /* 0x000fc600078ec0ff */
[----:B------:R-:W4:Y:S01]  /*26f40*/  LDL.LU R236, [R1+0x215c] ;  /* 0x00215c0001ec7983 */ /* 0x000f220000300800 */
[----:B--2---:R-:W-:-:S03]  /*26f50*/  LOP3.LUT R14, R30, 0xffff, RZ, 0xc0, !PT ;  /* 0x0000ffff1e0e7812 */ /* 0x004fc600078ec0ff */
[----:B------:R-:W2:Y:S01]  /*26f60*/  LDL.LU R30, [R1+0x844] ;  /* 0x00084400011e7983 */ /* 0x000ea20000300800 */
[----:B------:R-:W-:Y:S02]  /*26f70*/  LOP3.LUT R111, R35, 0xffff, RZ, 0xc0, !PT ;  /* 0x0000ffff236f7812 */ /* 0x000fe400078ec0ff */
[----:B------:R-:W-:Y:S02]  /*26f80*/  LOP3.LUT R115, R197, 0xffff, RZ, 0xc0, !PT ;  /* 0x0000ffffc5737812 */ /* 0x000fe400078ec0ff */
[----:B------:R-:W-:Y:S02]  /*26f90*/  LOP3.LUT R4, R232, 0xffff, RZ, 0xc0, !PT ;  /* 0x0000ffffe8047812 */ /* 0x000fe400078ec0ff */
[----:B------:R-:W-:Y:S02]  /*26fa0*/  LOP3.LUT R232, R196, 0xffff, RZ, 0xc0, !PT ;  /* 0x0000ffffc4e87812 */ /* 0x000fe400078ec0ff */
[----:B------:R-:W-:Y:S02]  /*26fb0*/  LOP3.LUT R153, R153, 0xffff, RZ, 0xc0, !PT ;  /* 0x0000ffff99997812 */ /* 0x000fe400078ec0ff */
[----:B------:R-:W-:-:S02]  /*26fc0*/  PRMT R6, R115, 0x3340, R0 ;  /* 0x0000334073067816 */ /* 0x000fc40000000000 */
[----:B------:R-:W-:Y:S01]  /*26fd0*/  PRMT R11, R111, 0x3340, R113 ;  /* 0x000033406f0b7816 */ /* 0x000fe20000000071 */
[----:B------:R0:W-:Y:S01]  /*26fe0*/  STL [R1+0x14c], R14 ;  /* 0x00014c0e01007387 */ /* 0x0001e20000100800 */
[----:B------:R-:W-:Y:S02]  /*26ff0*/  LOP3.LUT R221, R152, 0xffff, RZ, 0xc0, !PT ;  /* 0x0000ffff98dd7812 */ /* 0x000fe400078ec0ff */
[----:B------:R-:W-:Y:S02]  /*27000*/  PRMT R7, R232, 0x3340, R0 ;  /* 0x00003340e8077816 */ /* 0x000fe40000000000 */
[----:B-1----:R-:W-:Y:S02]  /*27010*/  PRMT R13, R13, 0x3340, R14 ;  /* 0x000033400d0d7816 */ /* 0x002fe4000000000e */
[----:B------:R-:W-:Y:S02]  /*27020*/  PRMT R15, R2, 0x3340, R4 ;  /* 0x00003340020f7816 */ /* 0x000fe40000000004 */
[----:B------:R-:W-:-:S02]  /*27030*/  PRMT R8, R153, 0x3340, R0 ;  /* 0x0000334099087816 */ /* 0x000fc40000000000 */
[----:B0-----:R-:W-:Y:S02]  /*27040*/  PRMT R14, R112, 0x3340, R114 ;  /* 0x00003340700e7816 */ /* 0x001fe40000000072 */
[----:B------:R-:W-:Y:S01]  /*27050*/  PRMT R2, R11, 0x5410, R6 ;  /* 0x000054100b027816 */ /* 0x000fe20000000006 */
[----:B------:R0:W-:Y:S01]  /*27060*/  STL [R1+0x148], R4 ;  /* 0x0001480401007387 */ /* 0x0001e20000100800 */
[----:B------:R-:W-:Y:S02]  /*27070*/  PRMT R9, R221, 0x3340, R0 ;  /* 0x00003340dd097816 */ /* 0x000fe40000000000 */
[----:B------:R-:W-:Y:S01]  /*27080*/  PRMT R6, R13, 0x5410, R7 ;  /* 0x000054100d067816 */ /* 0x000fe20000000007 */
[----:B------:R-:W-:Y:S04]  /*27090*/  STL [R1+0x2110], R221 ;  /* 0x002110dd01007387 */ /* 0x000fe80000100800 */
[----:B------:R1:W-:Y:S01]  /*270a0*/  STL [R1+0x9f8], R2 ;  /* 0x0009f80201007387 */ /* 0x0003e20000100800 */
[----:B0-----:R-:W-:-:S03]  /*270b0*/  PRMT R4, R14, 0x5410, R8 ;  /* 0x000054100e047816 */ /* 0x001fc60000000008 */
[----:B------:R-:W-:Y:S04]  /*270c0*/  STL [R1+0x9f4], R6 ;  /* 0x0009f40601007387 */ /* 0x000fe80000100800 */
[----:B------:R-:W2:Y:S01]  /*270d0*/  LDL.LU R36, [R1+0xc58] ;  /* 0x000c580001247983 */ /* 0x000ea20000300800 */
[----:B-1----:R-:W-:-:S03]  /*270e0*/  PRMT R2, R15, 0x5410, R9 ;  /* 0x000054100f027816 */ /* 0x002fc60000000009 */
[----:B------:R-:W-:Y:S04]  /*270f0*/  STL [R1+0x9f0], R4 ;  /* 0x0009f00401007387 */ /* 0x000fe80000100800 */
[----:B------:R-:W2:Y:S04]  /*27100*/  LDL.LU R35, [R1+0xc54] ;  /* 0x000c540001237983 */ /* 0x000ea80000300800 */
[----:B------:R0:W-:Y:S04]  /*27110*/  STL [R1+0x9ec], R2 ;  /* 0x0009ec0201007387 */ /* 0x0001e80000100800 */
[----:B------:R-:W2:Y:S01]  /*27120*/  LDL.LU R32, [R1+0xc50] ;  /* 0x000c500001207983 */ /* 0x000ea20000300800 */
[----:B0-----:R-:W-:-:S02]  /*27130*/  LOP3.LUT R2, R39, 0xffff, RZ, 0xc0, !PT ;  /* 0x0000ffff27027812 */ /* 0x001fc400078ec0ff */
[----:B---3--:R-:W-:-:S03]  /*27140*/  LOP3.LUT R14, R34, 0xffff, RZ, 0xc0, !PT ;  /* 0x0000ffff220e7812 */ /* 0x008fc600078ec0ff */
[----:B------:R-:W-:Y:S04]  /*27150*/  STL [R1+0x16c], R2 ;  /* 0x00016c0201007387 */ /* 0x000fe80000100800 */
[----:B------:R0:W-:Y:S01]  /*27160*/  STL [R1+0x164], R14 ;  /* 0x0001640e01007387 */ /* 0x0001e20000100800 */
[----:B----4-:R-:W-:-:S03]  /*27170*/  LOP3.LUT R105, R31, 0xffff, RZ, 0xc0, !PT ;  /* 0x0000ffff1f697812 */ /* 0x010fc600078ec0ff */
[----:B------:R-:W3:Y:S04]  /*27180*/  LDL.LU R34, [R1+0xa3c] ;  /* 0x000a3c0001227983 */ /* 0x000ee80000300800 */
[----:B------:R-:W4:Y:S01]  /*27190*/  LDL.LU R31, [R1+0x858] ;  /* 0x00085800011f7983 */ /* 0x000f220000300800 */
[----:B------:R-:W-:-:S05]  /*271a0*/  LOP3.LUT R4, R33, 0xffff, RZ, 0xc0, !PT ;  /* 0x0000ffff21047812 */ /* 0x000fca00078ec0ff */
[----:B------:R1:W-:Y:S01]  /*271b0*/  STL [R1+0x168], R4 ;  /* 0x0001680401007387 */ /* 0x0003e20000100800 */
[----:B--2---:R-:W-:-:S03]  /*271c0*/  LOP3.LUT R106, R30, 0xffff, RZ, 0xc0, !PT ;  /* 0x0000ffff1e6a7812 */ /* 0x004fc600078ec0ff */
[----:B------:R-:W2:Y:S01]  /*271d0*/  LDL.LU R30, [R1+0x854] ;  /* 0x00085400011e7983 */ /* 0x000ea20000300800 */
[----:B------:R-:W-:Y:S02]  /*271e0*/  LOP3.LUT R103, R38, 0xffff, RZ, 0xc0, !PT ;  /* 0x0000ffff26677812 */ /* 0x000fe400078ec0ff */
[----:B------:R-:W-:Y:S01]  /*271f0*/  LOP3.LUT R107, R213, 0xffff, RZ, 0xc0, !PT ;  /* 0x0000ffffd56b7812 */ /* 0x000fe200078ec0ff */
[----:B------:R-:W3:Y:S01]  /*27200*/  LDL.LU R33, [R1+0x850] ;  /* 0x0008500001217983 */ /* 0x000ee20000300800 */
[----:B------:R-:W-:Y:S02]  /*27210*/  LOP3.LUT R104, R37, 0xffff, RZ, 0xc0, !PT ;  /* 0x0000ffff25687812 */ /* 0x000fe400078ec0ff */
[----:B------:R-:W-:Y:S02]  /*27220*/  LOP3.LUT R108, R212, 0xffff, RZ, 0xc0, !PT ;  /* 0x0000ffffd46c7812 */ /* 0x000fe400078ec0ff */
[----:B------:R-:W-:Y:S02]  /*27230*/  LOP3.LUT R233, R233, 0xffff, RZ, 0xc0, !PT ;  /* 0x0000ffffe9e97812 */ /* 0x000fe400078ec0ff */
[----:B------:R-:W-:-:S02]  /*27240*/  LOP3.LUT R155, R155, 0xffff, RZ, 0xc0, !PT ;  /* 0x0000ffff9b9b7812 */ /* 0x000fc400078ec0ff */
[----:B------:R-:W-:Y:S02]  /*27250*/  LOP3.LUT R9, R216, 0xffff, RZ, 0xc0, !PT ;  /* 0x0000ffffd8097812 */ /* 0x000fe400078ec0ff */
[--C-:B------:R-:W-:Y:S02]  /*27260*/  PRMT R6, R107, 0x3340, R0.reuse ;  /* 0x000033406b067816 */ /* 0x100fe40000000000 */
[----:B------:R-:W-:Y:S02]  /*27270*/  PRMT R11, R103, 0x3340, R105 ;  /* 0x00003340670b7816 */ /* 0x000fe40000000069 */
[----:B------:R-:W-:Y:S02]  /*27280*/  PRMT R7, R108, 0x3340, R0 ;  /* 0x000033406c077816 */ /* 0x000fe40000000000 */
[----:B------:R-:W-:Y:S02]  /*27290*/  PRMT R13, R104, 0x3340, R106 ;  /* 0x00003340680d7816 */ /* 0x000fe4000000006a */
[----:B------:R-:W-:Y:S01]  /*272a0*/  PRMT R15, R2, 0x3340, R4 ;  /* 0x00003340020f7816 */ /* 0x000fe20000000004 */
[----:B------:R1:W-:Y:S01]  /*272b0*/  STL [R1+0x174], R9 ;  /* 0x0001740901007387 */ /* 0x0003e20000100800 */
[----:B------:R-:W-:-:S02]  /*272c0*/  PRMT R8, R155, 0x3340, R0 ;  /* 0x000033409b087816 */ /* 0x000fc40000000000 */
[----:B0-----:R-:W-:Y:S02]  /*272d0*/  PRMT R14, R14, 0x3340, R233 ;  /* 0x000033400e0e7816 */ /* 0x001fe400000000e9 */
[----:B-1----:R-:W-:Y:S02]  /*272e0*/  PRMT R4, R11, 0x5410, R6 ;  /* 0x000054100b047816 */ /* 0x002fe40000000006 */
[----:B------:R-:W-:Y:S02]  /*272f0*/  PRMT R6, R13, 0x5410, R7 ;  /* 0x000054100d067816 */ /* 0x000fe40000000007 */
[----:B------:R-:W-:Y:S01]  /*27300*/  PRMT R9, R9, 0x3340, R0 ;  /* 0x0000334009097816 */ /* 0x000fe20000000000 */
[----:B------:R0:W-:Y:S01]  /*27310*/  STL [R1+0x9e8], R4 ;  /* 0x0009e80401007387 */ /* 0x0001e20000100800 */
[----:B------:R-:W-:-:S03]  /*27320*/  PRMT R2, R14, 0x5410, R8 ;  /* 0x000054100e027816 */ /* 0x000fc60000000008 */
[----:B------:R-:W-:Y:S01]  /*27330*/  STL [R1+0x9e4], R6 ;  /* 0x0009e40601007387 */ /* 0x000fe20000100800 */
[----:B------:R-:W-:Y:S02]  /*27340*/  LOP3.LUT R14, R36, 0xffff, RZ, 0xc0, !PT ;  /* 0x0000ffff240e7812 */ /* 0x000fe400078ec0ff */
[----:B0-----:R-:W-:Y:S01]  /*27350*/  PRMT R4, R15, 0x5410, R9 ;  /* 0x000054100f047816 */ /* 0x001fe20000000009 */
[----:B------:R0:W-:Y:S04]  /*27360*/  STL [R1+0x9e0], R2 ;  /* 0x0009e00201007387 */ /* 0x0001e80000100800 */
[----:B------:R2:W-:Y:S04]  /*27370*/  STL [R1+0x9dc], R4 ;  /* 0x0009dc0401007387 */ /* 0x0005e80000100800 */
[----:B------:R-:W3:Y:S01]  /*27380*/  LDL.LU R39, [R1+0xc60] ;  /* 0x000c600001277983 */ /* 0x000ee20000300800 */
[----:B0-----:R-:W-:-:S03]  /*27390*/  LOP3.LUT R2, R35, 0xffff, RZ, 0xc0, !PT ;  /* 0x0000ffff23027812 */ /* 0x001fc600078ec0ff */
[----:B------:R0:W-:Y:S01]  /*273a0*/  STL [R1+0x178], R14 ;  /* 0x0001780e01007387 */ /* 0x0001e20000100800 */
[----:B------:R-:W-:-:S03]  /*273b0*/  LOP3.LUT R99, R32, 0xffff, RZ, 0xc0, !PT ;  /* 0x0000ffff20637812 */ /* 0x000fc600078ec0ff */
[----:B------:R-:W3:Y:S04]  /*273c0*/  LDL.LU R38, [R1+0xc5c] ;  /* 0x000c5c0001267983 */ /* 0x000ee80000300800 */
[----:B------:R-:W-:Y:S04]  /*273d0*/  STL [R1+0x184], R2 ;  /* 0x0001840201007387 */ /* 0x000fe80000100800 */
[----:B------:R-:W3:Y:S04]  /*273e0*/  LDL.LU R37, [R1+0xa44] ;  /* 0x000a440001257983 */ /* 0x000ee80000300800 */
[----:B------:R-:W3:Y:S01]  /*273f0*/  LDL.LU R32, [R1+0xa40] ;  /* 0x000a400001207983 */ /* 0x000ee20000300800 */
[----:B----4-:R-:W-:-:S03]  /*27400*/  LOP3.LUT R15, R31, 0xffff, RZ, 0xc0, !PT ;  /* 0x0000ffff1f0f7812 */ /* 0x010fc600078ec0ff */
[----:B------:R-:W4:Y:S04]  /*27410*/  LDL.LU R31, [R1+0x860] ;  /* 0x00086000011f7983 */ /* 0x000f280000300800 */
[----:B------:R-:W4:Y:S04]  /*27420*/  LDL.LU R36, [R1+0x85c] ;  /* 0x00085c0001247983 */ /* 0x000f280000300800 */
[----:B------:R1:W-:Y:S01]  /*27430*/  STL [R1+0x170], R15 ;  /* 0x0001700f01007387 */ /* 0x0003e20000100800 */
[----:B--2---:R-:W-:-:S03]  /*27440*/  LOP3.LUT R4, R30, 0xffff, RZ, 0xc0, !PT ;  /* 0x0000ffff1e047812 */ /* 0x004fc600078ec0ff */
[----:B------:R-:W2:Y:S01]  /*27450*/  LDL.LU R30, [R1+0x63c] ;  /* 0x00063c00011e7983 */ /* 0x000ea20000300800 */
[----:B------:R-:W-:Y:S02]  /*27460*/  LOP3.LUT R96, R217, 0xffff, RZ, 0xc0, !PT ;  /* 0x0000ffffd9607812 */ /* 0x000fe400078ec0ff */
[----:B---3--:R-:W-:Y:S02]  /*27470*/  LOP3.LUT R101, R33, 0xffff, RZ, 0xc0, !PT ;  /* 0x0000ffff21657812 */ /* 0x008fe400078ec0ff */
[----:B------:R-:W-:Y:S02]  /*27480*/  LOP3.LUT R100, R34, 0xffff, RZ, 0xc0, !PT ;  /* 0x0000ffff22647812 */ /* 0x000fe400078ec0ff */
[----:B------:R-:W-:Y:S02]  /*27490*/  LOP3.LUT R102, R234, 0xffff, RZ, 0xc0, !PT ;  /* 0x0000ffffea667812 */ /* 0x000fe400078ec0ff */
[----:B------:R-:W-:Y:S02]  /*274a0*/  LOP3.LUT R157, R157, 0xffff, RZ, 0xc0, !PT ;  /* 0x0000ffff9d9d7812 */ /* 0x000fe400078ec0ff */
[----:B------:R-:W-:Y:S01]  /*274b0*/  LOP3.LUT R8, R224, 0xffff, RZ, 0xc0, !PT ;  /* 0x0000ffffe0087812 */ /* 0x000fe200078ec0ff */
[----:B------:R-:W-:Y:S01]  /*274c0*/  STL [R1+0x180], R4 ;  /* 0x0001800401007387 */ /* 0x000fe20000100800 */
[----:B------:R-:W-:-:S02]  /*274d0*/  PRMT R6, R96, 0x3340, R0 ;  /* 0x0000334060067816 */ /* 0x000fc40000000000 */
[----:B------:R-:W-:Y:S01]  /*274e0*/  PRMT R11, R99, 0x3340, R101 ;  /* 0x00003340630b7816 */ /* 0x000fe20000000065 */
[----:B------:R3:W-:Y:S01]  /*274f0*/  STL [R1+0x17c], R8 ;  /* 0x00017c0801007387 */ /* 0x0007e20000100800 */
[----:B------:R-:W-:Y:S02]  /*27500*/  PRMT R7, R157, 0x3340, R0 ;  /* 0x000033409d077816 */ /* 0x000fe40000000000 */
[----:B------:R-:W-:Y:S02]  /*27510*/  PRMT R13, R100, 0x3340, R102 ;  /* 0x00003340640d7816 */ /* 0x000fe40000000066 */
[----:B------:R-:W-:Y:S02]  /*27520*/  LOP3.LUT R234, R222, 0xffff, RZ, 0xc0, !PT ;  /* 0x0000ffffdeea7812 */ /* 0x000fe400078ec0ff */
[----:B0-----:R-:W-:Y:S02]  /*27530*/  PRMT R14, R14, 0x3340, R15 ;  /* 0x000033400e0e7816 */ /* 0x001fe4000000000f */
[----:B-1----:R-:W-:-:S02]  /*27540*/  PRMT R15, R2, 0x3340, R4 ;  /* 0x00003340020f7816 */ /* 0x002fc40000000004 */
[----:B---3--:R-:W-:Y:S02]  /*27550*/  PRMT R8, R8, 0x3340, R0 ;  /* 0x0000334008087816 */ /* 0x008fe40000000000 */
[----:B------:R-:W-:Y:S02]  /*27560*/  PRMT R2, R11, 0x5410, R6 ;  /* 0x000054100b027816 */ /* 0x000fe40000000006 */
[----:B------:R-:W-:Y:S02]  /*27570*/  PRMT R6, R13, 0x5410, R7 ;  /* 0x000054100d067816 */ /* 0x000fe40000000007 */
[----:B------:R-:W-:Y:S02]  /*27580*/  PRMT R9, R234, 0x3340, R0 ;  /* 0x00003340ea097816 */ /* 0x000fe40000000000 */
[----:B------:R-:W-:Y:S01]  /*27590*/  PRMT R4, R14, 0x5410, R8 ;  /* 0x000054100e047816 */ /* 0x000fe20000000008 */
[----:B------:R0:W-:Y:S04]  /*275a0*/  STL [R1+0x9d8], R2 ;  /* 0x0009d80201007387 */ /* 0x0001e80000100800 */
[----:B------:R-:W-:Y:S04]  /*275b0*/  STL [R1+0x9d4], R6 ;  /* 0x0009d40601007387 */ /* 0x000fe80000100800 */
[----:B------:R-:W3:Y:S01]  /*275c0*/  LDL.LU R35, [R1+0xc68] ;  /* 0x000c680001237983 */ /* 0x000ee20000300800 */
[----:B0-----:R-:W-:-:S03]  /*275d0*/  PRMT R2, R15, 0x5410, R9 ;  /* 0x000054100f027816 */ /* 0x001fc60000000009 */
[----:B------:R0:W-:Y:S04]  /*275e0*/  STL [R1+0x9d0], R4 ;  /* 0x0009d00401007387 */ /* 0x0001e80000100800 */
[----:B------:R-:W3:Y:S04]  /*275f0*/  LDL.LU R34, [R1+0xc64] ;  /* 0x000c640001227983 */ /* 0x000ee80000300800 */
[----:B------:R1:W-:Y:S04]  /*27600*/  STL [R1+0x9cc], R2 ;  /* 0x0009cc0201007387 */ /* 0x0003e80000100800 */
[----:B------:R-:W3:Y:S01]  /*27610*/  LDL.LU R33, [R1+0xa54] ;  /* 0x000a540001217983 */ /* 0x000ee20000300800 */
[----:B0-----:R-:W-:-:S02]  /*27620*/  LOP3.LUT R4, R38, 0xffff, RZ, 0xc0, !PT ;  /* 0x0000ffff26047812 */ /* 0x001fc400078ec0ff */
[----:B------:R-:W-:Y:S02]  /*27630*/  LOP3.LUT R89, R32, 0xffff, RZ, 0xc0, !PT ;  /* 0x0000ffff20597812 */ /* 0x000fe400078ec0ff */
[----:B------:R-:W3:Y:S04]  /*27640*/  LDL.LU R32, [R1+0xa50] ;  /* 0x000a500001207983 */ /* 0x000ee80000300800 */
[----:B------:R-:W-:Y:S01]  /*27650*/  STL [R1+0x1a4], R4 ;  /* 0x0001a40401007387 */ /* 0x000fe20000100800 */
        /* <DEDUP_REMOVED lines=9> */
[----:B-1----:R-:W-:Y:S02]  /*276f0*/  LOP3.LUT R2, R158, 0xffff, RZ, 0xc0, !PT ;  /* 0x0000ffff9e027812 */ /* 0x002fe400078ec0ff */
[----:B------:R-:W-:Y:S02]  /*27700*/  LOP3.LUT R88, R39, 0xffff, RZ, 0xc0, !PT ;  /* 0x0000ffff27587812 */ /* 0x000fe400078ec0ff */
[----:B------:R-:W-:-:S02]  /*27710*/  LOP3.LUT R92, R244, 0xffff, RZ, 0xc0, !PT ;  /* 0x0000fffff45c7812 */ /* 0x000fc400078ec0ff */
[----:B------:R-:W-:Y:S02]  /*27720*/  LOP3.LUT R9, R231, 0xffff, RZ, 0xc0, !PT ;  /* 0x0000ffffe7097812 */ /* 0x000fe400078ec0ff */
[----:B------:R-:W-:Y:S02]  /*27730*/  PRMT R6, R95, 0x3340, R0 ;  /* 0x000033405f067816 */ /* 0x000fe40000000000 */
[----:B------:R-:W-:Y:S01]  /*27740*/  PRMT R11, R93, 0x3340, R94 ;  /* 0x000033405d0b7816 */ /* 0x000fe2000000005e */
[----:B------:R0:W-:Y:S01]  /*27750*/  STL [R1+0x198], R15 ;  /* 0x0001980f01007387 */ /* 0x0001e20000100800 */
[--C-:B------:R-:W-:Y:S02]  /*27760*/  PRMT R7, R2, 0x3340, R0.reuse ;  /* 0x0000334002077816 */ /* 0x100fe40000000000 */
[----:B------:R-:W-:Y:S01]  /*27770*/  PRMT R13, R89, 0x3340, R91 ;  /* 0x00003340590d7816 */ /* 0x000fe2000000005b */
[----:B------:R1:W-:Y:S01]  /*27780*/  STL [R1+0x2114], R2 ;  /* 0x0021140201007387 */ /* 0x0003e20000100800 */
[----:B------:R-:W-:-:S02]  /*27790*/  PRMT R8, R92, 0x3340, R0 ;  /* 0x000033405c087816 */ /* 0x000fc40000000000 */
[----:B------:R-:W-:Y:S01]  /*277a0*/  PRMT R14, R88, 0x3340, R90 ;  /* 0x00003340580e7816 */ /* 0x000fe2000000005a */
[----:B------:R1:W-:Y:S01]  /*277b0*/  STL [R1+0x194], R9 ;  /* 0x0001940901007387 */ /* 0x0003e20000100800 */
[----:B0-----:R-:W-:Y:S02]  /*277c0*/  PRMT R15, R4, 0x3340, R15 ;  /* 0x00003340040f7816 */ /* 0x001fe4000000000f */
[----:B------:R-:W-:Y:S02]  /*277d0*/  PRMT R4, R11, 0x5410, R6 ;  /* 0x000054100b047816 */ /* 0x000fe40000000006 */
[----:B------:R-:W-:Y:S02]  /*277e0*/  PRMT R6, R13, 0x5410, R7 ;  /* 0x000054100d067816 */ /* 0x000fe40000000007 */
[----:B-1----:R-:W-:Y:S02]  /*277f0*/  PRMT R2, R14, 0x5410, R8 ;  /* 0x000054100e027816 */ /* 0x002fe40000000008 */
[----:B------:R-:W-:Y:S01]  /*27800*/  PRMT R9, R9, 0x3340, R0 ;  /* 0x0000334009097816 */ /* 0x000fe20000000000 */
[----:B------:R0:W-:Y:S04]  /*27810*/  STL [R1+0x858], R4 ;  /* 0x0008580401007387 */ /* 0x0001e80000100800 */
[----:B------:R-:W-:Y:S01]  /*27820*/  STL [R1+0x854], R6 ;  /* 0x0008540601007387 */ /* 0x000fe20000100800 */
[----:B---3--:R-:W-:-:S02]  /*27830*/  LOP3.LUT R14, R35, 0xffff, RZ, 0xc0, !PT ;  /* 0x0000ffff230e7812 */ /* 0x008fc400078ec0ff */
[----:B0-----:R-:W-:Y:S01]  /*27840*/  PRMT R4, R15, 0x5410, R9 ;  /* 0x000054100f047816 */ /* 0x001fe20000000009 */
[----:B------:R0:W-:Y:S04]  /*27850*/  STL [R1+0x850], R2 ;  /* 0x0008500201007387 */ /* 0x0001e80000100800 */
[----:B------:R1:W-:Y:S04]  /*27860*/  STL [R1+0x84c], R4 ;  /* 0x00084c0401007387 */ /* 0x0003e80000100800 */
[----:B------:R-:W3:Y:S01]  /*27870*/  LDL.LU R38, [R1+0xc78] ;  /* 0x000c780001267983 */ /* 0x000ee20000300800 */
[----:B0-----:R-:W-:-:S02]  /*27880*/  LOP3.LUT R2, R34, 0xffff, RZ, 0xc0, !PT ;  /* 0x0000ffff22027812 */ /* 0x001fc400078ec0ff */
[----:B------:R-:W-:Y:S01]  /*27890*/  LOP3.LUT R84, R33, 0xffff, RZ, 0xc0, !PT ;  /* 0x0000ffff21547812 */ /* 0x000fe200078ec0ff */
[----:B------:R-:W-:Y:S04]  /*278a0*/  STL [R1+0x190], R14 ;  /* 0x0001900e01007387 */ /* 0x000fe80000100800 */
[----:B------:R-:W3:Y:S04]  /*278b0*/  LDL.LU R33, [R1+0xc74] ;  /* 0x000c740001217983 */ /* 0x000ee80000300800 */
[----:B------:R0:W-:Y:S04]  /*278c0*/  STL [R1+0x18c], R2 ;  /* 0x00018c0201007387 */ /* 0x0001e80000100800 */
[----:B------:R-:W3:Y:S01]  /*278d0*/  LDL.LU R37, [R1+0xa64] ;  /* 0x000a640001257983 */ /* 0x000ee20000300800 */
[----:B------:R-:W-:-:S03]  /*278e0*/  LOP3.LUT R78, R32, 0xffff, RZ, 0xc0, !PT ;  /* 0x0000ffff204e7812 */ /* 0x000fc600078ec0ff */
[----:B------:R-:W3:Y:S04]  /*278f0*/  LDL.LU R36, [R1+0xa60] ;  /* 0x000a600001247983 */ /* 0x000ee80000300800 */
[----:B------:R-:W3:Y:S01]  /*27900*/  LDL.LU R32, [R1+0x870] ;  /* 0x0008700001207983 */ /* 0x000ee20000300800 */
[----:B----4-:R-:W-:-:S03]  /*27910*/  LOP3.LUT R79, R31, 0xffff, RZ, 0xc0, !PT ;  /* 0x0000ffff1f4f7812 */ /* 0x010fc600078ec0ff */
[----:B------:R-:W4:Y:S04]  /*27920*/  LDL.LU R35, [R1+0x86c] ;  /* 0x00086c0001237983 */ /* 0x000f280000300800 */
[----:B------:R-:W4:Y:S01]  /*27930*/  LDL.LU R31, [R1+0x654] ;  /* 0x00065400011f7983 */ /* 0x000f220000300800 */
[----:B--2---:R-:W-:-:S03]  /*27940*/  LOP3.LUT R85, R30, 0xffff, RZ, 0xc0, !PT ;  /* 0x0000ffff1e557812 */ /* 0x004fc600078ec0ff */
[----:B------:R-:W2:Y:S01]  /*27950*/  LDL.LU R30, [R1+0x650] ;  /* 0x00065000011e7983 */ /* 0x000ea20000300800 */
[----:B------:R-:W-:Y:S02]  /*27960*/  LOP3.LUT R87, R161, 0xffff, RZ, 0xc0, !PT ;  /* 0x0000ffffa1577812 */ /* 0x000fe400078ec0ff */
[----:B------:R-:W-:Y:S02]  /*27970*/  LOP3.LUT R80, R236, 0xffff, RZ, 0xc0, !PT ;  /* 0x0000ffffec507812 */ /* 0x000fe400078ec0ff */
[----:B-1----:R-:W-:Y:S02]  /*27980*/  LOP3.LUT R4, R160, 0xffff, RZ, 0xc0, !PT ;  /* 0x0000ffffa0047812 */ /* 0x002fe400078ec0ff */
[----:B------:R-:W-:Y:S02]  /*27990*/  LOP3.LUT R235, R235, 0xffff, RZ, 0xc0, !PT ;  /* 0x0000ffffebeb7812 */ /* 0x000fe400078ec0ff */
[----:B------:R-:W-:Y:S02]  /*279a0*/  PRMT R6, R87, 0x3340, R0 ;  /* 0x0000334057067816 */ /* 0x000fe40000000000 */
[----:B------:R-:W-:-:S02]  /*279b0*/  PRMT R11, R84, 0x3340, R85 ;  /* 0x00003340540b7816 */ /* 0x000fc40000000055 */
[----:B------:R-:W-:Y:S02]  /*279c0*/  PRMT R7, R4, 0x3340, R0 ;  /* 0x0000334004077816 */ /* 0x000fe40000000000 */
[----:B------:R-:W-:Y:S02]  /*279d0*/  PRMT R13, R78, 0x3340, R80 ;  /* 0x000033404e0d7816 */ /* 0x000fe40000000050 */
[----:B------:R-:W-:Y:S02]  /*279e0*/  LOP3.LUT R81, R251, 0xffff, RZ, 0xc0, !PT ;  /* 0x0000fffffb517812 */ /* 0x000fe400078ec0ff */
[----:B------:R-:W-:Y:S02]  /*279f0*/  LOP3.LUT R236, R250, 0xffff, RZ, 0xc0, !PT ;  /* 0x0000fffffaec7812 */ /* 0x000fe400078ec0ff */
[----:B------:R-:W-:Y:S02]  /*27a00*/  PRMT R15, R2, 0x3340, R235 ;  /* 0x00003340020f7816 */ /* 0x000fe400000000eb */
[----:B0-----:R-:W-:-:S02]  /*27a10*/  PRMT R2, R11, 0x5410, R6 ;  /* 0x000054100b027816 */ /* 0x001fc40000000006 */
[----:B------:R-:W-:Y:S02]  /*27a20*/  PRMT R6, R13, 0x5410, R7 ;  /* 0x000054100d067816 */ /* 0x000fe40000000007 */
[--C-:B------:R-:W-:Y:S02]  /*27a30*/  PRMT R8, R81, 0x3340, R0.reuse ;  /* 0x0000334051087816 */ /* 0x100fe40000000000 */
[----:B------:R-:W-:Y:S01]  /*27a40*/  PRMT R14, R14, 0x3340, R79 ;  /* 0x000033400e0e7816 */ /* 0x000fe2000000004f */
[----:B------:R0:W-:Y:S01]  /*27a50*/  STL [R1+0x2118], R4 ;  /* 0x0021180401007387 */ /* 0x0001e20000100800 */
[----:B------:R-:W-:-:S03]  /*27a60*/  PRMT R9, R236, 0x3340, R0 ;  /* 0x00003340ec097816 */ /* 0x000fc60000000000 */
[----:B------:R1:W-:Y:S04]  /*27a70*/  STL [R1+0x848], R2 ;  /* 0x0008480201007387 */ /* 0x0003e80000100800 */
[----:B------:R-:W-:Y:S01]  /*27a80*/  STL [R1+0x844], R6 ;  /* 0x0008440601007387 */ /* 0x000fe20000100800 */
[----:B0-----:R-:W-:-:S03]  /*27a90*/  PRMT R4, R14, 0x5410, R8 ;  /* 0x000054100e047816 */ /* 0x001fc60000000008 */
[----:B------:R-:W2:Y:S01]  /*27aa0*/  LDL.LU R34, [R1+0xc88] ;  /* 0x000c880001227983 */ /* 0x000ea20000300800 */
[----:B-1----:R-:W-:-:S03]  /*27ab0*/  PRMT R2, R15, 0x5410, R9 ;  /* 0x000054100f027816 */ /* 0x002fc60000000009 */
[----:B------:R-:W-:Y:S04]  /*27ac0*/  STL [R1+0x840], R4 ;  /* 0x0008400401007387 */ /* 0x000fe80000100800 */
[----:B------:R0:W-:Y:S01]  /*27ad0*/  STL [R1+0x83c], R2 ;  /* 0x00083c0201007387 */ /* 0x0001e20000100800 */
[----:B---3--:R-:W-:Y:S02]  /*27ae0*/  LOP3.LUT R13, R38, 0xffff, RZ, 0xc0, !PT ;  /* 0x0000ffff260d7812 */ /* 0x008fe400078ec0ff */
[----:B------:R-:W-:Y:S02]  /*27af0*/  LOP3.LUT R14, R33, 0xffff, RZ, 0xc0, !PT ;  /* 0x0000ffff210e7812 */ /* 0x000fe400078ec0ff */
[----:B------:R-:W3:Y:S04]  /*27b00*/  LDL.LU R33, [R1+0xc84] ;  /* 0x000c840001217983 */ /* 0x000ee80000300800 */
[----:B------:R1:W-:Y:S01]  /*27b10*/  STL [R1+0x1ac], R13 ;  /* 0x0001ac0d01007387 */ /* 0x0003e20000100800 */
[----:B0-----:R-:W-:-:S03]  /*27b20*/  LOP3.LUT R2, R37, 0xffff, RZ, 0xc0, !PT ;  /* 0x0000ffff25027812 */ /* 0x001fc600078ec0ff */
[----:B------:R0:W-:Y:S01]  /*27b30*/  STL [R1+0x1a8], R14 ;  /* 0x0001a80e01007387 */ /* 0x0001e20000100800 */
[----:B------:R-:W-:-:S03]  /*27b40*/  LOP3.LUT R71, R32, 0xffff, RZ, 0xc0, !PT ;  /* 0x0000ffff20477812 */ /* 0x000fc600078ec0ff */
[----:B------:R-:W3:Y:S04]  /*27b50*/  LDL.LU R32, [R1+0xa74] ;  /* 0x000a740001207983 */ /* 0x000ee80000300800 */
[----:B------:R0:W-:Y:S01]  /*27b60*/  STL [R1+0x1c0], R2 ;  /* 0x0001c00201007387 */ /* 0x0001e20000100800 */
[----:B----4-:R-:W-:-:S03]  /*27b70*/  LOP3.LUT R4, R31, 0xffff, RZ, 0xc0, !PT ;  /* 0x0000ffff1f047812 */ /* 0x010fc600078ec0ff */
[----:B------:R-:W4:Y:S04]  /*27b80*/  LDL.LU R38, [R1+0xa70] ;  /* 0x000a700001267983 */ /* 0x000f280000300800 */
[----:B------:R-:W4:Y:S04]  /*27b90*/  LDL.LU R37, [R1+0x880] ;  /* 0x0008800001257983 */ /* 0x000f280000300800 */
[----:B------:R-:W4:Y:S04]  /*27ba0*/  LDL.LU R31, [R1+0x87c] ;  /* 0x00087c00011f7983 */ /* 0x000f280000300800 */
[----:B------:R-:W-:Y:S01]  /*27bb0*/  STL [R1+0x1bc], R4 ;  /* 0x0001bc0401007387 */ /* 0x000fe20000100800 */
[----:B--2---:R-:W-:-:S03]  /*27bc0*/  LOP3.LUT R76, R30, 0xffff, RZ, 0xc0, !PT ;  /* 0x0000ffff1e4c7812 */ /* 0x004fc600078ec0ff */
[----:B------:R-:W2:Y:S01]  /*27bd0*/  LDL.LU R30, [R1+0x668] ;  /* 0x00066800011e7983 */ /* 0x000ea20000300800 */
[----:B------:R-:W-:Y:S02]  /*27be0*/  LOP3.LUT R75, R36, 0xffff, RZ, 0xc0, !PT ;  /* 0x0000ffff244b7812 */ /* 0x000fe400078ec0ff */
[----:B------:R-:W-:Y:S02]  /*27bf0*/  LOP3.LUT R77, R163, 0xffff, RZ, 0xc0, !PT ;  /* 0x0000ffffa34d7812 */ /* 0x000fe400078ec0ff */
[----:B------:R-:W-:Y:S02]  /*27c00*/  LOP3.LUT R73, R237, 0xffff, RZ, 0xc0, !PT ;  /* 0x0000ffffed497812 */ /* 0x000fe400078ec0ff */
[----:B------:R-:W-:Y:S01]  /*27c10*/  LOP3.LUT R72, R35, 0xffff, RZ, 0xc0, !PT ;  /* 0x0000ffff23487812 */ /* 0x000fe200078ec0ff */
[----:B------:R-:W2:Y:S01]  /*27c20*/  LDL.LU R237, [R1+0x2154] ;  /* 0x0021540001ed7983 */ /* 0x000ea20000300800 */
[----:B------:R-:W-:Y:S02]  /*27c30*/  LOP3.LUT R74, R252, 0xffff, RZ, 0xc0, !PT ;  /* 0x0000fffffc4a7812 */ /* 0x000fe400078ec0ff */
[----:B------:R-:W-:-:S02]  /*27c40*/  LOP3.LUT R9, R165, 0xffff, RZ, 0xc0, !PT ;  /* 0x0000ffffa5097812 */ /* 0x000fc400078ec0ff */
[----:B------:R-:W-:Y:S02]  /*27c50*/  PRMT R6, R77, 0x3340, R0 ;  /* 0x000033404d067816 */ /* 0x000fe40000000000 */
[----:B------:R-:W-:Y:S02]  /*27c60*/  PRMT R11, R75, 0x3340, R76 ;  /* 0x000033404b0b7816 */ /* 0x000fe4000000004c */
[----:B------:R-:W-:Y:S02]  /*27c70*/  PRMT R7, R73, 0x3340, R0 ;  /* 0x0000334049077816 */ /* 0x000fe40000000000 */
[----:B-1----:R-:W-:Y:S02]  /*27c80*/  PRMT R13, R13, 0x3340, R71 ;  /* 0x000033400d0d7816 */ /* 0x002fe40000000047 */
[----:B------:R-:W-:Y:S01]  /*27c90*/  PRMT R15, R2, 0x3340, R4 ;  /* 0x00003340020f7816 */ /* 0x000fe20000000004 */
[----:B------:R1:W-:Y:S01]  /*27ca0*/  STL [R1+0x1b8], R9 ;  /* 0x0001b80901007387 */ /* 0x0003e20000100800 */
[----:B------:R-:W-:-:S02]  /*27cb0*/  PRMT R8, R74, 0x3340, R0 ;  /* 0x000033404a087816 */ /* 0x000fc40000000000 */
[----:B0-----:R-:W-:Y:S02]  /*27cc0*/  PRMT R14, R14, 0x3340, R72 ;  /* 0x000033400e0e7816 */ /* 0x001fe40000000048 */
[----:B------:R-:W-:Y:S02]  /*27cd0*/  PRMT R2, R11, 0x5410, R6 ;  /* 0x000054100b027816 */ /* 0x000fe40000000006 */
[----:B------:R-:W-:Y:S02]  /*27ce0*/  PRMT R6, R13, 0x5410, R7 ;  /* 0x000054100d067816 */ /* 0x000fe40000000007 */
[----:B-1----:R-:W-:Y:S01]  /*27cf0*/  PRMT R9, R9, 0x3340, R0 ;  /* 0x0000334009097816 */ /* 0x002fe20000000000 */
[----:B------:R0:W-:Y:S01]  /*27d00*/  STL [R1+0x838], R2 ;  /* 0x0008380201007387 */ /* 0x0001e20000100800 */
[----:B------:R-:W-:-:S03]  /*27d10*/  PRMT R4, R14, 0x5410, R8 ;  /* 0x000054100e047816 */ /* 0x000fc60000000008 */
[----:B------:R-:W-:Y:S01]  /*27d20*/  STL [R1+0x834], R6 ;  /* 0x0008340601007387 */ /* 0x000fe20000100800 */
[----:B------:R-:W-:Y:S02]  /*27d30*/  LOP3.LUT R11, R34, 0xffff, RZ, 0xc0, !PT ;  /* 0x0000ffff220b7812 */ /* 0x000fe400078ec0ff */
[----:B0-----:R-:W-:Y:S01]  /*27d40*/  PRMT R2, R15, 0x5410, R9 ;  /* 0x000054100f027816 */ /* 0x001fe20000000009 */
[----:B------:R0:W-:Y:S04]  /*27d50*/  STL [R1+0x830], R4 ;  /* 0x0008300401007387 */ /* 0x0001e80000100800 */
[----:B------:R-:W2:Y:S04]  /*27d60*/  LDL.LU R36, [R1+0xc98] ;  /* 0x000c980001247983 */ /* 0x000ea80000300800 */
[----:B------:R1:W-:Y:S04]  /*27d70*/  STL [R1+0x82c], R2 ;  /* 0x00082c0201007387 */ /* 0x0003e80000100800 */
[----:B------:R-:W2:Y:S04]  /*27d80*/  LDL.LU R34, [R1+0xc94] ;  /* 0x000c940001227983 */ /* 0x000ea80000300800 */
[----:B------:R1:W-:Y:S01]  /*27d90*/  STL [R1+0x1b4], R11 ;  /* 0x0001b40b01007387 */ /* 0x0003e20000100800 */
[----:B---3--:R-:W-:-:S03]  /*27da0*/  LOP3.LUT R13, R33, 0xffff, RZ, 0xc0, !PT ;  /* 0x0000ffff210d7812 */ /* 0x008fc600078ec0ff */
[----:B------:R-:W3:Y:S04]  /*27db0*/  LDL.LU R35, [R1+0xa84] ;  /* 0x000a840001237983 */ /* 0x000ee80000300800 */
[----:B------:R-:W3:Y:S04]  /*27dc0*/  LDL.LU R33, [R1+0xa80] ;  /* 0x000a800001217983 */ /* 0x000ee80000300800 */
[----:B------:R1:W-:Y:S01]  /*27dd0*/  STL [R1+0x1b0], R13 ;  /* 0x0001b00d01007387 */ /* 0x0003e20000100800 */
[----:B------:R-:W-:-:S03]  /*27de0*/  LOP3.LUT R66, R32, 0xffff, RZ, 0xc0, !PT ;  /* 0x0000ffff20427812 */ /* 0x000fc600078ec0ff */
[----:B------:R-:W3:Y:S01]  /*27df0*/  LDL.LU R32, [R1+0x890] ;  /* 0x0008900001207983 */ /* 0x000ee20000300800 */
[----:B----4-:R-:W-:-:S03]  /*27e00*/  LOP3.LUT R68, R31, 0xffff, RZ, 0xc0, !PT ;  /* 0x0000ffff1f447812 */ /* 0x010fc600078ec0ff */
[----:B------:R-:W4:Y:S01]  /*27e10*/  LDL.LU R31, [R1+0x88c] ;  /* 0x00088c00011f7983 */ /* 0x000f220000300800 */
[----:B0-----:R-:W-:-:S05]  /*27e20*/  LOP3.LUT R4, R38, 0xffff, RZ, 0xc0, !PT ;  /* 0x0000ffff26047812 */ /* 0x001fca00078ec0ff */
[----:B------:R-:W-:Y:S01]  /*27e30*/  STL [R1+0x1d0], R4 ;  /* 0x0001d00401007387 */ /* 0x000fe20000100800 */
[----:B--2---:R-:W-:-:S03]  /*27e40*/  LOP3.LUT R69, R30, 0xffff, RZ, 0xc0, !PT ;  /* 0x0000ffff1e457812 */ /* 0x004fc600078ec0ff */
[----:B------:R-:W2:Y:S01]  /*27e50*/  LDL.LU R30, [R1+0x670] ;  /* 0x00067000011e7983 */ /* 0x000ea20000300800 */
[----:B------:R-:W-:Y:S02]  /*27e60*/  LOP3.LUT R67, R37, 0xffff, RZ, 0xc0, !PT ;  /* 0x0000ffff25437812 */ /* 0x000fe400078ec0ff */
[----:B------:R-:W-:Y:S02]  /*27e70*/  LOP3.LUT R70, R240, 0xffff, RZ, 0xc0, !PT ;  /* 0x0000fffff0467812 */ /* 0x000fe400078ec0ff */
[----:B------:R-:W-:Y:S01]  /*27e80*/  LOP3.LUT R7, R238, 0xffff, RZ, 0xc0, !PT ;  /* 0x0000ffffee077812 */ /* 0x000fe200078ec0ff */
[----:B------:R-:W2:Y:S01]  /*27e90*/  LDL.LU R240, [R1+0x2150] ;  /* 0x0021500001f07983 */ /* 0x000ea20000300800 */
[----:B------:R-:W-:Y:S02]  /*27ea0*/  LOP3.LUT R8, R167, 0xffff, RZ, 0xc0, !PT ;  /* 0x0000ffffa7087812 */ /* 0x000fe400078ec0ff */
[----:B-1----:R-:W-:Y:S01]  /*27eb0*/  LOP3.LUT R2, R166, 0xffff, RZ, 0xc0, !PT ;  /* 0x0000ffffa6027812 */ /* 0x002fe200078ec0ff */
[----:B------:R-:W2:Y:S01]  /*27ec0*/  LDL.LU R238, [R1+0x214c] ;  /* 0x00214c0001ee7983 */ /* 0x000ea20000300800 */
[----:B------:R-:W-:-:S02]  /*27ed0*/  PRMT R6, R70, 0x3340, R0 ;  /* 0x0000334046067816 */ /* 0x000fc40000000000 */
[----:B------:R-:W-:Y:S01]  /*27ee0*/  PRMT R11, R11, 0x3340, R67 ;  /* 0x000033400b0b7816 */ /* 0x000fe20000000043 */
[----:B------:R0:W-:Y:S01]  /*27ef0*/  STL [R1+0x1c8], R7 ;  /* 0x0001c80701007387 */ /* 0x0001e20000100800 */
[----:B------:R-:W-:Y:S02]  /*27f00*/  LOP3.LUT R237, R237, 0xffff, RZ, 0xc0, !PT ;  /* 0x0000ffffeded7812 */ /* 0x000fe400078ec0ff */
[----:B------:R-:W-:Y:S01]  /*27f10*/  PRMT R9, R2, 0x3340, R0 ;  /* 0x0000334002097816 */ /* 0x000fe20000000000 */
[----:B------:R1:W-:Y:S01]  /*27f20*/  STL [R1+0x1c4], R8 ;  /* 0x0001c40801007387 */ /* 0x0003e20000100800 */
[----:B------:R-:W-:-:S03]  /*27f30*/  PRMT R13, R13, 0x3340, R68 ;  /* 0x000033400d0d7816 */ /* 0x000fc60000000044 */
[----:B------:R1:W-:Y:S01]  /*27f40*/  STL [R1+0x2120], R2 ;  /* 0x0021200201007387 */ /* 0x0003e20000100800 */
[----:B------:R-:W-:Y:S02]  /*27f50*/  PRMT R14, R66, 0x3340, R69 ;  /* 0x00003340420e7816 */ /* 0x000fe40000000045 */
[--C-:B0-----:R-:W-:Y:S02]  /*27f60*/  PRMT R7, R7, 0x3340, R0.reuse ;  /* 0x0000334007077816 */ /* 0x101fe40000000000 */
[----:B------:R-:W-:Y:S02]  /*27f70*/  PRMT R15, R4, 0x3340, R237 ;  /* 0x00003340040f7816 */ /* 0x000fe400000000ed */
[----:B-1----:R-:W-:Y:S02]  /*27f80*/  PRMT R8, R8, 0x3340, R0 ;  /* 0x0000334008087816 */ /* 0x002fe40000000000 */
[----:B------:R-:W-:Y:S02]  /*27f90*/  PRMT R2, R11, 0x5410, R6 ;  /* 0x000054100b027816 */ /* 0x000fe40000000006 */
[----:B------:R-:W-:-:S02]  /*27fa0*/  PRMT R6, R13, 0x5410, R7 ;  /* 0x000054100d067816 */ /* 0x000fc40000000007 */
[----:B------:R-:W-:Y:S01]  /*27fb0*/  PRMT R4, R14, 0x5410, R8 ;  /* 0x000054100e047816 */ /* 0x000fe20000000008 */
[----:B------:R0:W-:Y:S04]  /*27fc0*/  STL [R1+0x828], R2 ;  /* 0x0008280201007387 */ /* 0x0001e80000100800 */
[----:B------:R-:W-:Y:S01]  /*27fd0*/  STL [R1+0x824], R6 ;  /* 0x0008240601007387 */ /* 0x000fe20000100800 */
[----:B0-----:R-:W-:-:S03]  /*27fe0*/  PRMT R2, R15, 0x5410, R9 ;  /* 0x000054100f027816 */ /* 0x001fc60000000009 */
[----:B------:R-:W-:Y:S01]  /*27ff0*/  STL [R1+0x820], R4 ;  /* 0x0008200401007387 */ /* 0x000fe20000100800 */
[----:B------:R-:W-:-:S03]  /*28000*/  LOP3.LUT R64, R36, 0xffff, RZ, 0xc0, !PT ;  /* 0x0000ffff24407812 */ /* 0x000fc600078ec0ff */
[----:B------:R3:W-:Y:S01]  /*28010*/  STL [R1+0x81c], R2 ;  /* 0x00081c0201007387 */ /* 0x0007e20000100800 */
[----:B------:R-:W-:-:S03]  /*28020*/  LOP3.LUT R57, R34, 0xffff, RZ, 0xc0, !PT ;  /* 0x0000ffff22397812 */ /* 0x000fc600078ec0ff */
[----:B------:R-:W2:Y:S04]  /*28030*/  LDL.LU R34, [R1+0xcac] ;  /* 0x000cac0001227983 */ /* 0x000ea80000300800 */
[----:B------:R-:W2:Y:S01]  /*28040*/  LDL.LU R36, [R1+0xca8] ;  /* 0x000ca80001247983 */ /* 0x000ea20000300800 */
[----:B---3--:R-:W-:-:S03]  /*28050*/  LOP3.LUT R2, R33, 0xffff, RZ, 0xc0, !PT ;  /* 0x0000ffff21027812 */ /* 0x008fc600078ec0ff */
[----:B------:R-:W3:Y:S04]  /*28060*/  LDL.LU R33, [R1+0xca4] ;  /* 0x000ca40001217983 */ /* 0x000ee80000300800 */
[----:B------:R-:W-:Y:S01]  /*28070*/  STL [R1+0x1e0], R2 ;  /* 0x0001e00201007387 */ /* 0x000fe20000100800 */
[----:B------:R-:W-:-:S03]  /*28080*/  LOP3.LUT R65, R32, 0xffff, RZ, 0xc0, !PT ;  /* 0x0000ffff20417812 */ /* 0x000fc600078ec0ff */
[----:B------:R-:W3:Y:S01]  /*28090*/  LDL.LU R32, [R1+0xa90] ;  /* 0x000a900001207983 */ /* 0x000ee20000300800 */
[----:B----4-:R-:W-:-:S03]  /*280a0*/  LOP3.LUT R59, R31, 0xffff, RZ, 0xc0, !PT ;  /* 0x0000ffff1f3b7812 */ /* 0x010fc600078ec0ff */
[----:B------:R-:W4:Y:S01]  /*280b0*/  LDL.LU R31, [R1+0x8a4] ;  /* 0x0008a400011f7983 */ /* 0x000f220000300800 */
[----:B------:R-:W-:Y:S02]  /*280c0*/  LOP3.LUT R61, R241, 0xffff, RZ, 0xc0, !PT ;  /* 0x0000fffff13d7812 */ /* 0x000fe400078ec0ff */
[----:B------:R-:W-:Y:S01]  /*280d0*/  LOP3.LUT R7, R239, 0xffff, RZ, 0xc0, !PT ;  /* 0x0000ffffef077812 */ /* 0x000fe200078ec0ff */
        /* <DEDUP_REMOVED lines=8> */
[----:B------:R-:W-:Y:S01]  /*28160*/  PRMT R6, R61, 0x3340, R0 ;  /* 0x000033403d067816 */ /* 0x000fe20000000000 */
[----:B------:R-:W2:Y:S01]  /*28170*/  LDL.LU R38, [R1+0x67c] ;  /* 0x00067c0001267983 */ /* 0x000ea20000300800 */
[----:B------:R-:W-:Y:S02]  /*28180*/  PRMT R11, R64, 0x3340, R65 ;  /* 0x00003340400b7816 */ /* 0x000fe40000000041 */
[----:B------:R-:W-:Y:S01]  /*28190*/  LOP3.LUT R238, R238, 0xffff, RZ, 0xc0, !PT ;  /* 0x0000ffffeeee7812 */ /* 0x000fe200078ec0ff */
[----:B------:R0:W-:Y:S01]  /*281a0*/  STL [R1+0x1d8], R7 ;  /* 0x0001d80701007387 */ /* 0x0001e20000100800 */
[----:B------:R-:W-:-:S02]  /*281b0*/  PRMT R13, R57, 0x3340, R59 ;  /* 0x00003340390d7816 */ /* 0x000fc4000000003b */
[--C-:B------:R-:W-:Y:S01]  /*281c0*/  PRMT R9, R4, 0x3340, R0.reuse ;  /* 0x0000334004097816 */ /* 0x100fe20000000000 */
[----:B------:R1:W-:Y:S01]  /*281d0*/  STL [R1+0x2124], R4 ;  /* 0x0021240401007387 */ /* 0x0003e20000100800 */
[----:B------:R-:W-:Y:S02]  /*281e0*/  PRMT R8, R62, 0x3340, R0 ;  /* 0x000033403e087816 */ /* 0x000fe40000000000 */
[----:B------:R-:W-:Y:S02]  /*281f0*/  PRMT R14, R58, 0x3340, R60 ;  /* 0x000033403a0e7816 */ /* 0x000fe4000000003c */
[----:B0-----:R-:W-:Y:S02]  /*28200*/  PRMT R7, R7, 0x3340, R0 ;  /* 0x0000334007077816 */ /* 0x001fe40000000000 */
[----:B------:R-:W-:Y:S02]  /*28210*/  PRMT R15, R2, 0x3340, R238 ;  /* 0x00003340020f7816 */ /* 0x000fe400000000ee */
[----:B-1----:R-:W-:-:S02]  /*28220*/  PRMT R4, R11, 0x5410, R6 ;  /* 0x000054100b047816 */ /* 0x002fc40000000006 */
[----:B------:R-:W-:Y:S02]  /*28230*/  PRMT R2, R13, 0x5410, R7 ;  /* 0x000054100d027816 */ /* 0x000fe40000000007 */
[----:B------:R-:W-:Y:S01]  /*28240*/  PRMT R6, R14, 0x5410, R8 ;  /* 0x000054100e067816 */ /* 0x000fe20000000008 */
[----:B------:R0:W-:Y:S04]  /*28250*/  STL [R1+0x818], R4 ;  /* 0x0008180401007387 */ /* 0x0001e80000100800 */
[----:B------:R1:W-:Y:S01]  /*28260*/  STL [R1+0x814], R2 ;  /* 0x0008140201007387 */ /* 0x0003e20000100800 */
[----:B0-----:R-:W-:-:S03]  /*28270*/  PRMT R4, R15, 0x5410, R9 ;  /* 0x000054100f047816 */ /* 0x001fc60000000009 */
[----:B------:R-:W-:Y:S04]  /*28280*/  STL [R1+0x810], R6 ;  /* 0x0008100601007387 */ /* 0x000fe80000100800 */
[----:B------:R-:W2:Y:S04]  /*28290*/  LDL.LU R35, [R1+0xe00] ;  /* 0x000e000001237983 */ /* 0x000ea80000300800 */
[----:B------:R4:W-:Y:S01]  /*282a0*/  STL [R1+0x80c], R4 ;  /* 0x00080c0401007387 */ /* 0x0009e20000100800 */
[----:B-1----:R-:W-:-:S03]  /*282b0*/  LOP3.LUT R2, R34, 0xffff, RZ, 0xc0, !PT ;  /* 0x0000ffff22027812 */ /* 0x002fc600078ec0ff */
[----:B------:R-:W2:Y:S01]  /*282c0*/  LDL.LU R34, [R1+0xcb8] ;  /* 0x000cb80001227983 */ /* 0x000ea20000300800 */
[----:B------:R-:W-:-:S03]  /*282d0*/  LOP3.LUT R54, R36, 0xffff, RZ, 0xc0, !PT ;  /* 0x0000ffff24367812 */ /* 0x000fc600078ec0ff */
[----:B------:R-:W-:Y:S04]  /*282e0*/  STL [R1+0x1f4], R2 ;  /* 0x0001f40201007387 */ /* 0x000fe80000100800 */
[----:B------:R-:W2:Y:S01]  /*282f0*/  LDL.LU R37, [R1+0xcb4] ;  /* 0x000cb40001257983 */ /* 0x000ea20000300800 */
[----:B---3--:R-:W-:-:S05]  /*28300*/  LOP3.LUT R13, R33, 0xffff, RZ, 0xc0, !PT ;  /* 0x0000ffff210d7812 */ /* 0x008fca00078ec0ff */
[----:B------:R0:W-:Y:S04]  /*28310*/  STL [R1+0x1d4], R13 ;  /* 0x0001d40d01007387 */ /* 0x0001e80000100800 */
[----:B------:R-:W3:Y:S04]  /*28320*/  LDL.LU R36, [R1+0xaa0] ;  /* 0x000aa00001247983 */ /* 0x000ee80000300800 */
[----:B------:R-:W3:Y:S01]  /*28330*/  LDL.LU R33, [R1+0x8b4] ;  /* 0x0008b40001217983 */ /* 0x000ee20000300800 */
[----:B------:R-:W-:-:S03]  /*28340*/  LOP3.LUT R48, R32, 0xffff, RZ, 0xc0, !PT ;  /* 0x0000ffff20307812 */ /* 0x000fc600078ec0ff */
[----:B------:R-:W3:Y:S01]  /*28350*/  LDL.LU R32, [R1+0x8b0] ;  /* 0x0008b00001207983 */ /* 0x000ee20000300800 */
[----:B----4-:R-:W-:-:S05]  /*28360*/  LOP3.LUT R4, R31, 0xffff, RZ, 0xc0, !PT ;  /* 0x0000ffff1f047812 */ /* 0x010fca00078ec0ff */
[----:B------:R1:W-:Y:S04]  /*28370*/  STL [R1+0x1f0], R4 ;  /* 0x0001f00401007387 */ /* 0x0003e80000100800 */
[----:B------:R-:W4:Y:S01]  /*28380*/  LDL.LU R31, [R1+0x8ac] ;  /* 0x0008ac00011f7983 */ /* 0x000f220000300800 */
[----:B------:R-:W-:Y:S02]  /*28390*/  LOP3.LUT R56, R240, 0xffff, RZ, 0xc0, !PT ;  /* 0x0000fffff0387812 */ /* 0x000fe400078ec0ff */
[----:B------:R-:W-:Y:S02]  /*283a0*/  LOP3.LUT R51, R242, 0xffff, RZ, 0xc0, !PT ;  /* 0x0000fffff2337812 */ /* 0x000fe400078ec0ff */
[----:B--2---:R-:W-:Y:S02]  /*283b0*/  LOP3.LUT R55, R30, 0xffff, RZ, 0xc0, !PT ;  /* 0x0000ffff1e377812 */ /* 0x004fe400078ec0ff */
[----:B------:R-:W2:Y:S04]  /*283c0*/  LDL.LU R30, [R1+0x68c] ;  /* 0x00068c00011e7983 */ /* 0x000ea80000300800 */
[----:B------:R-:W2:Y:S04]  /*283d0*/  LDL.LU R240, [R1+0x2140] ;  /* 0x0021400001f07983 */ /* 0x000ea80000300800 */
[----:B------:R-:W2:Y:S01]  /*283e0*/  LDL.LU R242, [R1+0x213c] ;  /* 0x00213c0001f27983 */ /* 0x000ea20000300800 */
[----:B------:R-:W-:-:S02]  /*283f0*/  LOP3.LUT R49, R39, 0xffff, RZ, 0xc0, !PT ;  /* 0x0000ffff27317812 */ /* 0x000fc400078ec0ff */
[----:B------:R-:W-:Y:S02]  /*28400*/  LOP3.LUT R50, R38, 0xffff, RZ, 0xc0, !PT ;  /* 0x0000ffff26327812 */ /* 0x000fe400078ec0ff */
[----:B------:R-:W-:Y:S02]  /*28410*/  LOP3.LUT R53, R170, 0xffff, RZ, 0xc0, !PT ;  /* 0x0000ffffaa357812 */ /* 0x000fe400078ec0ff */
[--C-:B------:R-:W-:Y:S02]  /*28420*/  PRMT R6, R56, 0x3340, R0.reuse ;  /* 0x0000334038067816 */ /* 0x100fe40000000000 */
[----:B------:R-:W-:Y:S02]  /*28430*/  PRMT R11, R54, 0x3340, R55 ;  /* 0x00003340360b7816 */ /* 0x000fe40000000037 */
[----:B------:R-:W-:Y:S02]  /*28440*/  LOP3.LUT R239, R239, 0xffff, RZ, 0xc0, !PT ;  /* 0x0000ffffefef7812 */ /* 0x000fe400078ec0ff */
[----:B------:R-:W-:-:S02]  /*28450*/  PRMT R7, R51, 0x3340, R0 ;  /* 0x0000334033077816 */ /* 0x000fc40000000000 */
[----:B0-----:R-:W-:Y:S02]  /*28460*/  PRMT R13, R13, 0x3340, R49 ;  /* 0x000033400d0d7816 */ /* 0x001fe40000000031 */
[----:B------:R-:W-:Y:S02]  /*28470*/  PRMT R15, R2, 0x3340, R4 ;  /* 0x00003340020f7816 */ /* 0x000fe40000000004 */
[----:B------:R-:W-:Y:S02]  /*28480*/  PRMT R8, R53, 0x3340, R0 ;  /* 0x0000334035087816 */ /* 0x000fe40000000000 */
[----:B------:R-:W-:Y:S02]  /*28490*/  PRMT R14, R48, 0x3340, R50 ;  /* 0x00003340300e7816 */ /* 0x000fe40000000032 */
[----:B-1----:R-:W-:Y:S02]  /*284a0*/  PRMT R4, R11, 0x5410, R6 ;  /* 0x000054100b047816 */ /* 0x002fe40000000006 */
[----:B------:R-:W-:-:S02]  /*284b0*/  PRMT R9, R239, 0x3340, R0 ;  /* 0x00003340ef097816 */ /* 0x000fc40000000000 */
[----:B------:R-:W-:Y:S01]  /*284c0*/  PRMT R6, R13, 0x5410, R7 ;  /* 0x000054100d067816 */ /* 0x000fe20000000007 */
[----:B------:R0:W-:Y:S01]  /*284d0*/  STL [R1+0x808], R4 ;  /* 0x0008080401007387 */ /* 0x0001e20000100800 */
[----:B------:R-:W-:-:S03]  /*284e0*/  PRMT R2, R14, 0x5410, R8 ;  /* 0x000054100e027816 */ /* 0x000fc60000000008 */
[----:B------:R-:W-:Y:S01]  /*284f0*/  STL [R1+0x804], R6 ;  /* 0x0008040601007387 */ /* 0x000fe20000100800 */
[----:B0-----:R-:W-:-:S03]  /*28500*/  PRMT R4, R15, 0x5410, R9 ;  /* 0x000054100f047816 */ /* 0x001fc60000000009 */
[----:B------:R0:W-:Y:S01]  /*28510*/  STL [R1+0x800], R2 ;  /* 0x0008000201007387 */ /* 0x0001e20000100800 */
[----:B------:R-:W-:-:S03]  /*28520*/  LOP3.LUT R14, R35, 0xffff, RZ, 0xc0, !PT ;  /* 0x0000ffff230e7812 */ /* 0x000fc600078ec0ff */
[----:B------:R1:W-:Y:S04]  /*28530*/  STL [R1+0x7b4], R4 ;  /* 0x0007b40401007387 */ /* 0x0003e80000100800 */
[----:B------:R-:W2:Y:S01]  /*28540*/  LDL.LU R35, [R1+0xe08] ;  /* 0x000e080001237983 */ /* 0x000ea20000300800 */
[----:B0-----:R-:W-:-:S03]  /*28550*/  LOP3.LUT R2, R34, 0xffff, RZ, 0xc0, !PT ;  /* 0x0000ffff22027812 */ /* 0x001fc600078ec0ff */
[----:B------:R-:W2:Y:S04]  /*28560*/  LDL.LU R34, [R1+0xe04] ;  /* 0x000e040001227983 */ /* 0x000ea80000300800 */
[----:B------:R0:W-:Y:S04]  /*28570*/  STL [R1+0x20c], R14 ;  /* 0x00020c0e01007387 */ /* 0x0001e80000100800 */
[----:B------:R-:W-:Y:S01]  /*28580*/  STL [R1+0x1fc], R2 ;  /* 0x0001fc0201007387 */ /* 0x000fe20000100800 */
[----:B---3--:R-:W-:Y:S02]  /*28590*/  LOP3.LUT R13, R36, 0xffff, RZ, 0xc0, !PT ;  /* 0x0000ffff240d7812 */ /* 0x008fe400078ec0ff */
[----:B------:R-:W-:-:S03]  /*285a0*/  LOP3.LUT R15, R33, 0xffff, RZ, 0xc0, !PT ;  /* 0x0000ffff210f7812 */ /* 0x000fc600078ec0ff */
[----:B------:R-:W-:Y:S01]  /*285b0*/  STL [R1+0x1e4], R13 ;  /* 0x0001e40d01007387 */ /* 0x000fe20000100800 */
[----:B-1----:R-:W-:-:S03]  /*285c0*/  LOP3.LUT R4, R32, 0xffff, RZ, 0xc0, !PT ;  /* 0x0000ffff20047812 */ /* 0x002fc600078ec0ff */
[----:B------:R1:W-:Y:S04]  /*285d0*/  STL [R1+0x1f8], R15 ;  /* 0x0001f80f01007387 */ /* 0x0003e80000100800 */
[----:B------:R-:W3:Y:S04]  /*285e0*/  LDL.LU R33, [R1+0xab4] ;  /* 0x000ab40001217983 */ /* 0x000ee80000300800 */
[----:B------:R1:W-:Y:S04]  /*285f0*/  STL [R1+0x1e8], R4 ;  /* 0x0001e80401007387 */ /* 0x0003e80000100800 */
[----:B------:R-:W3:Y:S01]  /*28600*/  LDL.LU R32, [R1+0xab0] ;  /* 0x000ab00001207983 */ /* 0x000ee20000300800 */
[----:B----4-:R-:W-:-:S03]  /*28610*/  LOP3.LUT R45, R31, 0xffff, RZ, 0xc0, !PT ;  /* 0x0000ffff1f2d7812 */ /* 0x010fc600078ec0ff */
[----:B------:R-:W4:Y:S01]  /*28620*/  LDL.LU R31, [R1+0xa4c] ;  /* 0x000a4c00011f7983 */ /* 0x000f220000300800 */
[----:B------:R-:W-:Y:S02]  /*28630*/  LOP3.LUT R43, R241, 0xffff, RZ, 0xc0, !PT ;  /* 0x0000fffff12b7812 */ /* 0x000fe400078ec0ff */
[----:B------:R-:W-:Y:S02]  /*28640*/  LOP3.LUT R44, R37, 0xffff, RZ, 0xc0, !PT ;  /* 0x0000ffff252c7812 */ /* 0x000fe400078ec0ff */
[----:B--2---:R-:W-:Y:S02]  /*28650*/  LOP3.LUT R42, R30, 0xffff, RZ, 0xc0, !PT ;  /* 0x0000ffff1e2a7812 */ /* 0x004fe400078ec0ff */
[----:B------:R-:W2:Y:S04]  /*28660*/  LDL.LU R30, [R1+0xa48] ;  /* 0x000a4800011e7983 */ /* 0x000ea80000300800 */
[----:B------:R-:W2:Y:S01]  /*28670*/  LDL.LU R241, [R1+0x2138] ;  /* 0x0021380001f17983 */ /* 0x000ea20000300800 */
[----:B------:R-:W-:-:S03]  /*28680*/  LOP3.LUT R41, R242, 0xffff, RZ, 0xc0, !PT ;  /* 0x0000fffff2297812 */ /* 0x000fc600078ec0ff */
[----:B------:R-:W2:Y:S04]  /*28690*/  LDL.LU R242, [R1+0x2134] ;  /* 0x0021340001f27983 */ /* 0x000ea80000300800 */
[----:B------:R-:W2:Y:S04]  /*286a0*/  LDL.LU R37, [R1+0x698] ;  /* 0x0006980001257983 */ /* 0x000ea80000300800 */
[----:B------:R-:W2:Y:S04]  /*286b0*/  LDL.LU R38, [R1+0x694] ;  /* 0x0006940001267983 */ /* 0x000ea80000300800 */
[----:B------:R-:W2:Y:S01]  /*286c0*/  LDL.LU R63, [R1+0x434] ;  /* 0x00043400013f7983 */ /* 0x000ea20000300800 */
[----:B------:R-:W-:-:S02]  /*286d0*/  LOP3.LUT R40, R172, 0xffff, RZ, 0xc0, !PT ;  /* 0x0000ffffac287812 */ /* 0x000fc400078ec0ff */
[----:B------:R-:W-:Y:S02]  /*286e0*/  PRMT R6, R43, 0x3340, R0 ;  /* 0x000033402b067816 */ /* 0x000fe40000000000 */
[----:B------:R-:W-:Y:S02]  /*286f0*/  PRMT R11, R44, 0x3340, R45 ;  /* 0x000033402c0b7816 */ /* 0x000fe4000000002d */
[----:B------:R-:W-:Y:S02]  /*28700*/  LOP3.LUT R240, R240, 0xffff, RZ, 0xc0, !PT ;  /* 0x0000fffff0f07812 */ /* 0x000fe400078ec0ff */
[----:B0-----:R-:W-:Y:S02]  /*28710*/  PRMT R14, R14, 0x3340, R15 ;  /* 0x000033400e0e7816 */ /* 0x001fe4000000000f */
[----:B-1----:R-:W-:Y:S02]  /*28720*/  PRMT R15, R2, 0x3340, R4 ;  /* 0x00003340020f7816 */ /* 0x002fe40000000004 */
[----:B------:R-:W-:-:S02]  /*28730*/  PRMT R7, R40, 0x3340, R0 ;  /* 0x0000334028077816 */ /* 0x000fc40000000000 */
[----:B------:R-:W-:Y:S02]  /*28740*/  PRMT R13, R13, 0x3340, R42 ;  /* 0x000033400d0d7816 */ /* 0x000fe4000000002a */
[----:B------:R-:W-:Y:S02]  /*28750*/  PRMT R4, R11, 0x5410, R6 ;  /* 0x000054100b047816 */ /* 0x000fe40000000006 */
[--C-:B------:R-:W-:Y:S02]  /*28760*/  PRMT R8, R41, 0x3340, R0.reuse ;  /* 0x0000334029087816 */ /* 0x100fe40000000000 */
[----:B------:R-:W-:Y:S01]  /*28770*/  PRMT R9, R240, 0x3340, R0 ;  /* 0x00003340f0097816 */ /* 0x000fe20000000000 */
[----:B------:R0:W-:Y:S01]  /*28780*/  STL [R1+0x7b0], R4 ;  /* 0x0007b00401007387 */ /* 0x0001e20000100800 */
[----:B------:R-:W-:Y:S02]  /*28790*/  PRMT R6, R13, 0x5410, R7 ;  /* 0x000054100d067816 */ /* 0x000fe40000000007 */
        /* <DEDUP_REMOVED lines=9> */
[----:B------:R-:W-:Y:S04]  /*28830*/  STL [R1+0x224], R14 ;  /* 0x0002240e01007387 */ /* 0x000fe80000100800 */
[----:B------:R-:W2:Y:S04]  /*28840*/  LDL.LU R34, [R1+0xc70] ;  /* 0x000c700001227983 */ /* 0x000ea80000300800 */
[----:B------:R-:W-:Y:S04]  /*28850*/  STL [R1+0x220], R2 ;  /* 0x0002200201007387 */ /* 0x000fe80000100800 */
[----:B------:R-:W2:Y:S01]  /*28860*/  LDL.LU R46, [R1+0xc6c] ;  /* 0x000c6c00012e7983 */ /* 0x000ea20000300800 */
[----:B---3--:R-:W-:-:S02]  /*28870*/  LOP3.LUT R35, R33, 0xffff, RZ, 0xc0, !PT ;  /* 0x0000ffff21237812 */ /* 0x008fc400078ec0ff */
[----:B----4-:R-:W-:Y:S02]  /*28880*/  LOP3.LUT R15, R31, 0xffff, RZ, 0xc0, !PT ;  /* 0x0000ffff1f0f7812 */ /* 0x010fe400078ec0ff */
[----:B------:R-:W3:Y:S04]  /*28890*/  LDL.LU R31, [R1+0xa5c] ;  /* 0x000a5c00011f7983 */ /* 0x000ee80000300800 */
[----:B------:R-:W4:Y:S01]  /*288a0*/  LDL.LU R33, [R1+0xa58] ;  /* 0x000a580001217983 */ /* 0x000f220000300800 */
[----:B------:R-:W-:Y:S02]  /*288b0*/  LOP3.LUT R7, R173, 0xffff, RZ, 0xc0, !PT ;  /* 0x0000ffffad077812 */ /* 0x000fe400078ec0ff */
[----:B------:R-:W-:Y:S01]  /*288c0*/  LOP3.LUT R36, R32, 0xffff, RZ, 0xc0, !PT ;  /* 0x0000ffff20247812 */ /* 0x000fe200078ec0ff */
[----:B------:R-:W-:Y:S04]  /*288d0*/  STL [R1+0x218], R15 ;  /* 0x0002180f01007387 */ /* 0x000fe80000100800 */
[----:B------:R-:W3:Y:S01]  /*288e0*/  LDL.LU R32, [R1+0x6a0] ;  /* 0x0006a00001207983 */ /* 0x000ee20000300800 */
[----:B--2---:R-:W-:-:S05]  /*288f0*/  LOP3.LUT R4, R30, 0xffff, RZ, 0xc0, !PT ;  /* 0x0000ffff1e047812 */ /* 0x004fca00078ec0ff */
[----:B------:R-:W-:Y:S04]  /*28900*/  STL [R1+0x214], R4 ;  /* 0x0002140401007387 */ /* 0x000fe80000100800 */
[----:B------:R-:W2:Y:S04]  /*28910*/  LDL.LU R30, [R1+0x69c] ;  /* 0x00069c00011e7983 */ /* 0x000ea80000300800 */
[----:B------:R0:W-:Y:S01]  /*28920*/  STL [R1+0x2f4], R7 ;  /* 0x0002f40701007387 */ /* 0x0001e20000100800 */
[----:B------:R-:W-:-:S05]  /*28930*/  LOP3.LUT R8, R63, 0xffff, RZ, 0xc0, !PT ;  /* 0x0000ffff3f087812 */ /* 0x000fca00078ec0ff */
[----:B------:R1:W-:Y:S04]  /*28940*/  STL [R1+0x210], R8 ;  /* 0x0002100801007387 */ /* 0x0003e80000100800 */
[----:B------:R-:W3:Y:S01]  /*28950*/  LDL.LU R63, [R1+0x43c] ;  /* 0x00043c00013f7983 */ /* 0x000ee20000300800 */
[----:B------:R-:W-:Y:S02]  /*28960*/  LOP3.LUT R37, R37, 0xffff, RZ, 0xc0, !PT ;  /* 0x0000ffff25257812 */ /* 0x000fe400078ec0ff */
[----:B------:R-:W-:Y:S02]  /*28970*/  LOP3.LUT R39, R174, 0xffff, RZ, 0xc0, !PT ;  /* 0x0000ffffae277812 */ /* 0x000fe400078ec0ff */
[----:B------:R-:W-:Y:S02]  /*28980*/  LOP3.LUT R38, R38, 0xffff, RZ, 0xc0, !PT ;  /* 0x0000ffff26267812 */ /* 0x000fe400078ec0ff */
[----:B------:R-:W-:-:S02]  /*28990*/  PRMT R6, R39, 0x3340, R0 ;  /* 0x0000334027067816 */ /* 0x000fc40000000000 */
[----:B------:R-:W-:Y:S02]  /*289a0*/  PRMT R11, R35, 0x3340, R37 ;  /* 0x00003340230b7816 */ /* 0x000fe40000000025 */
[----:B0-----:R-:W-:Y:S02]  /*289b0*/  PRMT R7, R7, 0x3340, R0 ;  /* 0x0000334007077816 */ /* 0x001fe40000000000 */
[----:B------:R-:W-:Y:S02]  /*289c0*/  PRMT R13, R36, 0x3340, R38 ;  /* 0x00003340240d7816 */ /* 0x000fe40000000026 */
[----:B------:R-:W-:Y:S02]  /*289d0*/  LOP3.LUT R241, R241, 0xffff, RZ, 0xc0, !PT ;  /* 0x0000fffff1f17812 */ /* 0x000fe400078ec0ff */
[----:B-1----:R-:W-:Y:S02]  /*289e0*/  PRMT R8, R8, 0x3340, R0 ;  /* 0x0000334008087816 */ /* 0x002fe40000000000 */
[----:B------:R-:W-:-:S02]  /*289f0*/  PRMT R14, R14, 0x3340, R15 ;  /* 0x000033400e0e7816 */ /* 0x000fc4000000000f */
[----:B------:R-:W-:Y:S02]  /*28a00*/  PRMT R15, R2, 0x3340, R4 ;  /* 0x00003340020f7816 */ /* 0x000fe40000000004 */
[----:B------:R-:W-:Y:S02]  /*28a10*/  PRMT R2, R11, 0x5410, R6 ;  /* 0x000054100b027816 */ /* 0x000fe40000000006 */
[----:B------:R-:W-:Y:S02]  /*28a20*/  PRMT R6, R13, 0x5410, R7 ;  /* 0x000054100d067816 */ /* 0x000fe40000000007 */
[----:B------:R-:W-:Y:S02]  /*28a30*/  PRMT R9, R241, 0x3340, R0 ;  /* 0x00003340f1097816 */ /* 0x000fe40000000000 */
[----:B------:R-:W-:Y:S01]  /*28a40*/  PRMT R4, R14, 0x5410, R8 ;  /* 0x000054100e047816 */ /* 0x000fe20000000008 */
[----:B------:R0:W-:Y:S04]  /*28a50*/  STL [R1+0x694], R2 ;  /* 0x0006940201007387 */ /* 0x0001e80000100800 */
[----:B------:R-:W-:Y:S04]  /*28a60*/  STL [R1+0x68c], R6 ;  /* 0x00068c0601007387 */ /* 0x000fe80000100800 */
[----:B------:R1:W-:Y:S01]  /*28a70*/  STL [R1+0x67c], R4 ;  /* 0x00067c0401007387 */ /* 0x0003e20000100800 */
[----:B0-----:R-:W-:-:S05]  /*28a80*/  PRMT R2, R15, 0x5410, R9 ;  /* 0x000054100f027816 */ /* 0x001fca0000000009 */
[----:B------:R0:W-:Y:S01]  /*28a90*/  STL [R1+0x670], R2 ;  /* 0x0006700201007387 */ /* 0x0001e20000100800 */
[----:B-1----:R-:W-:-:S03]  /*28aa0*/  LOP3.LUT R4, R47, 0xffff, RZ, 0xc0, !PT ;  /* 0x0000ffff2f047812 */ /* 0x002fc600078ec0ff */
[----:B------:R-:W2:Y:S01]  /*28ab0*/  LDL.LU R127, [R1+0xe18] ;  /* 0x000e1800017f7983 */ /* 0x000ea20000300800 */
[----:B------:R-:W-:-:S03]  /*28ac0*/  LOP3.LUT R28, R46, 0xffff, RZ, 0xc0, !PT ;  /* 0x0000ffff2e1c7812 */ /* 0x000fc600078ec0ff */
[----:B------:R-:W-:Y:S04]  /*28ad0*/  STL [R1+0x22c], R4 ;  /* 0x00022c0401007387 */ /* 0x000fe80000100800 */
[----:B------:R-:W2:Y:S04]  /*28ae0*/  LDL.LU R47, [R1+0xe14] ;  /* 0x000e1400012f7983 */ /* 0x000ea80000300800 */
[----:B------:R-:W2:Y:S04]  /*28af0*/  LDL.LU R46, [R1+0xc80] ;  /* 0x000c8000012e7983 */ /* 0x000ea80000300800 */
[----:B------:R-:W2:Y:S01]  /*28b00*/  LDL.LU R98, [R1+0xc7c] ;  /* 0x000c7c0001627983 */ /* 0x000ea20000300800 */
[----:B------:R-:W-:-:S02]  /*28b10*/  LOP3.LUT R29, R52, 0xffff, RZ, 0xc0, !PT ;  /* 0x0000ffff341d7812 */ /* 0x000fc400078ec0ff */
[----:B----4-:R-:W-:-:S05]  /*28b20*/  LOP3.LUT R15, R33, 0xffff, RZ, 0xc0, !PT ;  /* 0x0000ffff210f7812 */ /* 0x010fca00078ec0ff */
[----:B------:R-:W-:Y:S04]  /*28b30*/  STL [R1+0x228], R15 ;  /* 0x0002280f01007387 */ /* 0x000fe80000100800 */
[----:B------:R-:W4:Y:S04]  /*28b40*/  LDL.LU R97, [R1+0xa6c] ;  /* 0x000a6c0001617983 */ /* 0x000f280000300800 */
[----:B------:R-:W4:Y:S04]  /*28b50*/  LDL.LU R86, [R1+0xa68] ;  /* 0x000a680001567983 */ /* 0x000f280000300800 */
[----:B------:R-:W4:Y:S04]  /*28b60*/  LDL.LU R83, [R1+0x878] ;  /* 0x0008780001537983 */ /* 0x000f280000300800 */
[----:B------:R-:W4:Y:S04]  /*28b70*/  LDL.LU R52, [R1+0x874] ;  /* 0x0008740001347983 */ /* 0x000f280000300800 */
[----:B------:R-:W4:Y:S01]  /*28b80*/  LDL.LU R82, [R1+0x444] ;  /* 0x0004440001527983 */ /* 0x000f220000300800 */
[----:B---3--:R-:W-:-:S03]  /*28b90*/  LOP3.LUT R24, R63, 0xffff, RZ, 0xc0, !PT ;  /* 0x0000ffff3f187812 */ /* 0x008fc600078ec0ff */
[----:B------:R-:W3:Y:S01]  /*28ba0*/  LDL.LU R63, [R1+0x440] ;  /* 0x00044000013f7983 */ /* 0x000ee20000300800 */
[----:B------:R-:W-:Y:S02]  /*28bb0*/  LOP3.LUT R33, R32, 0xffff, RZ, 0xc0, !PT ;  /* 0x0000ffff20217812 */ /* 0x000fe400078ec0ff */
[----:B------:R-:W-:Y:S02]  /*28bc0*/  LOP3.LUT R34, R34, 0xffff, RZ, 0xc0, !PT ;  /* 0x0000ffff22227812 */ /* 0x000fe400078ec0ff */
[----:B------:R-:W-:Y:S02]  /*28bd0*/  LOP3.LUT R32, R176, 0xffff, RZ, 0xc0, !PT ;  /* 0x0000ffffb0207812 */ /* 0x000fe400078ec0ff */
[----:B0-----:R-:W-:Y:S02]  /*28be0*/  LOP3.LUT R2, R175, 0xffff, RZ, 0xc0, !PT ;  /* 0x0000ffffaf027812 */ /* 0x001fe400078ec0ff */
[----:B--2---:R-:W-:Y:S02]  /*28bf0*/  LOP3.LUT R30, R30, 0xffff, RZ, 0xc0, !PT ;  /* 0x0000ffff1e1e7812 */ /* 0x004fe400078ec0ff */
[----:B------:R-:W-:-:S02]  /*28c00*/  PRMT R6, R32, 0x3340, R0 ;  /* 0x0000334020067816 */ /* 0x000fc40000000000 */
[----:B------:R-:W-:Y:S02]  /*28c10*/  PRMT R11, R34, 0x3340, R33 ;  /* 0x00003340220b7816 */ /* 0x000fe40000000021 */
[----:B------:R-:W-:Y:S01]  /*28c20*/  LOP3.LUT R31, R31, 0xffff, RZ, 0xc0, !PT ;  /* 0x0000ffff1f1f7812 */ /* 0x000fe200078ec0ff */
[----:B------:R0:W-:Y:S01]  /*28c30*/  STL [R1+0x2128], R2 ;  /* 0x0021280201007387 */ /* 0x0001e20000100800 */
[----:B------:R-:W-:Y:S02]  /*28c40*/  LOP3.LUT R242, R242, 0xffff, RZ, 0xc0, !PT ;  /* 0x0000fffff2f27812 */ /* 0x000fe400078ec0ff */
[----:B------:R-:W-:Y:S02]  /*28c50*/  PRMT R7, R2, 0x3340, R0 ;  /* 0x0000334002077816 */ /* 0x000fe40000000000 */
[----:B------:R-:W-:Y:S02]  /*28c60*/  PRMT R13, R28, 0x3340, R30 ;  /* 0x000033401c0d7816 */ /* 0x000fe4000000001e */
[----:B------:R-:W-:-:S02]  /*28c70*/  PRMT R8, R24, 0x3340, R0 ;  /* 0x0000334018087816 */ /* 0x000fc40000000000 */
[----:B------:R-:W-:Y:S02]  /*28c80*/  PRMT R14, R29, 0x3340, R31 ;  /* 0x000033401d0e7816 */ /* 0x000fe4000000001f */
[----:B0-----:R-:W-:Y:S02]  /*28c90*/  PRMT R2, R11, 0x5410, R6 ;  /* 0x000054100b027816 */ /* 0x001fe40000000006 */
[----:B------:R-:W-:Y:S02]  /*28ca0*/  PRMT R9, R242, 0x3340, R0 ;  /* 0x00003340f2097816 */ /* 0x000fe40000000000 */
[----:B------:R-:W-:Y:S01]  /*28cb0*/  PRMT R15, R4, 0x3340, R15 ;  /* 0x00003340040f7816 */ /* 0x000fe2000000000f */
[----:B------:R0:W-:Y:S01]  /*28cc0*/  STL [R1+0x66c], R2 ;  /* 0x00066c0201007387 */ /* 0x0001e20000100800 */
[----:B------:R-:W-:Y:S02]  /*28cd0*/  PRMT R6, R13, 0x5410, R7 ;  /* 0x000054100d067816 */ /* 0x000fe40000000007 */
[----:B------:R-:W-:-:S03]  /*28ce0*/  PRMT R4, R14, 0x5410, R8 ;  /* 0x000054100e047816 */ /* 0x000fc60000000008 */
[----:B------:R-:W-:Y:S01]  /*28cf0*/  STL [R1+0x668], R6 ;  /* 0x0006680601007387 */ /* 0x000fe20000100800 */
[----:B0-----:R-:W-:-:S03]  /*28d00*/  PRMT R2, R15, 0x5410, R9 ;  /* 0x000054100f027816 */ /* 0x001fc60000000009 */
[----:B------:R-:W-:Y:S04]  /*28d10*/  STL [R1+0x664], R4 ;  /* 0x0006640401007387 */ /* 0x000fe80000100800 */
[----:B------:R0:W-:Y:S01]  /*28d20*/  STL [R1+0x654], R2 ;  /* 0x0006540201007387 */ /* 0x0001e20000100800 */
[----:B------:R-:W-:-:S03]  /*28d30*/  LOP3.LUT R16, R127, 0xffff, RZ, 0xc0, !PT ;  /* 0x0000ffff7f107812 */ /* 0x000fc600078ec0ff */
[----:B------:R-:W2:Y:S01]  /*28d40*/  LDL.LU R127, [R1+0xe20] ;  /* 0x000e2000017f7983 */ /* 0x000ea20000300800 */
[----:B------:R-:W-:Y:S02]  /*28d50*/  LOP3.LUT R17, R47, 0xffff, RZ, 0xc0, !PT ;  /* 0x0000ffff2f117812 */ /* 0x000fe400078ec0ff */
[----:B0-----:R-:W-:Y:S02]  /*28d60*/  LOP3.LUT R2, R46, 0xffff, RZ, 0xc0, !PT ;  /* 0x0000ffff2e027812 */ /* 0x001fe400078ec0ff */
[----:B------:R-:W2:Y:S01]  /*28d70*/  LDL.LU R46, [R1+0xe1c] ;  /* 0x000e1c00012e7983 */ /* 0x000ea20000300800 */
[----:B------:R-:W-:-:S03]  /*28d80*/  LOP3.LUT R25, R98, 0xffff, RZ, 0xc0, !PT ;  /* 0x0000ffff62197812 */ /* 0x000fc600078ec0ff */
[----:B------:R-:W2:Y:S04]  /*28d90*/  LDL.LU R47, [R1+0xc90] ;  /* 0x000c9000012f7983 */ /* 0x000ea80000300800 */
[----:B------:R-:W-:Y:S04]  /*28da0*/  STL [R1+0x258], R2 ;  /* 0x0002580201007387 */ /* 0x000fe80000100800 */
[----:B------:R-:W2:Y:S01]  /*28db0*/  LDL.LU R98, [R1+0xc8c] ;  /* 0x000c8c0001627983 */ /* 0x000ea20000300800 */
[----:B----4-:R-:W-:-:S03]  /*28dc0*/  LOP3.LUT R19, R97, 0xffff, RZ, 0xc0, !PT ;  /* 0x0000ffff61137812 */ /* 0x010fc600078ec0ff */
[----:B------:R-:W4:Y:S01]  /*28dd0*/  LDL.LU R97, [R1+0xa7c] ;  /* 0x000a7c0001617983 */ /* 0x000f220000300800 */
[----:B------:R-:W-:Y:S02]  /*28de0*/  LOP3.LUT R4, R83, 0xffff, RZ, 0xc0, !PT ;  /* 0x0000ffff53047812 */ /* 0x000fe400078ec0ff */
[----:B------:R-:W-:Y:S02]  /*28df0*/  LOP3.LUT R21, R86, 0xffff, RZ, 0xc0, !PT ;  /* 0x0000ffff56157812 */ /* 0x000fe400078ec0ff */
[----:B------:R-:W-:Y:S01]  /*28e00*/  LOP3.LUT R26, R52, 0xffff, RZ, 0xc0, !PT ;  /* 0x0000ffff341a7812 */ /* 0x000fe200078ec0ff */
[----:B------:R-:W-:Y:S04]  /*28e10*/  STL [R1+0x248], R4 ;  /* 0x0002480401007387 */ /* 0x000fe80000100800 */
[----:B------:R-:W4:Y:S04]  /*28e20*/  LDL.LU R52, [R1+0xa78] ;  /* 0x000a780001347983 */ /* 0x000f280000300800 */
[----:B------:R-:W4:Y:S04]  /*28e30*/  LDL.LU R86, [R1+0x888] ;  /* 0x0008880001567983 */ /* 0x000f280000300800 */
[----:B------:R-:W4:Y:S01]  /*28e40*/  LDL.LU R83, [R1+0x884] ;  /* 0x0008840001537983 */ /* 0x000f220000300800 */
[----:B------:R-:W-:-:S03]  /*28e50*/  LOP3.LUT R7, R82, 0xffff, RZ, 0xc0, !PT ;  /* 0x0000ffff52077812 */ /* 0x000fc600078ec0ff */
[----:B------:R-:W4:Y:S04]  /*28e60*/  LDL.LU R82, [R1+0x44c] ;  /* 0x00044c0001527983 */ /* 0x000f280000300800 */
[----:B------:R0:W-:Y:S01]  /*28e70*/  STL [R1+0x238], R7 ;  /* 0x0002380701007387 */ /* 0x0001e20000100800 */
[----:B---3--:R-:W-:-:S03]  /*28e80*/  LOP3.LUT R8, R63, 0xffff, RZ, 0xc0, !PT ;  /* 0x0000ffff3f087812 */ /* 0x008fc600078ec0ff */
[----:B------:R-:W3:Y:S01]  /*28e90*/  LDL.LU R63, [R1+0x448] ;  /* 0x00044800013f7983 */ /* 0x000ee20000300800 */
[----:B------:R-:W-:Y:S02]  /*28ea0*/  LOP3.LUT R27, R177, 0xffff, RZ, 0xc0, !PT ;  /* 0x0000ffffb11b7812 */ /* 0x000fe400078ec0ff */
[----:B------:R-:W-:Y:S02]  /*28eb0*/  LOP3.LUT R9, R214, 0xffff, RZ, 0xc0, !PT ;  /* 0x0000ffffd6097812 */ /* 0x000fe400078ec0ff */
[----:B------:R-:W-:Y:S02]  /*28ec0*/  PRMT R6, R27, 0x3340, R0 ;  /* 0x000033401b067816 */ /* 0x000fe40000000000 */
[----:B------:R-:W-:Y:S01]  /*28ed0*/  PRMT R11, R25, 0x3340, R26 ;  /* 0x00003340190b7816 */ /* 0x000fe2000000001a */
[----:B------:R1:W-:Y:S01]  /*28ee0*/  STL [R1+0x234], R8 ;  /* 0x0002340801007387 */ /* 0x0003e20000100800 */
[----:B------:R-:W-:Y:S02]  /*28ef0*/  PRMT R15, R2, 0x3340, R4 ;  /* 0x00003340020f7816 */ /* 0x000fe40000000004 */
[----:B0-----:R-:W-:Y:S01]  /*28f00*/  PRMT R7, R7, 0x3340, R0 ;  /* 0x0000334007077816 */ /* 0x001fe20000000000 */
[----:B------:R0:W-:Y:S01]  /*28f10*/  STL [R1+0x244], R9 ;  /* 0x0002440901007387 */ /* 0x0001e20000100800 */
[----:B------:R-:W-:-:S02]  /*28f20*/  PRMT R13, R16, 0x3340, R19 ;  /* 0x00003340100d7816 */ /* 0x000fc40000000013 */
[----:B------:R-:W-:Y:S02]  /*28f30*/  PRMT R2, R11, 0x5410, R6 ;  /* 0x000054100b027816 */ /* 0x000fe40000000006 */
[----:B------:R-:W-:Y:S02]  /*28f40*/  PRMT R14, R17, 0x3340, R21 ;  /* 0x00003340110e7816 */ /* 0x000fe40000000015 */
[--C-:B-1----:R-:W-:Y:S02]  /*28f50*/  PRMT R8, R8, 0x3340, R0.reuse ;  /* 0x0000334008087816 */ /* 0x102fe40000000000 */
[----:B0-----:R-:W-:Y:S01]  /*28f60*/  PRMT R9, R9, 0x3340, R0 ;  /* 0x0000334009097816 */ /* 0x001fe20000000000 */
        /* <DEDUP_REMOVED lines=9> */
[----:B--2---:R-:W-:-:S02]  /*29000*/  LOP3.LUT R8, R127, 0xffff, RZ, 0xc0, !PT ;  /* 0x0000ffff7f087812 */ /* 0x004fc400078ec0ff */
[----:B------:R-:W-:Y:S02]  /*29010*/  LOP3.LUT R46, R46, 0xffff, RZ, 0xc0, !PT ;  /* 0x0000ffff2e2e7812 */ /* 0x000fe400078ec0ff */
[----:B------:R-:W-:-:S03]  /*29020*/  LOP3.LUT R47, R47, 0xffff, RZ, 0xc0, !PT ;  /* 0x0000ffff2f2f7812 */ /* 0x000fc600078ec0ff */
[----:B------:R1:W-:Y:S04]  /*29030*/  STL [R1+0x23c], R46 ;  /* 0x00023c2e01007387 */ /* 0x0003e80000100800 */
[----:B------:R-:W2:Y:S01]  /*29040*/  LDL.LU R128, [R1+0xca0] ;  /* 0x000ca00001807983 */ /* 0x000ea20000300800 */
[----:B0-----:R-:W-:-:S03]  /*29050*/  LOP3.LUT R2, R98, 0xffff, RZ, 0xc0, !PT ;  /* 0x0000ffff62027812 */ /* 0x001fc600078ec0ff */
[----:B------:R-:W-:Y:S04]  /*29060*/  STL [R1+0x6c], R47 ;  /* 0x00006c2f01007387 */ /* 0x000fe80000100800 */
[----:B------:R-:W2:Y:S04]  /*29070*/  LDL.LU R127, [R1+0xc9c] ;  /* 0x000c9c00017f7983 */ /* 0x000ea80000300800 */
[----:B------:R-:W-:Y:S01]  /*29080*/  STL [R1+0x26c], R2 ;  /* 0x00026c0201007387 */ /* 0x000fe20000100800 */
[----:B----4-:R-:W-:Y:S02]  /*29090*/  LOP3.LUT R9, R97, 0xffff, RZ, 0xc0, !PT ;  /* 0x0000ffff61097812 */ /* 0x010fe400078ec0ff */
[----:B------:R-:W-:-:S05]  /*290a0*/  LOP3.LUT R52, R52, 0xffff, RZ, 0xc0, !PT ;  /* 0x0000ffff34347812 */ /* 0x000fca00078ec0ff */
[----:B------:R0:W-:Y:S01]  /*290b0*/  STL [R1+0x24], R52 ;  /* 0x0000243401007387 */ /* 0x0001e20000100800 */
[----:B------:R-:W-:-:S03]  /*290c0*/  LOP3.LUT R4, R83, 0xffff, RZ, 0xc0, !PT ;  /* 0x0000ffff53047812 */ /* 0x000fc600078ec0ff */
[----:B------:R-:W4:Y:S01]  /*290d0*/  LDL.LU R98, [R1+0xa8c] ;  /* 0x000a8c0001627983 */ /* 0x000f220000300800 */
[----:B------:R-:W-:Y:S02]  /*290e0*/  LOP3.LUT R252, R86, 0xffff, RZ, 0xc0, !PT ;  /* 0x0000ffff56fc7812 */ /* 0x000fe400078ec0ff */
[----:B------:R-:W-:Y:S01]  /*290f0*/  LOP3.LUT R11, R82, 0xffff, RZ, 0xc0, !PT ;  /* 0x0000ffff520b7812 */ /* 0x000fe200078ec0ff */
[----:B------:R-:W-:Y:S04]  /*29100*/  STL [R1+0x264], R4 ;  /* 0x0002640401007387 */ /* 0x000fe80000100800 */
[----:B------:R-:W4:Y:S04]  /*29110*/  LDL.LU R82, [R1+0xa88] ;  /* 0x000a880001527983 */ /* 0x000f280000300800 */
[----:B------:R-:W4:Y:S04]  /*29120*/  LDL.LU R97, [R1+0x898] ;  /* 0x0008980001617983 */ /* 0x000f280000300800 */
[----:B------:R-:W4:Y:S04]  /*29130*/  LDL.LU R86, [R1+0x894] ;  /* 0x0008940001567983 */ /* 0x000f280000300800 */
[----:B------:R-:W4:Y:S01]  /*29140*/  LDL.LU R83, [R1+0x454] ;  /* 0x0004540001537983 */ /* 0x000f220000300800 */
[----:B---3--:R-:W-:-:S03]  /*29150*/  LOP3.LUT R6, R63, 0xffff, RZ, 0xc0, !PT ;  /* 0x0000ffff3f067812 */ /* 0x008fc600078ec0ff */
[----:B------:R-:W3:Y:S01]  /*29160*/  LDL.LU R63, [R1+0x450] ;  /* 0x00045000013f7983 */ /* 0x000ee20000300800 */
[----:B------:R-:W-:Y:S02]  /*29170*/  LOP3.LUT R22, R218, 0xffff, RZ, 0xc0, !PT ;  /* 0x0000ffffda167812 */ /* 0x000fe400078ec0ff */
[----:B------:R-:W-:Y:S02]  /*29180*/  PRMT R13, R11, 0x3340, R0 ;  /* 0x000033400b0d7816 */ /* 0x000fe40000000000 */
[----:B------:R-:W-:Y:S02]  /*29190*/  PRMT R23, R8, 0x3340, R9 ;  /* 0x0000334008177816 */ /* 0x000fe40000000009 */
[----:B------:R-:W-:Y:S02]  /*291a0*/  LOP3.LUT R7, R219, 0xffff, RZ, 0xc0, !PT ;  /* 0x0000ffffdb077812 */ /* 0x000fe400078ec0ff */
[----:B-1----:R-:W-:Y:S02]  /*291b0*/  PRMT R46, R46, 0x3340, R52 ;  /* 0x000033402e2e7816 */ /* 0x002fe40000000034 */
[----:B0-----:R-:W-:Y:S01]  /*291c0*/  PRMT R52, R2, 0x3340, R4 ;  /* 0x0000334002347816 */ /* 0x001fe20000000004 */
[----:B------:R0:W-:Y:S01]  /*291d0*/  STL [R1+0x2ec], R22 ;  /* 0x0002ec1601007387 */ /* 0x0001e20000100800 */
[----:B------:R-:W-:-:S02]  /*291e0*/  PRMT R14, R6, 0x3340, R0 ;  /* 0x00003340060e7816 */ /* 0x000fc40000000000 */
[----:B------:R-:W-:Y:S02]  /*291f0*/  PRMT R2, R23, 0x5410, R13 ;  /* 0x0000541017027816 */ /* 0x000fe4000000000d */
[----:B------:R-:W-:Y:S02]  /*29200*/  PRMT R15, R7, 0x3340, R0 ;  /* 0x00003340070f7816 */ /* 0x000fe40000000000 */
[----:B------:R-:W-:Y:S02]  /*29210*/  PRMT R47, R47, 0x3340, R252 ;  /* 0x000033402f2f7816 */ /* 0x000fe400000000fc */
[----:B0-----:R-:W-:Y:S01]  /*29220*/  PRMT R22, R22, 0x3340, R0 ;  /* 0x0000334016167816 */ /* 0x001fe20000000000 */
[----:B------:R0:W-:Y:S01]  /*29230*/  STL [R1+0x634], R2 ;  /* 0x0006340201007387 */ /* 0x0001e20000100800 */
[----:B------:R-:W-:Y:S02]  /*29240*/  PRMT R13, R46, 0x5410, R14 ;  /* 0x000054102e0d7816 */ /* 0x000fe4000000000e */
[----:B------:R-:W-:-:S03]  /*29250*/  PRMT R4, R47, 0x5410, R15 ;  /* 0x000054102f047816 */ /* 0x000fc6000000000f */
[----:B------:R-:W-:Y:S01]  /*29260*/  STL [R1+0x630], R13 ;  /* 0x0006300d01007387 */ /* 0x000fe20000100800 */
[----:B0-----:R-:W-:-:S03]  /*29270*/  PRMT R2, R52, 0x5410, R22 ;  /* 0x0000541034027816 */ /* 0x001fc60000000016 */
[----:B------:R-:W-:Y:S01]  /*29280*/  STL [R1+0x62c], R4 ;  /* 0x00062c0401007387 */ /* 0x000fe20000100800 */
[----:B------:R-:W-:-:S03]  /*29290*/  LOP3.LUT R23, R143, 0xffff, RZ, 0xc0, !PT ;  /* 0x0000ffff8f177812 */ /* 0x000fc600078ec0ff */
[----:B------:R0:W-:Y:S01]  /*292a0*/  STL [R1+0x628], R2 ;  /* 0x0006280201007387 */ /* 0x0001e20000100800 */
[----:B------:R-:W-:-:S03]  /*292b0*/  LOP3.LUT R46, R142, 0xffff, RZ, 0xc0, !PT ;  /* 0x0000ffff8e2e7812 */ /* 0x000fc600078ec0ff */
[----:B------:R1:W-:Y:S04]  /*292c0*/  STL [R1+0x58], R23 ;  /* 0x0000581701007387 */ /* 0x0003e80000100800 */
[----:B------:R-:W3:Y:S04]  /*292d0*/  LDL.LU R243, [R1+0xe34] ;  /* 0x000e340001f37983 */ /* 0x000ee80000300800 */
[----:B------:R-:W-:Y:S04]  /*292e0*/  STL [R1+0x34], R46 ;  /* 0x0000342e01007387 */ /* 0x000fe80000100800 */
[----:B------:R-:W3:Y:S01]  /*292f0*/  LDL.LU R142, [R1+0xe30] ;  /* 0x000e3000018e7983 */ /* 0x000ee20000300800 */
[----:B--2---:R-:W-:-:S05]  /*29300*/  LOP3.LUT R47, R128, 0xffff, RZ, 0xc0, !PT ;  /* 0x0000ffff802f7812 */ /* 0x004fca00078ec0ff */
[----:B------:R-:W-:Y:S01]  /*29310*/  STL [R1+0x260], R47 ;  /* 0x0002602f01007387 */ /* 0x000fe20000100800 */
[----:B0-----:R-:W-:-:S03]  /*29320*/  LOP3.LUT R2, R127, 0xffff, RZ, 0xc0, !PT ;  /* 0x0000ffff7f027812 */ /* 0x001fc600078ec0ff */
[----:B------:R-:W2:Y:S04]  /*29330*/  LDL.LU R128, [R1+0xe2c] ;  /* 0x000e2c0001807983 */ /* 0x000ea80000300800 */
[----:B------:R-:W-:Y:S04]  /*29340*/  STL [R1+0x25c], R2 ;  /* 0x00025c0201007387 */ /* 0x000fe80000100800 */
[----:B------:R-:W2:Y:S01]  /*29350*/  LDL.LU R127, [R1+0xcb0] ;  /* 0x000cb000017f7983 */ /* 0x000ea20000300800 */
[----:B------:R-:W-:Y:S02]  /*29360*/  LOP3.LUT R15, R227, 0xffff, RZ, 0xc0, !PT ;  /* 0x0000ffffe30f7812 */ /* 0x000fe400078ec0ff */
[----:B------:R-:W-:-:S02]  /*29370*/  LOP3.LUT R22, R226, 0xffff, RZ, 0xc0, !PT ;  /* 0x0000ffffe2167812 */ /* 0x000fc400078ec0ff */
[----:B----4-:R-:W-:Y:S02]  /*29380*/  LOP3.LUT R152, R98, 0xffff, RZ, 0xc0, !PT ;  /* 0x0000ffff62987812 */ /* 0x010fe400078ec0ff */
[----:B------:R-:W-:-:S03]  /*29390*/  LOP3.LUT R82, R82, 0xffff, RZ, 0xc0, !PT ;  /* 0x0000ffff52527812 */ /* 0x000fc600078ec0ff */
[----:B------:R-:W-:Y:S01]  /*293a0*/  STL [R1+0x30], R152 ;  /* 0x0000309801007387 */ /* 0x000fe20000100800 */
[----:B------:R-:W-:-:S03]  /*293b0*/  LOP3.LUT R52, R97, 0xffff, RZ, 0xc0, !PT ;  /* 0x0000ffff61347812 */ /* 0x000fc600078ec0ff */
[----:B------:R-:W-:Y:S01]  /*293c0*/  STL [R1+0x2c], R82 ;  /* 0x00002c5201007387 */ /* 0x000fe20000100800 */
[----:B------:R-:W-:Y:S02]  /*293d0*/  LOP3.LUT R4, R86, 0xffff, RZ, 0xc0, !PT ;  /* 0x0000ffff56047812 */ /* 0x000fe400078ec0ff */
[----:B------:R-:W-:Y:S01]  /*293e0*/  LOP3.LUT R13, R83, 0xffff, RZ, 0xc0, !PT ;  /* 0x0000ffff530d7812 */ /* 0x000fe200078ec0ff */
[----:B------:R-:W-:Y:S04]  /*293f0*/  STL [R1+0x254], R52 ;  /* 0x0002543401007387 */ /* 0x000fe80000100800 */
[----:B------:R0:W-:Y:S04]  /*29400*/  STL [R1+0x28], R13 ;  /* 0x0000280d01007387 */ /* 0x0001e80000100800 */
[----:B------:R-:W4:Y:S04]  /*29410*/  LDL.LU R143, [R1+0xa9c] ;  /* 0x000a9c00018f7983 */ /* 0x000f280000300800 */
[----:B------:R-:W-:Y:S01]  /*29420*/  STL [R1+0x250], R4 ;  /* 0x0002500401007387 */ /* 0x000fe20000100800 */
[----:B-1----:R-:W-:-:S02]  /*29430*/  PRMT R23, R23, 0x3340, R152 ;  /* 0x0000334017177816 */ /* 0x002fc40000000098 */
[----:B0-----:R-:W-:-:S04]  /*29440*/  PRMT R13, R13, 0x3340, R0 ;  /* 0x000033400d0d7816 */ /* 0x001fc80000000000 */
[----:B------:R-:W-:Y:S02]  /*29450*/  PRMT R13, R23, 0x5410, R13 ;  /* 0x00005410170d7816 */ /* 0x000fe4000000000d */
[----:B------:R-:W-:Y:S02]  /*29460*/  PRMT R46, R46, 0x3340, R82 ;  /* 0x000033402e2e7816 */ /* 0x000fe40000000052 */
[----:B---3--:R-:W-:-:S05]  /*29470*/  LOP3.LUT R14, R63, 0xffff, RZ, 0xc0, !PT ;  /* 0x0000ffff3f0e7812 */ /* 0x008fca00078ec0ff */
[----:B------:R0:W-:Y:S04]  /*29480*/  STL [R1+0x24c], R14 ;  /* 0x00024c0e01007387 */ /* 0x0001e80000100800 */
[----:B------:R-:W3:Y:S04]  /*29490*/  LDL.LU R97, [R1+0xa98] ;  /* 0x000a980001617983 */ /* 0x000ee80000300800 */
[----:B------:R-:W3:Y:S04]  /*294a0*/  LDL.LU R86, [R1+0xa94] ;  /* 0x000a940001567983 */ /* 0x000ee80000300800 */
[----:B------:R-:W3:Y:S04]  /*294b0*/  LDL.LU R98, [R1+0x8a8] ;  /* 0x0008a80001627983 */ /* 0x000ee80000300800 */
[----:B------:R-:W3:Y:S04]  /*294c0*/  LDL.LU R83, [R1+0x644] ;  /* 0x0006440001537983 */ /* 0x000ee80000300800 */
[----:B------:R1:W-:Y:S04]  /*294d0*/  STL [R1+0x78], R15 ;  /* 0x0000780f01007387 */ /* 0x0003e80000100800 */
[----:B------:R1:W-:Y:S04]  /*294e0*/  STL [R1+0x2e8], R22 ;  /* 0x0002e81601007387 */ /* 0x0003e80000100800 */
[----:B------:R-:W3:Y:S04]  /*294f0*/  LDL.LU R63, [R1+0x458] ;  /* 0x00045800013f7983 */ /* 0x000ee80000300800 */
[----:B------:R-:W-:Y:S04]  /*29500*/  STL [R1+0x624], R13 ;  /* 0x0006240d01007387 */ /* 0x000fe80000100800 */
[----:B------:R-:W3:Y:S01]  /*29510*/  LDL.LU R82, [R1+0x64c] ;  /* 0x00064c0001527983 */ /* 0x000ee20000300800 */
[----:B0-----:R-:W-:-:S02]  /*29520*/  PRMT R14, R14, 0x3340, R0 ;  /* 0x000033400e0e7816 */ /* 0x001fc40000000000 */
[----:B-1----:R-:W-:Y:S02]  /*29530*/  PRMT R15, R15, 0x3340, R0 ;  /* 0x000033400f0f7816 */ /* 0x002fe40000000000 */
[----:B------:R-:W-:Y:S02]  /*29540*/  PRMT R47, R47, 0x3340, R52 ;  /* 0x000033402f2f7816 */ /* 0x000fe40000000034 */
[----:B------:R-:W-:Y:S02]  /*29550*/  PRMT R52, R2, 0x3340, R4 ;  /* 0x0000334002347816 */ /* 0x000fe40000000004 */
[----:B------:R-:W-:Y:S02]  /*29560*/  PRMT R4, R46, 0x5410, R14 ;  /* 0x000054102e047816 */ /* 0x000fe4000000000e */
[----:B------:R-:W-:Y:S02]  /*29570*/  PRMT R2, R47, 0x5410, R15 ;  /* 0x000054102f027816 */ /* 0x000fe4000000000f */
[----:B------:R-:W-:Y:S01]  /*29580*/  PRMT R22, R22, 0x3340, R0 ;  /* 0x0000334016167816 */ /* 0x000fe20000000000 */
[----:B------:R0:W-:Y:S01]  /*29590*/  STL [R1+0x620], R4 ;  /* 0x0006200401007387 */ /* 0x0001e20000100800 */
[----:B------:R-:W-:-:S03]  /*295a0*/  LOP3.LUT R23, R142, 0xffff, RZ, 0xc0, !PT ;  /* 0x0000ffff8e177812 */ /* 0x000fc600078ec0ff */
[----:B------:R1:W-:Y:S01]  /*295b0*/  STL [R1+0x61c], R2 ;  /* 0x00061c0201007387 */ /* 0x0003e20000100800 */
[----:B0-----:R-:W-:Y:S02]  /*295c0*/  PRMT R4, R52, 0x5410, R22 ;  /* 0x0000541034047816 */ /* 0x001fe40000000016 */
[----:B-1----:R-:W-:-:S03]  /*295d0*/  LOP3.LUT R2, R243, 0xffff, RZ, 0xc0, !PT ;  /* 0x0000fffff3027812 */ /* 0x002fc600078ec0ff */
[----:B------:R4:W-:Y:S01]  /*295e0*/  STL [R1+0x618], R4 ;  /* 0x0006180401007387 */ /* 0x0009e20000100800 */
[----:B--2---:R-:W-:-:S03]  /*295f0*/  LOP3.LUT R46, R128, 0xffff, RZ, 0xc0, !PT ;  /* 0x0000ffff802e7812 */ /* 0x004fc600078ec0ff */
[----:B------:R-:W-:Y:S04]  /*29600*/  STL [R1+0x278], R2 ;  /* 0x0002780201007387 */ /* 0x000fe80000100800 */
[----:B------:R0:W-:Y:S01]  /*29610*/  STL [R1+0x74], R23 ;  /* 0x0000741701007387 */ /* 0x0001e20000100800 */
[----:B------:R-:W-:-:S03]  /*29620*/  LOP3.LUT R47, R127, 0xffff, RZ, 0xc0, !PT ;  /* 0x0000ffff7f2f7812 */ /* 0x000fc600078ec0ff */
[----:B------:R-:W2:Y:S04]  /*29630*/  LDL.LU R142, [R1+0xe40] ;  /* 0x000e4000018e7983 */ /* 0x000ea80000300800 */
[----:B------:R-:W-:Y:S04]  /*29640*/  STL [R1+0x70], R46 ;  /* 0x0000702e01007387 */ /* 0x000fe80000100800 */
[----:B------:R-:W2:Y:S04]  /*29650*/  LDL.LU R128, [R1+0xe3c] ;  /* 0x000e3c0001807983 */ /* 0x000ea80000300800 */
[----:B------:R-:W-:Y:S04]  /*29660*/  STL [R1+0x270], R47 ;  /* 0x0002702f01007387 */ /* 0x000fe80000100800 */
[----:B------:R-:W2:Y:S01]  /*29670*/  LDL.LU R127, [R1+0xe38] ;  /* 0x000e3800017f7983 */ /* 0x000ea20000300800 */
[----:B------:R-:W-:-:S02]  /*29680*/  LOP3.LUT R15, R229, 0xffff, RZ, 0xc0, !PT ;  /* 0x0000ffffe50f7812 */ /* 0x000fc400078ec0ff */
[----:B----4-:R-:W-:-:S05]  /*29690*/  LOP3.LUT R4, R143, 0xffff, RZ, 0xc0, !PT ;  /* 0x0000ffff8f047812 */ /* 0x010fca00078ec0ff */
[----:B------:R-:W-:Y:S01]  /*296a0*/  STL [R1+0x274], R4 ;  /* 0x0002740401007387 */ /* 0x000fe20000100800 */
[----:B---3--:R-:W-:Y:S02]  /*296b0*/  LOP3.LUT R97, R97, 0xffff, RZ, 0xc0, !PT ;  /* 0x0000ffff61617812 */ /* 0x008fe400078ec0ff */
[----:B------:R-:W-:-:S03]  /*296c0*/  LOP3.LUT R86, R86, 0xffff, RZ, 0xc0, !PT ;  /* 0x0000ffff56567812 */ /* 0x000fc600078ec0ff */
[----:B------:R1:W-:Y:S01]  /*296d0*/  STL [R1+0x68], R97 ;  /* 0x0000686101007387 */ /* 0x0003e20000100800 */
[----:B------:R-:W-:-:S03]  /*296e0*/  LOP3.LUT R52, R98, 0xffff, RZ, 0xc0, !PT ;  /* 0x0000ffff62347812 */ /* 0x000fc600078ec0ff */
[----:B------:R3:W-:Y:S01]  /*296f0*/  STL [R1+0x64], R86 ;  /* 0x0000645601007387 */ /* 0x0007e20000100800 */
[----:B------:R-:W-:-:S03]  /*29700*/  LOP3.LUT R13, R83, 0xffff, RZ, 0xc0, !PT ;  /* 0x0000ffff530d7812 */ /* 0x000fc600078ec0ff */
[----:B------:R-:W-:Y:S04]  /*29710*/  STL [R1+0x268], R52 ;  /* 0x0002683401007387 */ /* 0x000fe80000100800 */
[----:B------:R4:W-:Y:S04]  /*29720*/  STL [R1+0x60], R13 ;  /* 0x0000600d01007387 */ /* 0x0009e80000100800 */
[----:B------:R-:W2:Y:S01]  /*29730*/  LDL.LU R243, [R1+0xcbc] ;  /* 0x000cbc0001f37983 */ /* 0x000ea20000300800 */
[----:B------:R-:W-:-:S03]  /*29740*/  LOP3.LUT R14, R63, 0xffff, RZ, 0xc0, !PT ;  /* 0x0000ffff3f0e7812 */ /* 0x000fc600078ec0ff */
[----:B------:R-:W2:Y:S04]  /*29750*/  LDL.LU R143, [R1+0xaac] ;  /* 0x000aac00018f7983 */ /* 0x000ea80000300800 */
[----:B------:R4:W-:Y:S04]  /*29760*/  STL [R1+0x5c], R14 ;  /* 0x00005c0e01007387 */ /* 0x0009e80000100800 */
[----:B------:R-:W2:Y:S01]  /*29770*/  LDL.LU R98, [R1+0xaa8] ;  /* 0x000aa80001627983 */ /* 0x000ea20000300800 */
[----:B------:R-:W-:-:S03]  /*29780*/  LOP3.LUT R22, R82, 0xffff, RZ, 0xc0, !PT ;  /* 0x0000ffff52167812 */ /* 0x000fc600078ec0ff */
[----:B------:R-:W2:Y:S04]  /*29790*/  LDL.LU R83, [R1+0xaa4] ;  /* 0x000aa40001537983 */ /* 0x000ea80000300800 */
[----:B------:R-:W2:Y:S01]  /*297a0*/  LDL.LU R63, [R1+0x8b8] ;  /* 0x0008b800013f7983 */ /* 0x000ea20000300800 */
[----:B0-----:R-:W-:-:S03]  /*297b0*/  PRMT R23, R23, 0x3340, R97 ;  /* 0x0000334017177816 */ /* 0x001fc60000000061 */
[----:B------:R-:W2:Y:S04]  /*297c0*/  LDL.LU R82, [R1+0x658] ;  /* 0x0006580001527983 */ /* 0x000ea80000300800 */
[----:B------:R0:W-:Y:S04]  /*297d0*/  STL [R1+0x7c], R15 ;  /* 0x00007c0f01007387 */ /* 0x0001e80000100800 */
[----:B------:R0:W-:Y:S04]  /*297e0*/  STL [R1+0x280], R22 ;  /* 0x0002801601007387 */ /* 0x0001e80000100800 */
[----:B-1----:R-:W2:Y:S01]  /*297f0*/  LDL.LU R97, [R1+0x660] ;  /* 0x0006600001617983 */ /* 0x002ea20000300800 */
[----:B------:R-:W-:-:S03]  /*29800*/  PRMT R46, R46, 0x3340, R86 ;  /* 0x000033402e2e7816 */ /* 0x000fc60000000056 */
[----:B---3--:R-:W3:Y:S01]  /*29810*/  LDL.LU R86, [R1+0x65c] ;  /* 0x00065c0001567983 */ /* 0x008ee20000300800 */
[----:B----4-:R-:W-:Y:S02]  /*29820*/  PRMT R13, R13, 0x3340, R0 ;  /* 0x000033400d0d7816 */ /* 0x010fe40000000000 */
[----:B------:R-:W-:Y:S02]  /*29830*/  PRMT R47, R47, 0x3340, R52 ;  /* 0x000033402f2f7816 */ /* 0x000fe40000000034 */
[----:B------:R-:W-:Y:S02]  /*29840*/  PRMT R52, R2, 0x3340, R4 ;  /* 0x0000334002347816 */ /* 0x000fe40000000004 */
[----:B------:R-:W-:Y:S02]  /*29850*/  PRMT R2, R23, 0x5410, R13 ;  /* 0x0000541017027816 */ /* 0x000fe4000000000d */
[--C-:B------:R-:W-:Y:S02]  /*29860*/  PRMT R14, R14, 0x3340, R0.reuse ;  /* 0x000033400e0e7816 */ /* 0x100fe40000000000 */
[----:B0-----:R-:W-:-:S02]  /*29870*/  PRMT R15, R15, 0x3340, R0 ;  /* 0x000033400f0f7816 */ /* 0x001fc40000000000 */
[----:B------:R-:W-:Y:S01]  /*29880*/  PRMT R22, R22, 0x3340, R0 ;  /* 0x0000334016167816 */ /* 0x000fe20000000000 */
[----:B------:R0:W-:Y:S01]  /*29890*/  STL [R1+0x614], R2 ;  /* 0x0006140201007387 */ /* 0x0001e20000100800 */
[----:B------:R-:W-:Y:S02]  /*298a0*/  PRMT R13, R46, 0x5410, R14 ;  /* 0x000054102e0d7816 */ /* 0x000fe4000000000e */
[----:B------:R-:W-:-:S03]  /*298b0*/  PRMT R4, R52, 0x5410, R22 ;  /* 0x0000541034047816 */ /* 0x000fc60000000016 */
[----:B------:R-:W-:Y:S01]  /*298c0*/  STL [R1+0x610], R13 ;  /* 0x0006100d01007387 */ /* 0x000fe20000100800 */
[----:B0-----:R-:W-:Y:S02]  /*298d0*/  PRMT R2, R47, 0x5410, R15 ;  /* 0x000054102f027816 */ /* 0x001fe4000000000f */
[----:B--2---:R-:W-:-:S03]  /*298e0*/  LOP3.LUT R47, R142, 0xffff, RZ, 0xc0, !PT ;  /* 0x0000ffff8e2f7812 */ /* 0x004fc600078ec0ff */
[----:B------:R0:W-:Y:S01]  /*298f0*/  STL [R1+0x60c], R2 ;  /* 0x00060c0201007387 */ /* 0x0001e20000100800 */
[----:B------:R-:W-:-:S03]  /*29900*/  LOP3.LUT R23, R127, 0xffff, RZ, 0xc0, !PT ;  /* 0x0000ffff7f177812 */ /* 0x000fc600078ec0ff */
[----:B------:R1:W-:Y:S04]  /*29910*/  STL [R1+0x604], R4 ;  /* 0x0006040401007387 */ /* 0x0003e80000100800 */
[----:B------:R-:W2:Y:S01]  /*29920*/  LDL.LU R142, [R1+0xe48] ;  /* 0x000e4800018e7983 */ /* 0x000ea20000300800 */
[----:B0-----:R-:W-:-:S03]  /*29930*/  LOP3.LUT R2, R128, 0xffff, RZ, 0xc0, !PT ;  /* 0x0000ffff80027812 */ /* 0x001fc600078ec0ff */
[----:B------:R-:W-:Y:S04]  /*29940*/  STL [R1+0x284], R47 ;  /* 0x0002842f01007387 */ /* 0x000fe80000100800 */
[----:B------:R-:W4:Y:S04]  /*29950*/  LDL.LU R128, [R1+0xe44] ;  /* 0x000e440001807983 */ /* 0x000f280000300800 */
[----:B------:R0:W-:Y:S04]  /*29960*/  STL [R1+0x90], R23 ;  /* 0x0000901701007387 */ /* 0x0001e80000100800 */
[----:B------:R-:W-:Y:S04]  /*29970*/  STL [R1+0x294], R2 ;  /* 0x0002940201007387 */ /* 0x000fe80000100800 */
[----:B------:R-:W4:Y:S01]  /*29980*/  LDL.LU R127, [R1+0xcc4] ;  /* 0x000cc400017f7983 */ /* 0x000f220000300800 */
[----:B------:R-:W-:-:S02]  /*29990*/  LOP3.LUT R14, R245, 0xffff, RZ, 0xc0, !PT ;  /* 0x0000fffff50e7812 */ /* 0x000fc400078ec0ff */
[----:B------:R-:W-:Y:S02]  /*299a0*/  LOP3.LUT R46, R243, 0xffff, RZ, 0xc0, !PT ;  /* 0x0000fffff32e7812 */ /* 0x000fe400078ec0ff */
[----:B------:R-:W-:-:S03]  /*299b0*/  LOP3.LUT R52, R143, 0xffff, RZ, 0xc0, !PT ;  /* 0x0000ffff8f347812 */ /* 0x000fc600078ec0ff */
[----:B------:R0:W-:Y:S04]  /*299c0*/  STL [R1+0x8c], R46 ;  /* 0x00008c2e01007387 */ /* 0x0001e80000100800 */
[----:B------:R-:W-:Y:S01]  /*299d0*/  STL [R1+0x27c], R52 ;  /* 0x00027c3401007387 */ /* 0x000fe20000100800 */
[----:B-1----:R-:W-:Y:S02]  /*299e0*/  LOP3.LUT R4, R98, 0xffff, RZ, 0xc0, !PT ;  /* 0x0000ffff62047812 */ /* 0x002fe400078ec0ff */
[----:B------:R-:W-:Y:S02]  /*299f0*/  LOP3.LUT R83, R83, 0xffff, RZ, 0xc0, !PT ;  /* 0x0000ffff53537812 */ /* 0x000fe400078ec0ff */
[----:B------:R-:W-:-:S03]  /*29a00*/  LOP3.LUT R63, R63, 0xffff, RZ, 0xc0, !PT ;  /* 0x0000ffff3f3f7812 */ /* 0x000fc600078ec0ff */
[----:B------:R1:W-:Y:S01]  /*29a10*/  STL [R1+0x88], R83 ;  /* 0x0000885301007387 */ /* 0x0003e20000100800 */
[----:B------:R-:W-:-:S03]  /*29a20*/  LOP3.LUT R13, R82, 0xffff, RZ, 0xc0, !PT ;  /* 0x0000ffff520d7812 */ /* 0x000fc600078ec0ff */
[----:B------:R-:W-:Y:S04]  /*29a30*/  STL [R1+0x28c], R4 ;  /* 0x00028c0401007387 */ /* 0x000fe80000100800 */
[----:B------:R1:W-:Y:S04]  /*29a40*/  STL [R1+0x84], R63 ;  /* 0x0000843f01007387 */ /* 0x0003e80000100800 */
[----:B------:R-:W4:Y:S01]  /*29a50*/  LDL.LU R82, [R1+0xcc0] ;  /* 0x000cc00001527983 */ /* 0x000f220000300800 */
[----:B------:R-:W-:-:S03]  /*29a60*/  LOP3.LUT R15, R97, 0xffff, RZ, 0xc0, !PT ;  /* 0x0000ffff610f7812 */ /* 0x000fc600078ec0ff */
[----:B------:R1:W-:Y:S04]  /*29a70*/  STL [R1+0x80], R13 ;  /* 0x0000800d01007387 */ /* 0x0003e80000100800 */
[----:B------:R-:W4:Y:S01]  /*29a80*/  LDL.LU R243, [R1+0xabc] ;  /* 0x000abc0001f37983 */ /* 0x000f220000300800 */
[----:B---3--:R-:W-:-:S03]  /*29a90*/  LOP3.LUT R22, R86, 0xffff, RZ, 0xc0, !PT ;  /* 0x0000ffff56167812 */ /* 0x008fc600078ec0ff */
[----:B------:R-:W3:Y:S04]  /*29aa0*/  LDL.LU R98, [R1+0xab8] ;  /* 0x000ab80001627983 */ /* 0x000ee80000300800 */
[----:B------:R1:W-:Y:S04]  /*29ab0*/  STL [R1+0xa0], R14 ;  /* 0x0000a00e01007387 */ /* 0x0003e80000100800 */
[----:B------:R1:W-:Y:S04]  /*29ac0*/  STL [R1+0x288], R15 ;  /* 0x0002880f01007387 */ /* 0x0003e80000100800 */
[----:B------:R-:W3:Y:S01]  /*29ad0*/  LDL.LU R97, [R1+0x8c0] ;  /* 0x0008c00001617983 */ /* 0x000ee20000300800 */
[----:B0-----:R-:W-:-:S03]  /*29ae0*/  PRMT R23, R23, 0x3340, R83 ;  /* 0x0000334017177816 */ /* 0x001fc60000000053 */
[----:B------:R-:W3:Y:S01]  /*29af0*/  LDL.LU R86, [R1+0x8bc] ;  /* 0x0008bc0001567983 */ /* 0x000ee20000300800 */
[----:B------:R-:W-:-:S03]  /*29b00*/  PRMT R46, R46, 0x3340, R63 ;  /* 0x000033402e2e7816 */ /* 0x000fc6000000003f */
[----:B------:R0:W-:Y:S04]  /*29b10*/  STL [R1+0x2b8], R22 ;  /* 0x0002b81601007387 */ /* 0x0001e80000100800 */
[----:B-1----:R-:W3:Y:S04]  /*29b20*/  LDL.LU R83, [R1+0x678] ;  /* 0x0006780001537983 */ /* 0x002ee80000300800 */
[----:B------:R-:W3:Y:S01]  /*29b30*/  LDL.LU R63, [R1+0x674] ;  /* 0x00067400013f7983 */ /* 0x000ee20000300800 */
[----:B------:R-:W-:Y:S02]  /*29b40*/  PRMT R13, R13, 0x3340, R0 ;  /* 0x000033400d0d7816 */ /* 0x000fe40000000000 */
[----:B------:R-:W-:-:S02]  /*29b50*/  PRMT R47, R47, 0x3340, R52 ;  /* 0x000033402f2f7816 */ /* 0x000fc40000000034 */
[----:B------:R-:W-:Y:S02]  /*29b60*/  PRMT R52, R2, 0x3340, R4 ;  /* 0x0000334002347816 */ /* 0x000fe40000000004 */
[----:B------:R-:W-:Y:S02]  /*29b70*/  PRMT R2, R23, 0x5410, R13 ;  /* 0x0000541017027816 */ /* 0x000fe4000000000d */
[--C-:B------:R-:W-:Y:S02]  /*29b80*/  PRMT R14, R14, 0x3340, R0.reuse ;  /* 0x000033400e0e7816 */ /* 0x100fe40000000000 */
[--C-:B------:R-:W-:Y:S02]  /*29b90*/  PRMT R15, R15, 0x3340, R0.reuse ;  /* 0x000033400f0f7816 */ /* 0x100fe40000000000 */
[----:B0-----:R-:W-:Y:S01]  /*29ba0*/  PRMT R22, R22, 0x3340, R0 ;  /* 0x0000334016167816 */ /* 0x001fe20000000000 */
[----:B------:R0:W-:Y:S01]  /*29bb0*/  STL [R1+0x600], R2 ;  /* 0x0006000201007387 */ /* 0x0001e20000100800 */
[----:B------:R-:W-:-:S02]  /*29bc0*/  PRMT R13, R46, 0x5410, R14 ;  /* 0x000054102e0d7816 */ /* 0x000fc4000000000e */
[----:B------:R-:W-:-:S03]  /*29bd0*/  PRMT R4, R52, 0x5410, R22 ;  /* 0x0000541034047816 */ /* 0x000fc60000000016 */
[----:B------:R-:W-:Y:S01]  /*29be0*/  STL [R1+0x5fc], R13 ;  /* 0x0005fc0d01007387 */ /* 0x000fe20000100800 */
[----:B0-----:R-:W-:Y:S02]  /*29bf0*/  PRMT R2, R47, 0x5410, R15 ;  /* 0x000054102f027816 */ /* 0x001fe4000000000f */
[----:B--2---:R-:W-:Y:S02]  /*29c00*/  LOP3.LUT R47, R142, 0xffff, RZ, 0xc0, !PT ;  /* 0x0000ffff8e2f7812 */ /* 0x004fe400078ec0ff */
[----:B----4-:R-:W-:Y:S01]  /*29c10*/  LOP3.LUT R23, R127, 0xffff, RZ, 0xc0, !PT ;  /* 0x0000ffff7f177812 */ /* 0x010fe200078ec0ff */
[----:B------:R0:W-:Y:S04]  /*29c20*/  STL [R1+0x5f4], R2 ;  /* 0x0005f40201007387 */ /* 0x0001e80000100800 */
[----:B------:R3:W-:Y:S04]  /*29c30*/  STL [R1+0x5f0], R4 ;  /* 0x0005f00401007387 */ /* 0x0007e80000100800 */
[----:B------:R-:W2:Y:S01]  /*29c40*/  LDL.LU R143, [R1+0xe50] ;  /* 0x000e5000018f7983 */ /* 0x000ea20000300800 */
[----:B0-----:R-:W-:-:S03]  /*29c50*/  LOP3.LUT R2, R128, 0xffff, RZ, 0xc0, !PT ;  /* 0x0000ffff80027812 */ /* 0x001fc600078ec0ff */
[----:B------:R-:W-:Y:S04]  /*29c60*/  STL [R1+0xd8], R47 ;  /* 0x0000d82f01007387 */ /* 0x000fe80000100800 */
[----:B------:R-:W4:Y:S04]  /*29c70*/  LDL.LU R142, [R1+0xe4c] ;  /* 0x000e4c00018e7983 */ /* 0x000f280000300800 */
[----:B------:R0:W-:Y:S04]  /*29c80*/  STL [R1+0xa8], R23 ;  /* 0x0000a81701007387 */ /* 0x0001e80000100800 */
[----:B------:R-:W-:Y:S04]  /*29c90*/  STL [R1+0x2bc], R2 ;  /* 0x0002bc0201007387 */ /* 0x000fe80000100800 */
[----:B------:R-:W4:Y:S04]  /*29ca0*/  LDL.LU R128, [R1+0xccc] ;  /* 0x000ccc0001807983 */ /* 0x000f280000300800 */
[----:B------:R-:W4:Y:S01]  /*29cb0*/  LDL.LU R127, [R1+0xcc8] ;  /* 0x000cc800017f7983 */ /* 0x000f220000300800 */
[----:B------:R-:W-:-:S02]  /*29cc0*/  LOP3.LUT R13, R247, 0xffff, RZ, 0xc0, !PT ;  /* 0x0000fffff70d7812 */ /* 0x000fc400078ec0ff */
[----:B------:R-:W-:Y:S02]  /*29cd0*/  LOP3.LUT R14, R246, 0xffff, RZ, 0xc0, !PT ;  /* 0x0000fffff60e7812 */ /* 0x000fe400078ec0ff */
[----:B------:R-:W-:Y:S02]  /*29ce0*/  LOP3.LUT R46, R82, 0xffff, RZ, 0xc0, !PT ;  /* 0x0000ffff522e7812 */ /* 0x000fe400078ec0ff */
[----:B------:R-:W4:Y:S01]  /*29cf0*/  LDL.LU R82, [R1+0xac4] ;  /* 0x000ac40001527983 */ /* 0x000f220000300800 */
[----:B------:R-:W-:-:S03]  /*29d00*/  LOP3.LUT R52, R243, 0xffff, RZ, 0xc0, !PT ;  /* 0x0000fffff3347812 */ /* 0x000fc600078ec0ff */
[----:B------:R-:W-:Y:S01]  /*29d10*/  STL [R1+0xd0], R46 ;  /* 0x0000d02e01007387 */ /* 0x000fe20000100800 */
[----:B---3--:R-:W-:-:S03]  /*29d20*/  LOP3.LUT R4, R98, 0xffff, RZ, 0xc0, !PT ;  /* 0x0000ffff62047812 */ /* 0x008fc600078ec0ff */
[----:B------:R-:W-:Y:S01]  /*29d30*/  STL [R1+0xcc], R52 ;  /* 0x0000cc3401007387 */ /* 0x000fe20000100800 */
[----:B------:R-:W-:-:S03]  /*29d40*/  LOP3.LUT R98, R97, 0xffff, RZ, 0xc0, !PT ;  /* 0x0000ffff61627812 */ /* 0x000fc600078ec0ff */
[----:B------:R-:W3:Y:S01]  /*29d50*/  LDL.LU R97, [R1+0xac0] ;  /* 0x000ac00001617983 */ /* 0x000ee20000300800 */
[----:B------:R-:W-:-:S03]  /*29d60*/  LOP3.LUT R86, R86, 0xffff, RZ, 0xc0, !PT ;  /* 0x0000ffff56567812 */ /* 0x000fc600078ec0ff */
[----:B------:R-:W-:Y:S04]  /*29d70*/  STL [R1+0xa4], R98 ;  /* 0x0000a46201007387 */ /* 0x000fe80000100800 */
[----:B------:R-:W-:Y:S01]  /*29d80*/  STL [R1+0x2b0], R4 ;  /* 0x0002b00401007387 */ /* 0x000fe20000100800 */
[----:B------:R-:W-:-:S03]  /*29d90*/  LOP3.LUT R15, R83, 0xffff, RZ, 0xc0, !PT ;  /* 0x0000ffff530f7812 */ /* 0x000fc600078ec0ff */
[----:B------:R-:W-:Y:S01]  /*29da0*/  STL [R1+0xc4], R86 ;  /* 0x0000c45601007387 */ /* 0x000fe20000100800 */
[----:B------:R-:W-:-:S03]  /*29db0*/  LOP3.LUT R22, R63, 0xffff, RZ, 0xc0, !PT ;  /* 0x0000ffff3f167812 */ /* 0x000fc600078ec0ff */
[----:B------:R-:W3:Y:S04]  /*29dc0*/  LDL.LU R83, [R1+0x8c8] ;  /* 0x0008c80001537983 */ /* 0x000ee80000300800 */
[----:B------:R1:W-:Y:S04]  /*29dd0*/  STL [R1+0x9c], R13 ;  /* 0x00009c0d01007387 */ /* 0x0003e80000100800 */
[----:B------:R2:W-:Y:S01]  /*29de0*/  STL [R1+0x2e4], R14 ;  /* 0x0002e40e01007387 */ /* 0x0005e20000100800 */
[----:B0-----:R-:W-:-:S03]  /*29df0*/  PRMT R23, R23, 0x3340, R98 ;  /* 0x0000334017177816 */ /* 0x001fc60000000062 */
[----:B------:R0:W-:Y:S01]  /*29e00*/  STL [R1+0xb0], R15 ;  /* 0x0000b00f01007387 */ /* 0x0001e20000100800 */
[----:B-1----:R-:W-:-:S03]  /*29e10*/  PRMT R13, R13, 0x3340, R0 ;  /* 0x000033400d0d7816 */ /* 0x002fc60000000000 */
[----:B------:R1:W-:Y:S04]  /*29e20*/  STL [R1+0x2a4], R22 ;  /* 0x0002a41601007387 */ /* 0x0003e80000100800 */
[----:B------:R-:W3:Y:S01]  /*29e30*/  LDL.LU R63, [R1+0x8c4] ;  /* 0x0008c400013f7983 */ /* 0x000ee20000300800 */
[----:B------:R-:W-:Y:S02]  /*29e40*/  PRMT R46, R46, 0x3340, R86 ;  /* 0x000033402e2e7816 */ /* 0x000fe40000000056 */
[----:B------:R-:W-:Y:S01]  /*29e50*/  PRMT R13, R23, 0x5410, R13 ;  /* 0x00005410170d7816 */ /* 0x000fe2000000000d */
[----:B------:R-:W3:Y:S04]  /*29e60*/  LDL.LU R86, [R1+0x684] ;  /* 0x0006840001567983 */ /* 0x000ee80000300800 */
[----:B------:R-:W-:Y:S04]  /*29e70*/  STL [R1+0x5e8], R13 ;  /* 0x0005e80d01007387 */ /* 0x000fe80000100800 */
[----:B------:R-:W3:Y:S01]  /*29e80*/  LDL.LU R98, [R1+0x680] ;  /* 0x0006800001627983 */ /* 0x000ee20000300800 */
[----:B--2---:R-:W-:-:S02]  /*29e90*/  PRMT R14, R14, 0x3340, R0 ;  /* 0x000033400e0e7816 */ /* 0x004fc40000000000 */
[----:B------:R-:W-:Y:S02]  /*29ea0*/  PRMT R47, R47, 0x3340, R52 ;  /* 0x000033402f2f7816 */ /* 0x000fe40000000034 */
[----:B0-----:R-:W-:Y:S02]  /*29eb0*/  PRMT R15, R15, 0x3340, R0 ;  /* 0x000033400f0f7816 */ /* 0x001fe40000000000 */
[----:B------:R-:W-:Y:S02]  /*29ec0*/  PRMT R52, R2, 0x3340, R4 ;  /* 0x0000334002347816 */ /* 0x000fe40000000004 */
[----:B------:R-:W-:Y:S02]  /*29ed0*/  PRMT R4, R46, 0x5410, R14 ;  /* 0x000054102e047816 */ /* 0x000fe4000000000e */
[----:B-1----:R-:W-:Y:S02]  /*29ee0*/  PRMT R22, R22, 0x3340, R0 ;  /* 0x0000334016167816 */ /* 0x002fe40000000000 */
[----:B------:R-:W-:Y:S01]  /*29ef0*/  PRMT R2, R47, 0x5410, R15 ;  /* 0x000054102f027816 */ /* 0x000fe2000000000f */
[----:B------:R0:W-:Y:S01]  /*29f00*/  STL [R1+0x5e4], R4 ;  /* 0x0005e40401007387 */ /* 0x0001e20000100800 */
[----:B------:R-:W-:-:S03]  /*29f10*/  LOP3.LUT R47, R143, 0xffff, RZ, 0xc0, !PT ;  /* 0x0000ffff8f2f7812 */ /* 0x000fc600078ec0ff */
[----:B------:R1:W-:Y:S01]  /*29f20*/  STL [R1+0x5e0], R2 ;  /* 0x0005e00201007387 */ /* 0x0003e20000100800 */
[----:B0-----:R-:W-:Y:S02]  /*29f30*/  PRMT R4, R52, 0x5410, R22 ;  /* 0x0000541034047816 */ /* 0x001fe40000000016 */
[----:B----4-:R-:W-:Y:S02]  /*29f40*/  LOP3.LUT R23, R128, 0xffff, RZ, 0xc0, !PT ;  /* 0x0000ffff80177812 */ /* 0x010fe400078ec0ff */
[----:B-1----:R-:W-:Y:S01]  /*29f50*/  LOP3.LUT R2, R142, 0xffff, RZ, 0xc0, !PT ;  /* 0x0000ffff8e027812 */ /* 0x002fe200078ec0ff */
[----:B------:R3:W-:Y:S01]  /*29f60*/  STL [R1+0x5dc], R4 ;  /* 0x0005dc0401007387 */ /* 0x0007e20000100800 */
[----:B------:R-:W-:-:S03]  /*29f70*/  LOP3.LUT R46, R127, 0xffff, RZ, 0xc0, !PT ;  /* 0x0000ffff7f2e7812 */ /* 0x000fc600078ec0ff */
[----:B------:R-:W-:Y:S04]  /*29f80*/  STL [R1+0x2a0], R47 ;  /* 0x0002a02f01007387 */ /* 0x000fe80000100800 */
[----:B------:R0:W-:Y:S04]  /*29f90*/  STL [R1+0xb8], R23 ;  /* 0x0000b81701007387 */ /* 0x0001e80000100800 */
[----:B------:R-:W-:Y:S04]  /*29fa0*/  STL [R1+0x29c], R2 ;  /* 0x00029c0201007387 */ /* 0x000fe80000100800 */
[----:B------:R1:W-:Y:S01]  /*29fb0*/  STL [R1+0x290], R46 ;  /* 0x0002902e01007387 */ /* 0x0003e20000100800 */
[----:B------:R-:W-:-:S02]  /*29fc0*/  LOP3.LUT R13, R249, 0xffff, RZ, 0xc0, !PT ;  /* 0x0000fffff90d7812 */ /* 0x000fc400078ec0ff */
[----:B------:R-:W-:Y:S02]  /*29fd0*/  LOP3.LUT R14, R248, 0xffff, RZ, 0xc0, !PT ;  /* 0x0000fffff80e7812 */ /* 0x000fe400078ec0ff */
[----:B------:R-:W-:Y:S02]  /*29fe0*/  LOP3.LUT R52, R82, 0xffff, RZ, 0xc0, !PT ;  /* 0x0000ffff52347812 */ /* 0x000fe400078ec0ff */
[----:B------:R-:W2:Y:S04]  /*29ff0*/  LDL.LU R82, [R1+0xe58] ;  /* 0x000e580001527983 */ /* 0x000ea80000300800 */
[----:B------:R-:W-:Y:S04]  /*2a000*/  STL [R1+0xec], R52 ;  /* 0x0000ec3401007387 */ /* 0x000fe80000100800 */
[----:B------:R-:W4:Y:S04]  /*2a010*/  LDL.LU R191, [R1+0xe54] ;  /* 0x000e540001bf7983 */ /* 0x000f280000300800 */
[----:B------:R-:W4:Y:S01]  /*2a020*/  LDL.LU R243, [R1+0xce8] ;  /* 0x000ce80001f37983 */ /* 0x000f220000300800 */
[----:B---3--:R-:W-:-:S05]  /*2a030*/  LOP3.LUT R4, R97, 0xffff, RZ, 0xc0, !PT ;  /* 0x0000ffff61047812 */ /* 0x008fca00078ec0ff */
[----:B------:R-:W-:Y:S04]  /*2a040*/  STL [R1+0x298], R4 ;  /* 0x0002980401007387 */ /* 0x000fe80000100800 */
[----:B------:R-:W3:Y:S01]  /*2a050*/  LDL.LU R143, [R1+0xce4] ;  /* 0x000ce400018f7983 */ /* 0x000ee20000300800 */
[----:B------:R-:W-:-:S03]  /*2a060*/  LOP3.LUT R97, R83, 0xffff, RZ, 0xc0, !PT ;  /* 0x0000ffff53617812 */ /* 0x000fc600078ec0ff */
[----:B------:R-:W3:Y:S04]  /*2a070*/  LDL.LU R83, [R1+0xacc] ;  /* 0x000acc0001537983 */ /* 0x000ee80000300800 */
[----:B------:R1:W-:Y:S04]  /*2a080*/  STL [R1+0xb4], R97 ;  /* 0x0000b46101007387 */ /* 0x0003e80000100800 */
[----:B------:R-:W3:Y:S01]  /*2a090*/  LDL.LU R142, [R1+0xac8] ;  /* 0x000ac800018e7983 */ /* 0x000ee20000300800 */
[----:B------:R-:W-:Y:S02]  /*2a0a0*/  LOP3.LUT R63, R63, 0xffff, RZ, 0xc0, !PT ;  /* 0x0000ffff3f3f7812 */ /* 0x000fe400078ec0ff */
[----:B------:R-:W-:-:S03]  /*2a0b0*/  LOP3.LUT R15, R86, 0xffff, RZ, 0xc0, !PT ;  /* 0x0000ffff560f7812 */ /* 0x000fc600078ec0ff */
[----:B------:R1:W-:Y:S04]  /*2a0c0*/  STL [R1+0xe8], R63 ;  /* 0x0000e83f01007387 */ /* 0x0003e80000100800 */
[----:B------:R1:W-:Y:S04]  /*2a0d0*/  STL [R1+0xac], R13 ;  /* 0x0000ac0d01007387 */ /* 0x0003e80000100800 */
[----:B------:R-:W3:Y:S01]  /*2a0e0*/  LDL.LU R128, [R1+0x8e0] ;  /* 0x0008e00001807983 */ /* 0x000ee20000300800 */
[----:B------:R-:W-:-:S03]  /*2a0f0*/  LOP3.LUT R22, R98, 0xffff, RZ, 0xc0, !PT ;  /* 0x0000ffff62167812 */ /* 0x000fc600078ec0ff */
[----:B------:R1:W-:Y:S04]  /*2a100*/  STL [R1+0x2e0], R14 ;  /* 0x0002e00e01007387 */ /* 0x0003e80000100800 */
[----:B------:R-:W3:Y:S04]  /*2a110*/  LDL.LU R86, [R1+0x8dc] ;  /* 0x0008dc0001567983 */ /* 0x000ee80000300800 */
[----:B------:R1:W-:Y:S04]  /*2a120*/  STL [R1+0xc0], R15 ;  /* 0x0000c00f01007387 */ /* 0x0003e80000100800 */
[----:B------:R-:W3:Y:S04]  /*2a130*/  LDL.LU R127, [R1+0x204] ;  /* 0x00020400017f7983 */ /* 0x000ee80000300800 */
[----:B------:R1:W-:Y:S01]  /*2a140*/  STL [R1+0x2c8], R22 ;  /* 0x0002c81601007387 */ /* 0x0003e20000100800 */
[----:B0-----:R-:W-:-:S03]  /*2a150*/  PRMT R23, R23, 0x3340, R97 ;  /* 0x0000334017177816 */ /* 0x001fc60000000061 */
[----:B------:R-:W3:Y:S01]  /*2a160*/  LDL.LU R98, [R1+0x690] ;  /* 0x0006900001627983 */ /* 0x000ee20000300800 */
[----:B-1----:R-:W-:-:S03]  /*2a170*/  PRMT R46, R46, 0x3340, R63 ;  /* 0x000033402e2e7816 */ /* 0x002fc6000000003f */
[----:B------:R-:W3:Y:S04]  /*2a180*/  LDL.LU R97, [R1+0x688] ;  /* 0x0006880001617983 */ /* 0x000ee80000300800 */
[----:B------:R-:W3:Y:S01]  /*2a190*/  LDL.LU R63, [R1+0x400] ;  /* 0x00040000013f7983 */ /* 0x000ee20000300800 */
[----:B------:R-:W-:Y:S02]  /*2a1a0*/  PRMT R13, R13, 0x3340, R0 ;  /* 0x000033400d0d7816 */ /* 0x000fe40000000000 */
[----:B------:R-:W-:Y:S02]  /*2a1b0*/  PRMT R47, R47, 0x3340, R52 ;  /* 0x000033402f2f7816 */ /* 0x000fe40000000034 */
[----:B------:R-:W-:Y:S02]  /*2a1c0*/  PRMT R14, R14, 0x3340, R0 ;  /* 0x000033400e0e7816 */ /* 0x000fe40000000000 */
[----:B------:R-:W-:-:S02]  /*2a1d0*/  PRMT R52, R2, 0x3340, R4 ;  /* 0x0000334002347816 */ /* 0x000fc40000000004 */
[--C-:B------:R-:W-:Y:S02]  /*2a1e0*/  PRMT R15, R15, 0x3340, R0.reuse ;  /* 0x000033400f0f7816 */ /* 0x100fe40000000000 */
[----:B------:R-:W-:Y:S02]  /*2a1f0*/  PRMT R2, R23, 0x5410, R13 ;  /* 0x0000541017027816 */ /* 0x000fe4000000000d */
[----:B------:R-:W-:Y:S02]  /*2a200*/  PRMT R22, R22, 0x3340, R0 ;  /* 0x0000334016167816 */ /* 0x000fe40000000000 */
[----:B------:R-:W-:Y:S01]  /*2a210*/  PRMT R13, R46, 0x5410, R14 ;  /* 0x000054102e0d7816 */ /* 0x000fe2000000000e */
[----:B------:R0:W-:Y:S01]  /*2a220*/  STL [R1+0x5d4], R2 ;  /* 0x0005d40201007387 */ /* 0x0001e20000100800 */
[----:B------:R-:W-:-:S03]  /*2a230*/  PRMT R4, R47, 0x5410, R15 ;  /* 0x000054102f047816 */ /* 0x000fc6000000000f */
[----:B------:R-:W-:Y:S01]  /*2a240*/  STL [R1+0x5d0], R13 ;  /* 0x0005d00d01007387 */ /* 0x000fe20000100800 */
[----:B0-----:R-:W-:-:S03]  /*2a250*/  PRMT R2, R52, 0x5410, R22 ;  /* 0x0000541034027816 */ /* 0x001fc60000000016 */
[----:B------:R-:W-:Y:S01]  /*2a260*/  STL [R1+0x5c8], R4 ;  /* 0x0005c80401007387 */ /* 0x000fe20000100800 */
[----:B--2---:R-:W-:-:S03]  /*2a270*/  LOP3.LUT R46, R82, 0xffff, RZ, 0xc0, !PT ;  /* 0x0000ffff522e7812 */ /* 0x004fc600078ec0ff */
[----:B------:R-:W2:Y:S04]  /*2a280*/  LDL.LU R82, [R1+0xcf0] ;  /* 0x000cf00001527983 */ /* 0x000ea80000300800 */
[----:B------:R0:W-:Y:S01]  /*2a290*/  STL [R1+0x5c4], R2 ;  /* 0x0005c40201007387 */ /* 0x0001e20000100800 */
[----:B----4-:R-:W-:-:S03]  /*2a2a0*/  LOP3.LUT R47, R191, 0xffff, RZ, 0xc0, !PT ;  /* 0x0000ffffbf2f7812 */ /* 0x010fc600078ec0ff */
[----:B------:R-:W-:Y:S01]  /*2a2b0*/  STL [R1+0x2d0], R46 ;  /* 0x0002d02e01007387 */ /* 0x000fe20000100800 */
[----:B0-----:R-:W-:-:S03]  /*2a2c0*/  LOP3.LUT R2, R243, 0xffff, RZ, 0xc0, !PT ;  /* 0x0000fffff3027812 */ /* 0x001fc600078ec0ff */
[----:B------:R-:W-:Y:S01]  /*2a2d0*/  STL [R1+0x2cc], R47 ;  /* 0x0002cc2f01007387 */ /* 0x000fe20000100800 */
[----:B---3--:R-:W-:-:S05]  /*2a2e0*/  LOP3.LUT R23, R143, 0xffff, RZ, 0xc0, !PT ;  /* 0x0000ffff8f177812 */ /* 0x008fca00078ec0ff */
[----:B------:R-:W-:Y:S01]  /*2a2f0*/  STL [R1+0xd4], R23 ;  /* 0x0000d41701007387 */ /* 0x000fe20000100800 */
[----:B------:R-:W-:-:S03]  /*2a300*/  LOP3.LUT R83, R83, 0xffff, RZ, 0xc0, !PT ;  /* 0x0000ffff53537812 */ /* 0x000fc600078ec0ff */
[----:B------:R-:W-:Y:S01]  /*2a310*/  STL [R1+0x2dc], R2 ;  /* 0x0002dc0201007387 */ /* 0x000fe20000100800 */
[----:B------:R-:W-:-:S03]  /*2a320*/  LOP3.LUT R52, R142, 0xffff, RZ, 0xc0, !PT ;  /* 0x0000ffff8e347812 */ /* 0x000fc600078ec0ff */
[----:B------:R-:W-:Y:S04]  /*2a330*/  STL [R1+0x2c4], R83 ;  /* 0x0002c45301007387 */ /* 0x000fe80000100800 */
[----:B------:R-:W-:Y:S04]  /*2a340*/  STL [R1+0x2c0], R52 ;  /* 0x0002c03401007387 */ /* 0x000fe80000100800 */
[----:B------:R-:W3:Y:S01]  /*2a350*/  LDL.LU R193, [R1+0xcec] ;  /* 0x000cec0001c17983 */ /* 0x000ee20000300800 */
[----:B------:R-:W-:Y:S02]  /*2a360*/  LOP3.LUT R4, R128, 0xffff, RZ, 0xc0, !PT ;  /* 0x0000ffff80047812 */ /* 0x000fe400078ec0ff */
[----:B------:R-:W-:-:S05]  /*2a370*/  LOP3.LUT R86, R86, 0xffff, RZ, 0xc0, !PT ;  /* 0x0000ffff56567812 */ /* 0x000fca00078ec0ff */
[----:B------:R-:W-:Y:S01]  /*2a380*/  STL [R1+0xc8], R86 ;  /* 0x0000c85601007387 */ /* 0x000fe20000100800 */
[----:B------:R-:W-:-:S03]  /*2a390*/  LOP3.LUT R13, R127, 0xffff, RZ, 0xc0, !PT ;  /* 0x0000ffff7f0d7812 */ /* 0x000fc600078ec0ff */
[----:B------:R-:W-:Y:S04]  /*2a3a0*/  STL [R1+0x2d8], R4 ;  /* 0x0002d80401007387 */ /* 0x000fe80000100800 */
[----:B------:R0:W-:Y:S01]  /*2a3b0*/  STL [R1+0xbc], R13 ;  /* 0x0000bc0d01007387 */ /* 0x0001e20000100800 */
[----:B------:R-:W-:-:S03]  /*2a3c0*/  LOP3.LUT R14, R98, 0xffff, RZ, 0xc0, !PT ;  /* 0x0000ffff620e7812 */ /* 0x000fc600078ec0ff */
[----:B------:R-:W4:Y:S04]  /*2a3d0*/  LDL.LU R190, [R1+0xce0] ;  /* 0x000ce00001be7983 */ /* 0x000f280000300800 */
[----:B------:R-:W4:Y:S01]  /*2a3e0*/  LDL.LU R191, [R1+0xcd8] ;  /* 0x000cd80001bf7983 */ /* 0x000f220000300800 */
[----:B------:R-:W-:-:S03]  /*2a3f0*/  LOP3.LUT R15, R97, 0xffff, RZ, 0xc0, !PT ;  /* 0x0000ffff610f7812 */ /* 0x000fc600078ec0ff */
[----:B------:R-:W4:Y:S01]  /*2a400*/  LDL.LU R243, [R1+0x8e8] ;  /* 0x0008e80001f37983 */ /* 0x000f220000300800 */
[----:B------:R-:W-:-:S03]  /*2a410*/  LOP3.LUT R22, R63, 0xffff, RZ, 0xc0, !PT ;  /* 0x0000ffff3f167812 */ /* 0x000fc600078ec0ff */
[----:B------:R-:W4:Y:S04]  /*2a420*/  LDL.LU R143, [R1+0x8e4] ;  /* 0x0008e400018f7983 */ /* 0x000f280000300800 */
[----:B------:R1:W-:Y:S04]  /*2a430*/  STL [R1+0x2b4], R14 ;  /* 0x0002b40e01007387 */ /* 0x0003e80000100800 */
[----:B------:R-:W4:Y:S04]  /*2a440*/  LDL.LU R142, [R1+0x8d8] ;  /* 0x0008d800018e7983 */ /* 0x000f280000300800 */
[----:B------:R1:W-:Y:S04]  /*2a450*/  STL [R1+0x2ac], R15 ;  /* 0x0002ac0f01007387 */ /* 0x0003e80000100800 */
[----:B------:R1:W-:Y:S04]  /*2a460*/  STL [R1+0x2d4], R22 ;  /* 0x0002d41601007387 */ /* 0x0003e80000100800 */
[----:B------:R-:W4:Y:S01]  /*2a470*/  LDL.LU R63, [R1+0x8d0] ;  /* 0x0008d000013f7983 */ /* 0x000f220000300800 */
[----:B0-----:R-:W-:-:S02]  /*2a480*/  PRMT R13, R13, 0x3340, R0 ;  /* 0x000033400d0d7816 */ /* 0x001fc40000000000 */
[----:B------:R-:W-:Y:S02]  /*2a490*/  PRMT R23, R23, 0x3340, R86 ;  /* 0x0000334017177816 */ /* 0x000fe40000000056 */
[----:B------:R-:W-:Y:S02]  /*2a4a0*/  PRMT R47, R47, 0x3340, R52 ;  /* 0x000033402f2f7816 */ /* 0x000fe40000000034 */
[----:B-1----:R-:W-:Y:S02]  /*2a4b0*/  PRMT R14, R14, 0x3340, R0 ;  /* 0x000033400e0e7816 */ /* 0x002fe40000000000 */
[----:B------:R-:W-:Y:S02]  /*2a4c0*/  PRMT R46, R46, 0x3340, R83 ;  /* 0x000033402e2e7816 */ /* 0x000fe40000000053 */
[----:B------:R-:W-:Y:S02]  /*2a4d0*/  PRMT R52, R2, 0x3340, R4 ;  /* 0x0000334002347816 */ /* 0x000fe40000000004 */
[----:B------:R-:W-:-:S02]  /*2a4e0*/  PRMT R15, R15, 0x3340, R0 ;  /* 0x000033400f0f7816 */ /* 0x000fc40000000000 */
[----:B------:R-:W-:Y:S02]  /*2a4f0*/  PRMT R2, R23, 0x5410, R13 ;  /* 0x0000541017027816 */ /* 0x000fe4000000000d */
[----:B------:R-:W-:Y:S02]  /*2a500*/  PRMT R22, R22, 0x3340, R0 ;  /* 0x0000334016167816 */ /* 0x000fe40000000000 */
[----:B------:R-:W-:Y:S01]  /*2a510*/  PRMT R13, R46, 0x5410, R14 ;  /* 0x000054102e0d7816 */ /* 0x000fe2000000000e */
[----:B------:R0:W-:Y:S01]  /*2a520*/  STL [R1+0x5c0], R2 ;  /* 0x0005c00201007387 */ /* 0x0001e20000100800 */
[----:B------:R-:W-:-:S03]  /*2a530*/  PRMT R4, R47, 0x5410, R15 ;  /* 0x000054102f047816 */ /* 0x000fc6000000000f */
[----:B------:R1:W-:Y:S01]  /*2a540*/  STL [R1+0x5bc], R13 ;  /* 0x0005bc0d01007387 */ /* 0x0003e20000100800 */
[----:B0-----:R-:W-:-:S03]  /*2a550*/  PRMT R2, R52, 0x5410, R22 ;  /* 0x0000541034027816 */ /* 0x001fc60000000016 */
[----:B------:R0:W-:Y:S04]  /*2a560*/  STL [R1+0x5b8], R4 ;  /* 0x0005b80401007387 */ /* 0x0001e80000100800 */
[----:B------:R-:W4:Y:S04]  /*2a570*/  LDL.LU R128, [R1+0xcdc] ;  /* 0x000cdc0001807983 */ /* 0x000f280000300800 */
[----:B------:R-:W-:Y:S04]  /*2a580*/  STL [R1+0x5b4], R2 ;  /* 0x0005b40201007387 */ /* 0x000fe80000100800 */
[----:B------:R-:W4:Y:S04]  /*2a590*/  LDL.LU R127, [R1+0xcd4] ;  /* 0x000cd400017f7983 */ /* 0x000f280000300800 */
[----:B------:R-:W4:Y:S01]  /*2a5a0*/  LDL.LU R98, [R1+0xcd0] ;  /* 0x000cd00001627983 */ /* 0x000f220000300800 */
[----:B-1----:R-:W-:-:S02]  /*2a5b0*/  LOP3.LUT R13, R3, 0xffff, RZ, 0xc0, !PT ;  /* 0x0000ffff030d7812 */ /* 0x002fc400078ec0ff */
[----:B--2---:R-:W-:-:S05]  /*2a5c0*/  LOP3.LUT R23, R82, 0xffff, RZ, 0xc0, !PT ;  /* 0x0000ffff52177812 */ /* 0x004fca00078ec0ff */
[----:B------:R1:W-:Y:S04]  /*2a5d0*/  STL [R1+0x2a8], R23 ;  /* 0x0002a81701007387 */ /* 0x0003e80000100800 */
[----:B------:R-:W2:Y:S04]  /*2a5e0*/  LDL.LU R82, [R1+0xae0] ;  /* 0x000ae00001527983 */ /* 0x000ea80000300800 */
[----:B------:R-:W2:Y:S04]  /*2a5f0*/  LDL.LU R97, [R1+0x8d4] ;  /* 0x0008d40001617983 */ /* 0x000ea80000300800 */
[----:B------:R-:W2:Y:S04]  /*2a600*/  LDL.LU R86, [R1+0x8cc] ;  /* 0x0008cc0001567983 */ /* 0x000ea80000300800 */
[----:B------:R-:W2:Y:S01]  /*2a610*/  LDL.LU R83, [R1+0x6c4] ;  /* 0x0006c40001537983 */ /* 0x000ea20000300800 */
[----:B---3--:R-:W-:-:S05]  /*2a620*/  LOP3.LUT R46, R193, 0xffff, RZ, 0xc0, !PT ;  /* 0x0000ffffc12e7812 */ /* 0x008fca00078ec0ff */
[----:B------:R3:W-:Y:S01]  /*2a630*/  STL [R1+0x98], R46 ;  /* 0x0000982e01007387 */ /* 0x0007e20000100800 */
[----:B----4-:R-:W-:Y:S02]  /*2a640*/  LOP3.LUT R47, R190, 0xffff, RZ, 0xc0, !PT ;  /* 0x0000ffffbe2f7812 */ /* 0x010fe400078ec0ff */
[----:B0-----:R-:W-:Y:S02]  /*2a650*/  LOP3.LUT R4, R191, 0xffff, RZ, 0xc0, !PT ;  /* 0x0000ffffbf047812 */ /* 0x001fe400078ec0ff */
[----:B------:R-:W-:Y:S01]  /*2a660*/  LOP3.LUT R152, R243, 0xffff, RZ, 0xc0, !PT ;  /* 0x0000fffff3987812 */ /* 0x000fe200078ec0ff */
[----:B------:R-:W-:Y:S01]  /*2a670*/  STL [R1+0x54], R47 ;  /* 0x0000542f01007387 */ /* 0x000fe20000100800 */
[----:B------:R-:W-:-:S03]  /*2a680*/  LOP3.LUT R143, R143, 0xffff, RZ, 0xc0, !PT ;  /* 0x0000ffff8f8f7812 */ /* 0x000fc600078ec0ff */
[----:B------:R-:W-:Y:S04]  /*2a690*/  STL [R1+0x204], R152 ;  /* 0x0002049801007387 */ /* 0x000fe80000100800 */
[----:B------:R-:W-:Y:S01]  /*2a6a0*/  STL [R1+0x48], R4 ;  /* 0x0000480401007387 */ /* 0x000fe20000100800 */
[----:B------:R-:W-:-:S03]  /*2a6b0*/  LOP3.LUT R142, R142, 0xffff, RZ, 0xc0, !PT ;  /* 0x0000ffff8e8e7812 */ /* 0x000fc600078ec0ff */
[----:B------:R-:W-:Y:S04]  /*2a6c0*/  STL [R1+0x94], R143 ;  /* 0x0000948f01007387 */ /* 0x000fe80000100800 */
[----:B------:R-:W4:Y:S04]  /*2a6d0*/  LDL.LU R3, [R1+0x2130] ;  /* 0x0021300001037983 */ /* 0x000f280000300800 */
[----:B------:R-:W-:Y:S01]  /*2a6e0*/  STL [R1+0x50], R142 ;  /* 0x0000508e01007387 */ /* 0x000fe20000100800 */
[----:B------:R-:W-:-:S03]  /*2a6f0*/  LOP3.LUT R52, R63, 0xffff, RZ, 0xc0, !PT ;  /* 0x0000ffff3f347812 */ /* 0x000fc600078ec0ff */
[----:B------:R-:W4:Y:S01]  /*2a700*/  LDL.LU R63, [R1+0x6b8] ;  /* 0x0006b800013f7983 */ /* 0x000f220000300800 */
[----:B------:R-:W-:Y:S02]  /*2a710*/  LOP3.LUT R14, R5, 0xffff, RZ, 0xc0, !PT ;  /* 0x0000ffff050e7812 */ /* 0x000fe400078ec0ff */
[----:B------:R-:W-:Y:S01]  /*2a720*/  LOP3.LUT R15, R230, 0xffff, RZ, 0xc0, !PT ;  /* 0x0000ffffe60f7812 */ /* 0x000fe200078ec0ff */
[----:B------:R-:W4:Y:S01]  /*2a730*/  LDL.LU R5, [R1+0x212c] ;  /* 0x00212c0001057983 */ /* 0x000f220000300800 */
[----:B-1----:R-:W-:-:S03]  /*2a740*/  PRMT R23, R23, 0x3340, R152 ;  /* 0x0000334017177816 */ /* 0x002fc60000000098 */
[----:B------:R0:W-:Y:S01]  /*2a750*/  STL [R1+0xdc], R13 ;  /* 0x0000dc0d01007387 */ /* 0x0001e20000100800 */
[----:B------:R-:W-:-:S03]  /*2a760*/  LOP3.LUT R2, R228, 0xffff, RZ, 0xc0, !PT ;  /* 0x0000ffffe4027812 */ /* 0x000fc600078ec0ff */
[----:B------:R1:W-:Y:S01]  /*2a770*/  STL [R1+0x44], R52 ;  /* 0x0000443401007387 */ /* 0x0003e20000100800 */
[----:B---3--:R-:W-:Y:S02]  /*2a780*/  PRMT R46, R46, 0x3340, R143 ;  /* 0x000033402e2e7816 */ /* 0x008fe4000000008f */
[----:B0-----:R-:W-:Y:S01]  /*2a790*/  PRMT R13, R13, 0x3340, R0 ;  /* 0x000033400d0d7816 */ /* 0x001fe20000000000 */
[----:B------:R0:W-:Y:S01]  /*2a7a0*/  STL [R1+0x200], R14 ;  /* 0x0002000e01007387 */ /* 0x0001e20000100800 */
[----:B------:R-:W-:Y:S02]  /*2a7b0*/  PRMT R47, R47, 0x3340, R142 ;  /* 0x000033402f2f7816 */ /* 0x000fe4000000008e */
[----:B-1----:R-:W-:Y:S01]  /*2a7c0*/  PRMT R52, R4, 0x3340, R52 ;  /* 0x0000334004347816 */ /* 0x002fe20000000034 */
[----:B------:R1:W-:Y:S01]  /*2a7d0*/  STL [R1+0x4c], R15 ;  /* 0x00004c0f01007387 */ /* 0x0003e20000100800 */
[----:B------:R-:W-:Y:S02]  /*2a7e0*/  PRMT R4, R23, 0x5410, R13 ;  /* 0x0000541017047816 */ /* 0x000fe4000000000d */
[----:B------:R-:W-:-:S02]  /*2a7f0*/  PRMT R22, R2, 0x3340, R0 ;  /* 0x0000334002167816 */ /* 0x000fc40000000000 */
[--C-:B0-----:R-:W-:Y:S02]  /*2a800*/  PRMT R14, R14, 0x3340, R0.reuse ;  /* 0x000033400e0e7816 */ /* 0x101fe40000000000 */
[----:B-1----:R-:W-:Y:S01]  /*2a810*/  PRMT R15, R15, 0x3340, R0 ;  /* 0x000033400f0f7816 */ /* 0x002fe20000000000 */
[----:B------:R0:W-:Y:S01]  /*2a820*/  STL [R1+0x5ac], R4 ;  /* 0x0005ac0401007387 */ /* 0x0001e20000100800 */
[----:B------:R-:W-:Y:S02]  /*2a830*/  PRMT R13, R46, 0x5410, R14 ;  /* 0x000054102e0d7816 */ /* 0x000fe4000000000e */
[----:B------:R-:W-:-:S03]  /*2a840*/  PRMT R14, R47, 0x5410, R15 ;  /* 0x000054102f0e7816 */ /* 0x000fc6000000000f */
[----:B------:R1:W-:Y:S01]  /*2a850*/  STL [R1+0x5b0], R13 ;  /* 0x0005b00d01007387 */ /* 0x0003e20000100800 */
[----:B0-----:R-:W-:-:S03]  /*2a860*/  PRMT R4, R52, 0x5410, R22 ;  /* 0x0000541034047816 */ /* 0x001fc60000000016 */
[----:B------:R-:W-:Y:S01]  /*2a870*/  STL [R1+0x5cc], R14 ;  /* 0x0005cc0e01007387 */ /* 0x000fe20000100800 */
[----:B------:R-:W-:-:S03]  /*2a880*/  LOP3.LUT R15, R225, 0xffff, RZ, 0xc0, !PT ;  /* 0x0000ffffe10f7812 */ /* 0x000fc600078ec0ff */
[----:B------:R0:W-:Y:S01]  /*2a890*/  STL [R1+0x5d8], R4 ;  /* 0x0005d80401007387 */ /* 0x0001e20000100800 */
[----:B-1----:R-:W-:Y:S02]  /*2a8a0*/  LOP3.LUT R13, R128, 0xffff, RZ, 0xc0, !PT ;  /* 0x0000ffff800d7812 */ /* 0x002fe400078ec0ff */
[----:B------:R-:W-:Y:S01]  /*2a8b0*/  LOP3.LUT R22, R127, 0xffff, RZ, 0xc0, !PT ;  /* 0x0000ffff7f167812 */ /* 0x000fe200078ec0ff */
[----:B------:R-:W3:Y:S01]  /*2a8c0*/  LDL.LU R217, [R1+0xaec] ;  /* 0x000aec0001d97983 */ /* 0x000ee20000300800 */
[----:B------:R-:W-:-:S03]  /*2a8d0*/  LOP3.LUT R46, R98, 0xffff, RZ, 0xc0, !PT ;  /* 0x0000ffff622e7812 */ /* 0x000fc600078ec0ff */
[----:B------:R-:W3:Y:S01]  /*2a8e0*/  LDL.LU R216, [R1+0xae8] ;  /* 0x000ae80001d87983 */ /* 0x000ee20000300800 */
[----:B0-----:R-:W-:-:S03]  /*2a8f0*/  LOP3.LUT R4, R223, 0xffff, RZ, 0xc0, !PT ;  /* 0x0000ffffdf047812 */ /* 0x001fc600078ec0ff */
[----:B------:R-:W3:Y:S01]  /*2a900*/  LDL.LU R212, [R1+0xadc] ;  /* 0x000adc0001d47983 */ /* 0x000ee20000300800 */
[----:B------:R-:W-:-:S03]  /*2a910*/  LOP3.LUT R52, R171, 0xffff, RZ, 0xc0, !PT ;  /* 0x0000ffffab347812 */ /* 0x000fc600078ec0ff */
[----:B------:R-:W3:Y:S01]  /*2a920*/  LDL.LU R213, [R1+0xad4] ;  /* 0x000ad40001d57983 */ /* 0x000ee20000300800 */
[----:B------:R-:W-:-:S03]  /*2a930*/  PRMT R98, R52, 0x3340, R0 ;  /* 0x0000334034627816 */ /* 0x000fc60000000000 */
[----:B------:R-:W3:Y:S04]  /*2a940*/  LDL.LU R221, [R1+0x6c0] ;  /* 0x0006c00001dd7983 */ /* 0x000ee80000300800 */
[----:B------:R-:W3:Y:S04]  /*2a950*/  LDL.LU R196, [R1+0x6bc] ;  /* 0x0006bc0001c47983 */ /* 0x000ee80000300800 */
[----:B------:R-:W3:Y:S04]  /*2a960*/  LDL.LU R197, [R1+0x6b0] ;  /* 0x0006b00001c57983 */ /* 0x000ee80000300800 */
[----:B------:R-:W3:Y:S01]  /*2a970*/  LDL.LU R243, [R1+0x6a8] ;  /* 0x0006a80001f37983 */ /* 0x000ee20000300800 */
[----:B--2---:R-:W-:-:S02]  /*2a980*/  LOP3.LUT R14, R97, 0xffff, RZ, 0xc0, !PT ;  /* 0x0000ffff610e7812 */ /* 0x004fc400078ec0ff */
[----:B------:R-:W-:Y:S02]  /*2a990*/  LOP3.LUT R23, R86, 0xffff, RZ, 0xc0, !PT ;  /* 0x0000ffff56177812 */ /* 0x000fe400078ec0ff */
[----:B------:R-:W-:Y:S02]  /*2a9a0*/  PRMT R128, R13, 0x3340, R14 ;  /* 0x000033400d807816 */ /* 0x000fe4000000000e */
[----:B------:R-:W-:Y:S02]  /*2a9b0*/  LOP3.LUT R47, R83, 0xffff, RZ, 0xc0, !PT ;  /* 0x0000ffff532f7812 */ /* 0x000fe400078ec0ff */
[----:B------:R-:W-:Y:S02]  /*2a9c0*/  LOP3.LUT R82, R82, 0xffff, RZ, 0xc0, !PT ;  /* 0x0000ffff52527812 */ /* 0x000fe400078ec0ff */
[----:B------:R-:W-:Y:S02]  /*2a9d0*/  LOP3.LUT R86, R164, 0xffff, RZ, 0xc0, !PT ;  /* 0x0000ffffa4567812 */ /* 0x000fe400078ec0ff */
[----:B------:R-:W-:-:S02]  /*2a9e0*/  PRMT R97, R4, 0x3340, R0 ;  /* 0x0000334004617816 */ /* 0x000fc40000000000 */
[----:B------:R-:W-:Y:S02]  /*2a9f0*/  PRMT R142, R22, 0x3340, R23 ;  /* 0x00003340168e7816 */ /* 0x000fe40000000017 */
[----:B------:R-:W-:Y:S02]  /*2aa00*/  PRMT R143, R46, 0x3340, R47 ;  /* 0x000033402e8f7816 */ /* 0x000fe4000000002f */
[--C-:B------:R-:W-:Y:S02]  /*2aa10*/  PRMT R127, R86, 0x3340, R0.reuse ;  /* 0x00003340567f7816 */ /* 0x100fe40000000000 */
[----:B----4-:R-:W-:Y:S02]  /*2aa20*/  LOP3.LUT R83, R63, 0xffff, RZ, 0xc0, !PT ;  /* 0x0000ffff3f537812 */ /* 0x010fe400078ec0ff */
[----:B------:R-:W-:Y:S02]  /*2aa30*/  PRMT R63, R15, 0x3340, R0 ;  /* 0x000033400f3f7816 */ /* 0x000fe40000000000 */
[----:B------:R-:W-:-:S02]  /*2aa40*/  PRMT R152, R82, 0x3340, R83 ;  /* 0x0000334052987816 */ /* 0x000fc40000000053 */
[----:B------:R-:W-:Y:S02]  /*2aa50*/  PRMT R63, R128, 0x5410, R63 ;  /* 0x00005410803f7816 */ /* 0x000fe4000000003f */
[----:B------:R-:W-:Y:S02]  /*2aa60*/  PRMT R128, R142, 0x5410, R97 ;  /* 0x000054108e807816 */ /* 0x000fe40000000061 */
[----:B------:R-:W-:Y:S01]  /*2aa70*/  PRMT R97, R143, 0x5410, R98 ;  /* 0x000054108f617816 */ /* 0x000fe20000000062 */
[----:B------:R0:W-:Y:S04]  /*2aa80*/  STL [R1+0x5ec], R63 ;  /* 0x0005ec3f01007387 */ /* 0x0001e80000100800 */
[----:B------:R-:W-:Y:S04]  /*2aa90*/  STL [R1+0x5f8], R128 ;  /* 0x0005f88001007387 */ /* 0x000fe80000100800 */
[----:B------:R-:W2:Y:S01]  /*2aaa0*/  LDL.LU R194, [R1+0xcf4] ;  /* 0x000cf40001c27983 */ /* 0x000ea20000300800 */
[----:B0-----:R-:W-:-:S03]  /*2aab0*/  PRMT R63, R152, 0x5410, R127 ;  /* 0x00005410983f7816 */ /* 0x001fc6000000007f */
[----:B------:R3:W-:Y:S04]  /*2aac0*/  STL [R1+0x608], R97 ;  /* 0x0006086101007387 */ /* 0x0007e80000100800 */
[----:B------:R-:W4:Y:S04]  /*2aad0*/  LDL.LU R195, [R1+0xae4] ;  /* 0x000ae40001c37983 */ /* 0x000f280000300800 */
[----:B------:R0:W-:Y:S04]  /*2aae0*/  STL [R1+0x644], R63 ;  /* 0x0006443f01007387 */ /* 0x0001e80000100800 */
[----:B------:R-:W2:Y:S04]  /*2aaf0*/  LDL.LU R192, [R1+0xad8] ;  /* 0x000ad80001c07983 */ /* 0x000ea80000300800 */
[----:B------:R-:W2:Y:S04]  /*2ab00*/  LDL.LU R193, [R1+0xad0] ;  /* 0x000ad00001c17983 */ /* 0x000ea80000300800 */
[----:B------:R-:W2:Y:S04]  /*2ab10*/  LDL.LU R190, [R1+0x6c8] ;  /* 0x0006c80001be7983 */ /* 0x000ea80000300800 */
[----:B------:R-:W2:Y:S01]  /*2ab20*/  LDL.LU R191, [R1+0x6b4] ;  /* 0x0006b40001bf7983 */ /* 0x000ea20000300800 */
[----:B------:R-:W-:-:S02]  /*2ab30*/  LOP3.LUT R156, R156, 0xffff, RZ, 0xc0, !PT ;  /* 0x0000ffff9c9c7812 */ /* 0x000fc400078ec0ff */
[----:B---3--:R-:W-:Y:S02]  /*2ab40*/  LOP3.LUT R97, R217, 0xffff, RZ, 0xc0, !PT ;  /* 0x0000ffffd9617812 */ /* 0x008fe400078ec0ff */
[----:B------:R-:W-:Y:S02]  /*2ab50*/  LOP3.LUT R127, R216, 0xffff, RZ, 0xc0, !PT ;  /* 0x0000ffffd87f7812 */ /* 0x000fe400078ec0ff */
[----:B------:R-:W-:Y:S02]  /*2ab60*/  LOP3.LUT R142, R212, 0xffff, RZ, 0xc0, !PT ;  /* 0x0000ffffd48e7812 */ /* 0x000fe400078ec0ff */
[----:B0-----:R-:W-:Y:S02]  /*2ab70*/  PRMT R63, R156, 0x3340, R0 ;  /* 0x000033409c3f7816 */ /* 0x001fe40000000000 */
[----:B------:R-:W-:Y:S02]  /*2ab80*/  LOP3.LUT R152, R213, 0xffff, RZ, 0xc0, !PT ;  /* 0x0000ffffd5987812 */ /* 0x000fe400078ec0ff */
[----:B------:R-:W-:-:S02]  /*2ab90*/  LOP3.LUT R98, R221, 0xffff, RZ, 0xc0, !PT ;  /* 0x0000ffffdd627812 */ /* 0x000fc400078ec0ff */
[----:B------:R-:W-:Y:S02]  /*2aba0*/  LOP3.LUT R221, R162, 0xffff, RZ, 0xc0, !PT ;  /* 0x0000ffffa2dd7812 */ /* 0x000fe400078ec0ff */
[----:B------:R-:W-:Y:S02]  /*2abb0*/  LOP3.LUT R128, R196, 0xffff, RZ, 0xc0, !PT ;  /* 0x0000ffffc4807812 */ /* 0x000fe400078ec0ff */
[----:B------:R-:W-:Y:S02]  /*2abc0*/  PRMT R161, R97, 0x3340, R98 ;  /* 0x0000334061a17816 */ /* 0x000fe40000000062 */
[----:B------:R-:W-:Y:S02]  /*2abd0*/  LOP3.LUT R143, R197, 0xffff, RZ, 0xc0, !PT ;  /* 0x0000ffffc58f7812 */ /* 0x000fe400078ec0ff */
[----:B------:R-:W-:Y:S02]  /*2abe0*/  LOP3.LUT R158, R243, 0xffff, RZ, 0xc0, !PT ;  /* 0x0000fffff39e7812 */ /* 0x000fe400078ec0ff */
[----:B------:R-:W-:-:S02]  /*2abf0*/  LOP3.LUT R243, R154, 0xffff, RZ, 0xc0, !PT ;  /* 0x0000ffff9af37812 */ /* 0x000fc400078ec0ff */
[----:B------:R-:W-:Y:S02]  /*2ac00*/  LOP3.LUT R154, R20, 0xffff, RZ, 0xc0, !PT ;  /* 0x0000ffff149a7812 */ /* 0x000fe400078ec0ff */
[----:B------:R-:W-:Y:S02]  /*2ac10*/  PRMT R20, R221, 0x3340, R0 ;  /* 0x00003340dd147816 */ /* 0x000fe40000000000 */
[----:B------:R-:W-:Y:S02]  /*2ac20*/  PRMT R162, R127, 0x3340, R128 ;  /* 0x000033407fa27816 */ /* 0x000fe40000000080 */
[--C-:B------:R-:W-:Y:S02]  /*2ac30*/  PRMT R159, R243, 0x3340, R0.reuse ;  /* 0x00003340f39f7816 */ /* 0x100fe40000000000 */
[----:B------:R-:W-:Y:S02]  /*2ac40*/  PRMT R163, R142, 0x3340, R143 ;  /* 0x000033408ea37816 */ /* 0x000fe4000000008f */
[----:B------:R-:W-:-:S02]  /*2ac50*/  PRMT R160, R154, 0x3340, R0 ;  /* 0x000033409aa07816 */ /* 0x000fc40000000000 */
[----:B------:R-:W-:Y:S02]  /*2ac60*/  PRMT R164, R152, 0x3340, R158 ;  /* 0x0000334098a47816 */ /* 0x000fe4000000009e */
[----:B------:R-:W-:Y:S02]  /*2ac70*/  PRMT R161, R161, 0x5410, R20 ;  /* 0x00005410a1a17816 */ /* 0x000fe40000000014 */
[----:B------:R-:W-:Y:S02]  /*2ac80*/  PRMT R20, R162, 0x5410, R63 ;  /* 0x00005410a2147816 */ /* 0x000fe4000000003f */
[----:B------:R-:W-:Y:S01]  /*2ac90*/  PRMT R159, R163, 0x5410, R159 ;  /* 0x00005410a39f7816 */ /* 0x000fe2000000009f */
[----:B------:R-:W-:Y:S01]  /*2aca0*/  STL [R1+0x211c], R221 ;  /* 0x00211cdd01007387 */ /* 0x000fe20000100800 */
[----:B------:R-:W-:-:S03]  /*2acb0*/  PRMT R63, R164, 0x5410, R160 ;  /* 0x00005410a43f7816 */ /* 0x000fc600000000a0 */
[----:B------:R-:W-:Y:S04]  /*2acc0*/  STL [R1+0x64c], R161 ;  /* 0x00064ca101007387 */ /* 0x000fe80000100800 */
[----:B------:R-:W-:Y:S04]  /*2acd0*/  STL [R1+0x658], R20 ;  /* 0x0006581401007387 */ /* 0x000fe80000100800 */
[----:B------:R4:W-:Y:S04]  /*2ace0*/  STL [R1+0x65c], R159 ;  /* 0x00065c9f01007387 */ /* 0x0009e80000100800 */
[----:B------:R0:W-:Y:S01]  /*2acf0*/  STL [R1+0x660], R63 ;  /* 0x0006603f01007387 */ /* 0x0001e20000100800 */
[----:B----4-:R-:W-:-:S02]  /*2ad00*/  LOP3.LUT R159, R195, 0xffff, RZ, 0xc0, !PT ;  /* 0x0000ffffc39f7812 */ /* 0x010fc400078ec0ff */
[----:B--2---:R-:W-:Y:S02]  /*2ad10*/  LOP3.LUT R160, R191, 0xffff, RZ, 0xc0, !PT ;  /* 0x0000ffffbfa07812 */ /* 0x004fe400078ec0ff */
[----:B------:R-:W2:Y:S04]  /*2ad20*/  LDL.LU R191, [R1+0x10] ;  /* 0x0000100001bf7983 */ /* 0x000ea80000300800 */
[----:B------:R-:W3:Y:S01]  /*2ad30*/  LDL.LU R195, [R1+0xc] ;  /* 0x00000c0001c37983 */ /* 0x000ee20000300800 */
[----:B------:R-:W-:Y:S02]  /*2ad40*/  LOP3.LUT R164, R3, 0xffff, RZ, 0xc0, !PT ;  /* 0x0000ffff03a47812 */ /* 0x000fe400078ec0ff */
[----:B------:R-:W-:Y:S02]  /*2ad50*/  LOP3.LUT R3, R18, 0xffff, RZ, 0xc0, !PT ;  /* 0x0000ffff12037812 */ /* 0x000fe400078ec0ff */
[----:B------:R-:W-:-:S02]  /*2ad60*/  LOP3.LUT R161, R192, 0xffff, RZ, 0xc0, !PT ;  /* 0x0000ffffc0a17812 */ /* 0x000fc400078ec0ff */
[----:B------:R-:W-:Y:S02]  /*2ad70*/  LOP3.LUT R162, R5, 0xffff, RZ, 0xc0, !PT ;  /* 0x0000ffff05a27812 */ /* 0x000fe400078ec0ff */
[----:B------:R-:W-:Y:S02]  /*2ad80*/  LOP3.LUT R12, R12, 0xffff, RZ, 0xc0, !PT ;  /* 0x0000ffff0c0c7812 */ /* 0x000fe400078ec0ff */
[----:B------:R-:W-:Y:S02]  /*2ad90*/  PRMT R18, R3, 0x3340, R0 ;  /* 0x0000334003127816 */ /* 0x000fe40000000000 */
[----:B------:R-:W-:Y:S02]  /*2ada0*/  PRMT R167, R159, 0x3340, R160 ;  /* 0x000033409fa77816 */ /* 0x000fe400000000a0 */
[----:B------:R-:W-:Y:S02]  /*2adb0*/  PRMT R165, R12, 0x3340, R0 ;  /* 0x000033400ca57816 */ /* 0x000fe40000000000 */
[----:B------:R-:W-:-:S02]  /*2adc0*/  PRMT R168, R161, 0x3340, R162 ;  /* 0x00003340a1a87816 */ /* 0x000fc400000000a2 */
[----:B------:R-:W-:Y:S02]  /*2add0*/  LOP3.LUT R163, R193, 0xffff, RZ, 0xc0, !PT ;  /* 0x0000ffffc1a37812 */ /* 0x000fe400078ec0ff */
[----:B------:R-:W-:Y:S02]  /*2ade0*/  LOP3.LUT R5, R10, 0xffff, RZ, 0xc0, !PT ;  /* 0x0000ffff0a057812 */ /* 0x000fe400078ec0ff */
[----:B------:R-:W-:Y:S02]  /*2adf0*/  PRMT R167, R167, 0x5410, R18 ;  /* 0x00005410a7a77816 */ /* 0x000fe40000000012 */
[----:B------:R-:W-:Y:S02]  /*2ae00*/  LOP3.LUT R20, R194, 0xffff, RZ, 0xc0, !PT ;  /* 0x0000ffffc2147812 */ /* 0x000fe400078ec0ff */
[----:B0-----:R-:W-:Y:S02]  /*2ae10*/  LOP3.LUT R63, R190, 0xffff, RZ, 0xc0, !PT ;  /* 0x0000ffffbe3f7812 */ /* 0x001fe400078ec0ff */
[----:B------:R-:W-:-:S02]  /*2ae20*/  LOP3.LUT R221, R215, 0xffff, RZ, 0xc0, !PT ;  /* 0x0000ffffd7dd7812 */ /* 0x000fc400078ec0ff */
[----:B------:R-:W-:Y:S01]  /*2ae30*/  PRMT R165, R168, 0x5410, R165 ;  /* 0x00005410a8a57816 */ /* 0x000fe200000000a5 */
[----:B------:R-:W-:Y:S01]  /*2ae40*/  STL [R1+0x674], R167 ;  /* 0x000674a701007387 */ /* 0x000fe20000100800 */
[----:B------:R-:W-:Y:S02]  /*2ae50*/  PRMT R166, R5, 0x3340, R0 ;  /* 0x0000334005a67816 */ /* 0x000fe40000000000 */
[----:B------:R-:W-:Y:S01]  /*2ae60*/  PRMT R169, R163, 0x3340, R164 ;  /* 0x00003340a3a97816 */ /* 0x000fe200000000a4 */
[----:B------:R-:W-:Y:S01]  /*2ae70*/  STL [R1+0x678], R165 ;  /* 0x000678a501007387 */ /* 0x000fe20000100800 */
[----:B------:R-:W-:Y:S02]  /*2ae80*/  PRMT R10, R221, 0x3340, R0 ;  /* 0x00003340dd0a7816 */ /* 0x000fe40000000000 */
[----:B------:R-:W-:Y:S01]  /*2ae90*/  PRMT R170, R20, 0x3340, R63 ;  /* 0x0000334014aa7816 */ /* 0x000fe2000000003f */
[----:B------:R-:W4:Y:S01]  /*2aea0*/  LDL.LU R193, [R1] ;  /* 0x0000000001c17983 */ /* 0x000f220000300800 */
[----:B------:R-:W-:-:S02]  /*2aeb0*/  PRMT R18, R169, 0x5410, R166 ;  /* 0x00005410a9127816 */ /* 0x000fc400000000a6 */
[----:B------:R-:W-:-:S03]  /*2aec0*/  PRMT R10, R170, 0x5410, R10 ;  /* 0x00005410aa0a7816 */ /* 0x000fc6000000000a */
[----:B------:R-:W-:Y:S04]  /*2aed0*/  STL [R1+0x680], R18 ;  /* 0x0006801201007387 */ /* 0x000fe80000100800 */
[----:B------:R3:W-:Y:S04]  /*2aee0*/  STL [R1+0x638], R10 ;  /* 0x0006380a01007387 */ /* 0x0007e80000100800 */
[----:B------:R-:W4:Y:S01]  /*2aef0*/  LDL.LU R212, [R1+0x20] ;  /* 0x0000200001d47983 */ /* 0x000f220000300800 */
[----:B---3--:R-:W-:-:S03]  /*2af00*/  SHF.R.U32.HI R10, RZ, 0x8, R195 ;  /* 0x00000008ff0a7819 */ /* 0x008fc600000116c3 */
[----:B------:R-:W3:Y:S04]  /*2af10*/  LDL.LU R195, [R1+0x14] ;  /* 0x0000140001c37983 */ /* 0x000ee80000300800 */
[----:B------:R-:W3:Y:S01]  /*2af20*/  LDL.LU R213, [R1+0x18] ;  /* 0x0000180001d57983 */ /* 0x000ee20000300800 */
[----:B--2---:R-:W-:Y:S02]  /*2af30*/  SHF.R.U32.HI R18, RZ, 0x8, R191 ;  /* 0x00000008ff127819 */ /* 0x004fe400000116bf */
[----:B------:R-:W-:Y:S02]  /*2af40*/  LOP3.LUT R10, R10, 0xffff, RZ, 0xc0, !PT ;  /* 0x0000ffff0a0a7812 */ /* 0x000fe400078ec0ff */
[----:B------:R-:W-:-:S04]  /*2af50*/  LOP3.LUT R18, R18, 0xffff, RZ, 0xc0, !PT ;  /* 0x0000ffff12127812 */ /* 0x000fc800078ec0ff */
[----:B------:R-:W-:Y:S02]  /*2af60*/  PRMT R18, R18, 0x3340, R10 ;  /* 0x0000334012127816 */ /* 0x000fe4000000000a */
[----:B------:R-:W-:-:S03]  /*2af70*/  SHF.R.U32.HI R150, RZ, 0x8, R150 ;  /* 0x00000008ff967819 */ /* 0x000fc60000011696 */
[----:B------:R3:W-:Y:S04]  /*2af80*/  STL [R1+0x4f4], R18 ;  /* 0x0004f41201007387 */ /* 0x0007e80000100800 */
[----:B------:R-:W2:Y:S01]  /*2af90*/  LDL.LU R196, [R1+0x8] ;  /* 0x0000080001c47983 */ /* 0x000ea20000300800 */
[----:B------:R-:W-:-:S03]  /*2afa0*/  LOP3.LUT R150, R150, 0xffff, RZ, 0xc0, !PT ;  /* 0x0000ffff96967812 */ /* 0x000fc600078ec0ff */
[----:B------:R-:W2:Y:S04]  /*2afb0*/  LDL.LU R197, [R1+0x4] ;  /* 0x0000040001c57983 */ /* 0x000ea80000300800 */
[----:B------:R-:W2:Y:S01]  /*2afc0*/  LDL.LU R217, [R1+0x40] ;  /* 0x0000400001d97983 */ /* 0x000ea20000300800 */
[----:B----4-:R-:W-:-:S04]  /*2afd0*/  SHF.R.U32.HI R10, RZ, 0x8, R193 ;  /* 0x00000008ff0a7819 */ /* 0x010fc800000116c1 */
[----:B------:R-:W-:-:S04]  /*2afe0*/  LOP3.LUT R10, R10, 0xffff, RZ, 0xc0, !PT ;  /* 0x0000ffff0a0a7812 */ /* 0x000fc800078ec0ff */
[----:B------:R-:W-:Y:S02]  /*2aff0*/  PRMT R246, R10, 0x3340, R150 ;  /* 0x000033400af67816 */ /* 0x000fe40000000096 */
[----:B------:R-:W-:Y:S02]  /*2b000*/  SHF.R.U32.HI R10, RZ, 0x8, R212 ;  /* 0x00000008ff0a7819 */ /* 0x000fe400000116d4 */
[----:B------:R-:W4:Y:S01]  /*2b010*/  LDL.LU R212, [R1+0x3c] ;  /* 0x00003c0001d47983 */ /* 0x000f220000300800 */
[----:B---3--:R-:W-:-:S03]  /*2b020*/  SHF.R.U32.HI R18, RZ, 0x8, R213 ;  /* 0x00000008ff127819 */ /* 0x008fc600000116d5 */
[----:B------:R-:W3:Y:S01]  /*2b030*/  LDL.LU R213, [R1+0x38] ;  /* 0x0000380001d57983 */ /* 0x000ee20000300800 */
[----:B------:R-:W-:Y:S02]  /*2b040*/  LOP3.LUT R10, R10, 0xffff, RZ, 0xc0, !PT ;  /* 0x0000ffff0a0a7812 */ /* 0x000fe400078ec0ff */
[----:B------:R-:W-:-:S04]  /*2b050*/  LOP3.LUT R18, R18, 0xffff, RZ, 0xc0, !PT ;  /* 0x0000ffff12127812 */ /* 0x000fc800078ec0ff */
[----:B------:R-:W-:-:S05]  /*2b060*/  PRMT R10, R10, 0x3340, R18 ;  /* 0x000033400a0a7816 */ /* 0x000fca0000000012 */
[----:B------:R0:W-:Y:S04]  /*2b070*/  STL [R1+0x4f0], R10 ;  /* 0x0004f00a01007387 */ /* 0x0001e80000100800 */
[----:B------:R-:W3:Y:S01]  /*2b080*/  LDL.LU R216, [R1+0x1c] ;  /* 0x00001c0001d87983 */ /* 0x000ee20000300800 */
[----:B--2---:R-:W-:Y:S02]  /*2b090*/  SHF.R.U32.HI R18, RZ, 0x8, R197 ;  /* 0x00000008ff127819 */ /* 0x004fe400000116c5 */
[----:B0-----:R-:W-:Y:S02]  /*2b0a0*/  SHF.R.U32.HI R10, RZ, 0x8, R196 ;  /* 0x00000008ff0a7819 */ /* 0x001fe400000116c4 */
[----:B------:R-:W-:Y:S02]  /*2b0b0*/  LOP3.LUT R18, R18, 0xffff, RZ, 0xc0, !PT ;  /* 0x0000ffff12127812 */ /* 0x000fe400078ec0ff */
[----:B------:R-:W-:-:S02]  /*2b0c0*/  LOP3.LUT R10, R10, 0xffff, RZ, 0xc0, !PT ;  /* 0x0000ffff0a0a7812 */ /* 0x000fc400078ec0ff */
[----:B------:R-:W-:Y:S02]  /*2b0d0*/  SHF.R.U32.HI R247, RZ, 0x8, R151 ;  /* 0x00000008fff77819 */ /* 0x000fe40000011697 */
[----:B------:R-:W-:Y:S02]  /*2b0e0*/  PRMT R231, R10, 0x3340, R18 ;  /* 0x000033400ae77816 */ /* 0x000fe40000000012 */
[----:B----4-:R-:W-:Y:S02]  /*2b0f0*/  SHF.R.U32.HI R18, RZ, 0x8, R212 ;  /* 0x00000008ff127819 */ /* 0x010fe400000116d4 */
[----:B------:R-:W2:Y:S01]  /*2b100*/  LDL.LU R212, [R1+0x104] ;  /* 0x0001040001d47983 */ /* 0x000ea20000300800 */
[----:B---3--:R-:W-:-:S03]  /*2b110*/  SHF.R.U32.HI R151, RZ, 0x8, R213 ;  /* 0x00000008ff977819 */ /* 0x008fc600000116d5 */
[----:B------:R-:W3:Y:S01]  /*2b120*/  LDL.LU R213, [R1+0x100] ;  /* 0x0001000001d57983 */ /* 0x000ee20000300800 */
[----:B------:R-:W-:Y:S02]  /*2b130*/  SHF.R.U32.HI R149, RZ, 0x8, R149 ;  /* 0x00000008ff957819 */ /* 0x000fe40000011695 */
[----:B------:R-:W-:Y:S02]  /*2b140*/  LOP3.LUT R247, R247, 0xffff, RZ, 0xc0, !PT ;  /* 0x0000fffff7f77812 */ /* 0x000fe400078ec0ff */
[----:B------:R-:W-:Y:S02]  /*2b150*/  LOP3.LUT R149, R149, 0xffff, RZ, 0xc0, !PT ;  /* 0x0000ffff95957812 */ /* 0x000fe400078ec0ff */
[----:B------:R-:W-:Y:S02]  /*2b160*/  SHF.R.U32.HI R164, RZ, 0x8, R164 ;  /* 0x00000008ffa47819 */ /* 0x000fe400000116a4 */
[----:B------:R-:W-:Y:S02]  /*2b170*/  PRMT R247, R149, 0x3340, R247 ;  /* 0x0000334095f77816 */ /* 0x000fe400000000f7 */
[----:B------:R-:W-:-:S02]  /*2b180*/  SHF.R.U32.HI R149, RZ, 0x8, R163 ;  /* 0x00000008ff957819 */ /* 0x000fc400000116a3 */
[----:B------:R-:W-:Y:S02]  /*2b190*/  SHF.R.U32.HI R150, RZ, 0x8, R148 ;  /* 0x00000008ff967819 */ /* 0x000fe40000011694 */
[----:B------:R-:W-:Y:S02]  /*2b1a0*/  SHF.R.U32.HI R10, RZ, 0x8, R217 ;  /* 0x00000008ff0a7819 */ /* 0x000fe400000116d9 */
[----:B------:R-:W-:Y:S02]  /*2b1b0*/  LOP3.LUT R149, R149, 0xffff, RZ, 0xc0, !PT ;  /* 0x0000ffff95957812 */ /* 0x000fe400078ec0ff */
[----:B------:R-:W-:Y:S02]  /*2b1c0*/  LOP3.LUT R148, R164, 0xffff, RZ, 0xc0, !PT ;  /* 0x0000ffffa4947812 */ /* 0x000fe400078ec0ff */
[----:B------:R-:W-:Y:S02]  /*2b1d0*/  LOP3.LUT R10, R10, 0xffff, RZ, 0xc0, !PT ;  /* 0x0000ffff0a0a7812 */ /* 0x000fe400078ec0ff */
[----:B------:R-:W-:-:S02]  /*2b1e0*/  LOP3.LUT R18, R18, 0xffff, RZ, 0xc0, !PT ;  /* 0x0000ffff12127812 */ /* 0x000fc400078ec0ff */
[----:B------:R-:W-:Y:S02]  /*2b1f0*/  PRMT R148, R149, 0x3340, R148 ;  /* 0x0000334095947816 */ /* 0x000fe40000000094 */
[----:B------:R-:W-:Y:S02]  /*2b200*/  PRMT R230, R10, 0x3340, R18 ;  /* 0x000033400ae67816 */ /* 0x000fe40000000012 */
[----:B------:R-:W-:Y:S01]  /*2b210*/  SHF.R.U32.HI R202, RZ, 0x8, R202 ;  /* 0x00000008ffca7819 */ /* 0x000fe200000116ca */
[----:B------:R-:W-:Y:S01]  /*2b220*/  STL [R1+0x4e0], R148 ;  /* 0x0004e09401007387 */ /* 0x000fe20000100800 */
[----:B------:R-:W-:Y:S02]  /*2b230*/  SHF.R.U32.HI R203, RZ, 0x8, R203 ;  /* 0x00000008ffcb7819 */ /* 0x000fe400000116cb */
[----:B------:R-:W-:Y:S01]  /*2b240*/  SHF.R.U32.HI R10, RZ, 0x8, R216 ;  /* 0x00000008ff0a7819 */ /* 0x000fe200000116d8 */
[----:B------:R-:W4:Y:S01]  /*2b250*/  LDL.LU R222, [R1+0x120] ;  /* 0x0001200001de7983 */ /* 0x000f220000300800 */
[----:B------:R-:W-:-:S03]  /*2b260*/  SHF.R.U32.HI R185, RZ, 0x8, R185 ;  /* 0x00000008ffb97819 */ /* 0x000fc600000116b9 */
[----:B------:R-:W4:Y:S01]  /*2b270*/  LDL.LU R224, [R1+0x118] ;  /* 0x0001180001e07983 */ /* 0x000f220000300800 */
[----:B------:R-:W-:Y:S02]  /*2b280*/  LOP3.LUT R202, R202, 0xffff, RZ, 0xc0, !PT ;  /* 0x0000ffffcaca7812 */ /* 0x000fe400078ec0ff */
[----:B------:R-:W-:Y:S01]  /*2b290*/  LOP3.LUT R203, R203, 0xffff, RZ, 0xc0, !PT ;  /* 0x0000ffffcbcb7812 */ /* 0x000fe200078ec0ff */
[----:B------:R-:W4:Y:S01]  /*2b2a0*/  LDL.LU R216, [R1+0x114] ;  /* 0x0001140001d87983 */ /* 0x000f220000300800 */
[----:B------:R-:W-:Y:S02]  /*2b2b0*/  LOP3.LUT R10, R10, 0xffff, RZ, 0xc0, !PT ;  /* 0x0000ffff0a0a7812 */ /* 0x000fe400078ec0ff */
[----:B------:R-:W-:Y:S01]  /*2b2c0*/  LOP3.LUT R185, R185, 0xffff, RZ, 0xc0, !PT ;  /* 0x0000ffffb9b97812 */ /* 0x000fe200078ec0ff */
[----:B------:R-:W4:Y:S01]  /*2b2d0*/  LDL.LU R217, [R1+0x110] ;  /* 0x0001100001d97983 */ /* 0x000f220000300800 */
[----:B------:R-:W-:Y:S02]  /*2b2e0*/  PRMT R251, R202, 0x3340, R203 ;  /* 0x00003340cafb7816 */ /* 0x000fe400000000cb */
[----:B------:R-:W-:-:S02]  /*2b2f0*/  PRMT R228, R10, 0x3340, R185 ;  /* 0x000033400ae47816 */ /* 0x000fc400000000b9 */
[----:B--2---:R-:W-:Y:S02]  /*2b300*/  SHF.R.U32.HI R10, RZ, 0x8, R212 ;  /* 0x00000008ff0a7819 */ /* 0x004fe400000116d4 */
[----:B------:R-:W-:Y:S01]  /*2b310*/  SHF.R.U32.HI R202, RZ, 0x8, R12 ;  /* 0x00000008ffca7819 */ /* 0x000fe2000001160c */
[----:B------:R-:W2:Y:S01]  /*2b320*/  LDL.LU R212, [R1+0x10c] ;  /* 0x00010c0001d47983 */ /* 0x000ea20000300800 */
[----:B---3--:R-:W-:-:S03]  /*2b330*/  SHF.R.U32.HI R12, RZ, 0x8, R213 ;  /* 0x00000008ff0c7819 */ /* 0x008fc600000116d5 */
[----:B------:R-:W3:Y:S01]  /*2b340*/  LDL.LU R213, [R1+0x108] ;  /* 0x0001080001d57983 */ /* 0x000ee20000300800 */
[----:B------:R-:W-:Y:S02]  /*2b350*/  LOP3.LUT R10, R10, 0xffff, RZ, 0xc0, !PT ;  /* 0x0000ffff0a0a7812 */ /* 0x000fe400078ec0ff */
[----:B------:R-:W-:Y:S02]  /*2b360*/  LOP3.LUT R12, R12, 0xffff, RZ, 0xc0, !PT ;  /* 0x0000ffff0c0c7812 */ /* 0x000fe400078ec0ff */
[----:B------:R-:W-:Y:S02]  /*2b370*/  SHF.R.U32.HI R205, RZ, 0x8, R205 ;  /* 0x00000008ffcd7819 */ /* 0x000fe400000116cd */
[----:B------:R-:W-:Y:S02]  /*2b380*/  SHF.R.U32.HI R204, RZ, 0x8, R204 ;  /* 0x00000008ffcc7819 */ /* 0x000fe400000116cc */
[----:B------:R-:W-:Y:S02]  /*2b390*/  PRMT R226, R10, 0x3340, R12 ;  /* 0x000033400ae27816 */ /* 0x000fe4000000000c */
[----:B------:R-:W-:-:S02]  /*2b3a0*/  LOP3.LUT R205, R205, 0xffff, RZ, 0xc0, !PT ;  /* 0x0000ffffcdcd7812 */ /* 0x000fc400078ec0ff */
[----:B------:R-:W-:Y:S02]  /*2b3b0*/  LOP3.LUT R204, R204, 0xffff, RZ, 0xc0, !PT ;  /* 0x0000ffffcccc7812 */ /* 0x000fe400078ec0ff */
[----:B------:R-:W-:Y:S02]  /*2b3c0*/  SHF.R.U32.HI R10, RZ, 0x8, R137 ;  /* 0x00000008ff0a7819 */ /* 0x000fe40000011689 */
[----:B------:R-:W-:Y:S02]  /*2b3d0*/  SHF.R.U32.HI R12, RZ, 0x8, R138 ;  /* 0x00000008ff0c7819 */ /* 0x000fe4000001168a */
[----:B------:R-:W-:Y:S02]  /*2b3e0*/  SHF.R.U32.HI R207, RZ, 0x8, R207 ;  /* 0x00000008ffcf7819 */ /* 0x000fe400000116cf */
[----:B------:R-:W-:Y:S02]  /*2b3f0*/  SHF.R.U32.HI R206, RZ, 0x8, R206 ;  /* 0x00000008ffce7819 */ /* 0x000fe400000116ce */
[----:B------:R-:W-:-:S02]  /*2b400*/  PRMT R250, R205, 0x3340, R204 ;  /* 0x00003340cdfa7816 */ /* 0x000fc400000000cc */
[----:B------:R-:W-:Y:S02]  /*2b410*/  SHF.R.U32.HI R208, RZ, 0x8, R208 ;  /* 0x00000008ffd07819 */ /* 0x000fe400000116d0 */
[----:B------:R-:W-:Y:S02]  /*2b420*/  SHF.R.U32.HI R209, RZ, 0x8, R209 ;  /* 0x00000008ffd17819 */ /* 0x000fe400000116d1 */
[----:B------:R-:W-:Y:S02]  /*2b430*/  LOP3.LUT R10, R10, 0xffff, RZ, 0xc0, !PT ;  /* 0x0000ffff0a0a7812 */ /* 0x000fe400078ec0ff */
[----:B------:R-:W-:Y:S02]  /*2b440*/  LOP3.LUT R12, R12, 0xffff, RZ, 0xc0, !PT ;  /* 0x0000ffff0c0c7812 */ /* 0x000fe400078ec0ff */
[----:B----4-:R-:W-:Y:S02]  /*2b450*/  SHF.R.U32.HI R205, RZ, 0x8, R222 ;  /* 0x00000008ffcd7819 */ /* 0x010fe400000116de */
[----:B------:R-:W-:-:S02]  /*2b460*/  LOP3.LUT R207, R207, 0xffff, RZ, 0xc0, !PT ;  /* 0x0000ffffcfcf7812 */ /* 0x000fc400078ec0ff */
[----:B------:R-:W-:Y:S02]  /*2b470*/  SHF.R.U32.HI R18, RZ, 0x8, R224 ;  /* 0x00000008ff127819 */ /* 0x000fe400000116e0 */
[----:B------:R-:W-:Y:S02]  /*2b480*/  LOP3.LUT R206, R206, 0xffff, RZ, 0xc0, !PT ;  /* 0x0000ffffcece7812 */ /* 0x000fe400078ec0ff */
[----:B------:R-:W-:Y:S02]  /*2b490*/  LOP3.LUT R208, R208, 0xffff, RZ, 0xc0, !PT ;  /* 0x0000ffffd0d07812 */ /* 0x000fe400078ec0ff */
[----:B------:R-:W-:Y:S02]  /*2b4a0*/  LOP3.LUT R209, R209, 0xffff, RZ, 0xc0, !PT ;  /* 0x0000ffffd1d17812 */ /* 0x000fe400078ec0ff */
[----:B------:R-:W-:Y:S02]  /*2b4b0*/  PRMT R12, R10, 0x3340, R12 ;  /* 0x000033400a0c7816 */ /* 0x000fe4000000000c */
[----:B------:R-:W-:-:S02]  /*2b4c0*/  LOP3.LUT R205, R205, 0xffff, RZ, 0xc0, !PT ;  /* 0x0000ffffcdcd7812 */ /* 0x000fc400078ec0ff */
[----:B------:R-:W-:Y:S02]  /*2b4d0*/  LOP3.LUT R18, R18, 0xffff, RZ, 0xc0, !PT ;  /* 0x0000ffff12127812 */ /* 0x000fe400078ec0ff */
[----:B------:R-:W-:Y:S02]  /*2b4e0*/  PRMT R249, R207, 0x3340, R206 ;  /* 0x00003340cff97816 */ /* 0x000fe400000000ce */
[----:B------:R-:W-:Y:S02]  /*2b4f0*/  SHF.R.U32.HI R206, RZ, 0x8, R216 ;  /* 0x00000008ffce7819 */ /* 0x000fe400000116d8 */
[----:B------:R-:W-:Y:S01]  /*2b500*/  PRMT R248, R208, 0x3340, R209 ;  /* 0x00003340d0f87816 */ /* 0x000fe200000000d1 */
[----:B------:R-:W4:Y:S01]  /*2b510*/  LDL.LU R216, [R1+0x128] ;  /* 0x0001280001d87983 */ /* 0x000f220000300800 */
[----:B------:R-:W-:Y:S02]  /*2b520*/  PRMT R205, R205, 0x3340, R18 ;  /* 0x00003340cdcd7816 */ /* 0x000fe40000000012 */
[----:B--2---:R-:W-:Y:S01]  /*2b530*/  SHF.R.U32.HI R209, RZ, 0x8, R212 ;  /* 0x00000008ffd17819 */ /* 0x004fe200000116d4 */
[----:B------:R0:W-:Y:S01]  /*2b540*/  STL [R1+0x4bc], R12 ;  /* 0x0004bc0c01007387 */ /* 0x0001e20000100800 */
[----:B------:R-:W-:-:S03]  /*2b550*/  SHF.R.U32.HI R10, RZ, 0x8, R217 ;  /* 0x00000008ff0a7819 */ /* 0x000fc600000116d9 */
[----:B------:R-:W2:Y:S01]  /*2b560*/  LDL.LU R212, [R1+0x124] ;  /* 0x0001240001d47983 */ /* 0x000ea20000300800 */
[----:B------:R-:W-:Y:S02]  /*2b570*/  LOP3.LUT R209, R209, 0xffff, RZ, 0xc0, !PT ;  /* 0x0000ffffd1d17812 */ /* 0x000fe400078ec0ff */
[----:B0-----:R-:W-:Y:S02]  /*2b580*/  SHF.R.U32.HI R12, RZ, 0x8, R186 ;  /* 0x00000008ff0c7819 */ /* 0x001fe400000116ba */
[----:B------:R-:W-:Y:S02]  /*2b590*/  LOP3.LUT R10, R10, 0xffff, RZ, 0xc0, !PT ;  /* 0x0000ffff0a0a7812 */ /* 0x000fe400078ec0ff */
[----:B------:R-:W-:-:S04]  /*2b5a0*/  LOP3.LUT R12, R12, 0xffff, RZ, 0xc0, !PT ;  /* 0x0000ffff0c0c7812 */ /* 0x000fc800078ec0ff */
[----:B------:R-:W-:Y:S02]  /*2b5b0*/  PRMT R209, R209, 0x3340, R12 ;  /* 0x00003340d1d17816 */ /* 0x000fe4000000000c */
[----:B------:R-:W-:-:S04]  /*2b5c0*/  SHF.R.U32.HI R12, RZ, 0x8, R132 ;  /* 0x00000008ff0c7819 */ /* 0x000fc80000011684 */
[----:B------:R-:W-:Y:S02]  /*2b5d0*/  LOP3.LUT R12, R12, 0xffff, RZ, 0xc0, !PT ;  /* 0x0000ffff0c0c7812 */ /* 0x000fe400078ec0ff */
[----:B---3--:R-:W-:Y:S02]  /*2b5e0*/  SHF.R.U32.HI R18, RZ, 0x8, R213 ;  /* 0x00000008ff127819 */ /* 0x008fe400000116d5 */
[----:B------:R-:W3:Y:S02]  /*2b5f0*/  LDL.LU R213, [R1+0x11c] ;  /* 0x00011c0001d57983 */ /* 0x000ee40000300800 */
[----:B------:R-:W-:-:S04]  /*2b600*/  LOP3.LUT R18, R18, 0xffff, RZ, 0xc0, !PT ;  /* 0x0000ffff12127812 */ /* 0x000fc800078ec0ff */
[----:B------:R-:W-:Y:S02]  /*2b610*/  PRMT R224, R10, 0x3340, R18 ;  /* 0x000033400ae07816 */ /* 0x000fe40000000012 */
[----:B------:R-:W-:-:S04]  /*2b620*/  SHF.R.U32.HI R10, RZ, 0x8, R130 ;  /* 0x00000008ff0a7819 */ /* 0x000fc80000011682 */
[----:B------:R-:W-:-:S04]  /*2b630*/  LOP3.LUT R10, R10, 0xffff, RZ, 0xc0, !PT ;  /* 0x0000ffff0a0a7812 */ /* 0x000fc800078ec0ff */
[----:B------:R-:W-:-:S05]  /*2b640*/  PRMT R10, R10, 0x3340, R12 ;  /* 0x000033400a0a7816 */ /* 0x000fca000000000c */
[----:B------:R0:W-:Y:S04]  /*2b650*/  STL [R1+0x4b0], R10 ;  /* 0x0004b00a01007387 */ /* 0x0001e80000100800 */
[----:B------:R-:W3:Y:S01]  /*2b660*/  LDL.LU R172, [R1+0x138] ;  /* 0x0001380001ac7983 */ /* 0x000ee20000300800 */
[----:B------:R-:W-:Y:S02]  /*2b670*/  SHF.R.U32.HI R219, RZ, 0x8, R135 ;  /* 0x00000008ffdb7819 */ /* 0x000fe40000011687 */
[----:B0-----:R-:W-:Y:S02]  /*2b680*/  SHF.R.U32.HI R10, RZ, 0x8, R136 ;  /* 0x00000008ff0a7819 */ /* 0x001fe40000011688 */
[----:B------:R-:W-:Y:S02]  /*2b690*/  LOP3.LUT R219, R219, 0xffff, RZ, 0xc0, !PT ;  /* 0x0000ffffdbdb7812 */ /* 0x000fe400078ec0ff */
[----:B------:R-:W-:-:S02]  /*2b6a0*/  LOP3.LUT R10, R10, 0xffff, RZ, 0xc0, !PT ;  /* 0x0000ffff0a0a7812 */ /* 0x000fc400078ec0ff */
[----:B------:R-:W-:Y:S02]  /*2b6b0*/  SHF.R.U32.HI R194, RZ, 0x8, R210 ;  /* 0x00000008ffc27819 */ /* 0x000fe400000116d2 */
[----:B------:R-:W-:Y:S02]  /*2b6c0*/  PRMT R219, R219, 0x3340, R10 ;  /* 0x00003340dbdb7816 */ /* 0x000fe4000000000a */
[----:B------:R-:W-:-:S04]  /*2b6d0*/  SHF.R.U32.HI R10, RZ, 0x8, R159 ;  /* 0x00000008ff0a7819 */ /* 0x000fc8000001169f */
[----:B------:R-:W-:Y:S02]  /*2b6e0*/  LOP3.LUT R10, R10, 0xffff, RZ, 0xc0, !PT ;  /* 0x0000ffff0a0a7812 */ /* 0x000fe400078ec0ff */
[----:B--2---:R-:W-:-:S04]  /*2b6f0*/  SHF.R.U32.HI R212, RZ, 0x8, R212 ;  /* 0x00000008ffd47819 */ /* 0x004fc800000116d4 */
[----:B------:R-:W-:Y:S02]  /*2b700*/  LOP3.LUT R212, R212, 0xffff, RZ, 0xc0, !PT ;  /* 0x0000ffffd4d47812 */ /* 0x000fe400078ec0ff */
[----:B----4-:R-:W-:Y:S02]  /*2b710*/  SHF.R.U32.HI R210, RZ, 0x8, R216 ;  /* 0x00000008ffd27819 */ /* 0x010fe400000116d8 */
[----:B------:R-:W2:Y:S04]  /*2b720*/  LDL.LU R216, [R1+0x130] ;  /* 0x0001300001d87983 */ /* 0x000ea80000300800 */
[----:B------:R-:W4:Y:S04]  /*2b730*/  LDL.LU R217, [R1+0x12c] ;  /* 0x00012c0001d97983 */ /* 0x000f280000300800 */
[----:B------:R-:W2:Y:S01]  /*2b740*/  LDL.LU R174, [R1+0x134] ;  /* 0x0001340001ae7983 */ /* 0x000ea20000300800 */
[----:B---3--:R-:W-:-:S04]  /*2b750*/  SHF.R.U32.HI R12, RZ, 0x8, R213 ;  /* 0x00000008ff0c7819 */ /* 0x008fc800000116d5 */
[----:B------:R-:W-:-:S04]  /*2b760*/  LOP3.LUT R12, R12, 0xffff, RZ, 0xc0, !PT ;  /* 0x0000ffff0c0c7812 */ /* 0x000fc800078ec0ff */
[----:B------:R-:W-:Y:S02]  /*2b770*/  PRMT R212, R212, 0x3340, R12 ;  /* 0x00003340d4d47816 */ /* 0x000fe4000000000c */
[----:B------:R-:W-:-:S04]  /*2b780*/  SHF.R.U32.HI R12, RZ, 0x8, R160 ;  /* 0x00000008ff0c7819 */ /* 0x000fc800000116a0 */
[----:B------:R-:W-:-:S04]  /*2b790*/  LOP3.LUT R12, R12, 0xffff, RZ, 0xc0, !PT ;  /* 0x0000ffff0c0c7812 */ /* 0x000fc800078ec0ff */
[----:B------:R-:W-:-:S05]  /*2b7a0*/  PRMT R10, R10, 0x3340, R12 ;  /* 0x000033400a0a7816 */ /* 0x000fca000000000c */
[----:B------:R2:W-:Y:S01]  /*2b7b0*/  STL [R1+0x474], R10 ;  /* 0x0004740a01007387 */ /* 0x0005e20000100800 */
[----:B------:R-:W-:-:S03]  /*2b7c0*/  SHF.R.U32.HI R186, RZ, 0x8, R172 ;  /* 0x00000008ffba7819 */ /* 0x000fc600000116ac */
[----:B------:R-:W3:Y:S04]  /*2b7d0*/  LDL.LU R173, [R1+0x140] ;  /* 0x0001400001ad7983 */ /* 0x000ee80000300800 */
[----:B------:R-:W4:Y:S01]  /*2b7e0*/  LDL.LU R172, [R1+0x13c] ;  /* 0x00013c0001ac7983 */ /* 0x000f220000300800 */
[----:B------:R-:W-:Y:S02]  /*2b7f0*/  LOP3.LUT R186, R186, 0xffff, RZ, 0xc0, !PT ;  /* 0x0000ffffbaba7812 */ /* 0x000fe400078ec0ff */
[----:B--2---:R-:W-:Y:S02]  /*2b800*/  SHF.R.U32.HI R10, RZ, 0x8, R174 ;  /* 0x00000008ff0a7819 */ /* 0x004fe400000116ae */
[----:B------:R-:W2:Y:S02]  /*2b810*/  LDL.LU R174, [R1+0x160] ;  /* 0x0001600001ae7983 */ /* 0x000ea40000300800 */
[----:B------:R-:W-:-:S02]  /*2b820*/  LOP3.LUT R10, R10, 0xffff, RZ, 0xc0, !PT ;  /* 0x0000ffff0a0a7812 */ /* 0x000fc400078ec0ff */
[----:B------:R-:W2:Y:S02]  /*2b830*/  LDL.LU R176, [R1+0x154] ;  /* 0x0001540001b07983 */ /* 0x000ea40000300800 */
[----:B------:R-:W-:Y:S02]  /*2b840*/  PRMT R186, R186, 0x3340, R10 ;  /* 0x00003340baba7816 */ /* 0x000fe4000000000a */
[----:B------:R-:W2:Y:S01]  /*2b850*/  LDL.LU R175, [R1+0x150] ;  /* 0x0001500001af7983 */ /* 0x000ea20000300800 */
[----:B---3--:R-:W-:-:S03]  /*2b860*/  SHF.R.U32.HI R10, RZ, 0x8, R173 ;  /* 0x00000008ff0a7819 */ /* 0x008fc600000116ad */
[----:B------:R-:W3:Y:S01]  /*2b870*/  LDL.LU R173, [R1+0x14c] ;  /* 0x00014c0001ad7983 */ /* 0x000ee20000300800 */
[----:B----4-:R-:W-:-:S03]  /*2b880*/  SHF.R.U32.HI R12, RZ, 0x8, R172 ;  /* 0x00000008ff0c7819 */ /* 0x010fc600000116ac */
[----:B------:R-:W4:Y:S04]  /*2b890*/  LDL.LU R172, [R1+0x148] ;  /* 0x0001480001ac7983 */ /* 0x000f280000300800 */
[----:B------:R-:W3:Y:S04]  /*2b8a0*/  LDL.LU R168, [R1+0x16c] ;  /* 0x00016c0001a87983 */ /* 0x000ee80000300800 */
[----:B------:R-:W2:Y:S01]  /*2b8b0*/  LDL.LU R165, [R1+0x164] ;  /* 0x0001640001a57983 */ /* 0x000ea20000300800 */
[----:B------:R-:W-:Y:S02]  /*2b8c0*/  SHF.R.U32.HI R147, RZ, 0x8, R147 ;  /* 0x00000008ff937819 */ /* 0x000fe40000011693 */
[----:B------:R-:W-:Y:S01]  /*2b8d0*/  LOP3.LUT R150, R150, 0xffff, RZ, 0xc0, !PT ;  /* 0x0000ffff96967812 */ /* 0x000fe200078ec0ff */
[----:B------:R-:W3:Y:S01]  /*2b8e0*/  LDL.LU R167, [R1+0x168] ;  /* 0x0001680001a77983 */ /* 0x000ee20000300800 */
[----:B------:R-:W-:-:S03]  /*2b8f0*/  LOP3.LUT R147, R147, 0xffff, RZ, 0xc0, !PT ;  /* 0x0000ffff93937812 */ /* 0x000fc600078ec0ff */
[----:B------:R-:W3:Y:S01]  /*2b900*/  LDL.LU R169, [R1+0x174] ;  /* 0x0001740001a97983 */ /* 0x000ee20000300800 */
[----:B------:R-:W-:Y:S02]  /*2b910*/  PRMT R229, R147, 0x3340, R150 ;  /* 0x0000334093e57816 */ /* 0x000fe40000000096 */
[----:B------:R-:W-:Y:S02]  /*2b920*/  LOP3.LUT R151, R151, 0xffff, RZ, 0xc0, !PT ;  /* 0x0000ffff97977812 */ /* 0x000fe400078ec0ff */
[----:B------:R-:W-:Y:S02]  /*2b930*/  SHF.R.U32.HI R192, RZ, 0x8, R199 ;  /* 0x00000008ffc07819 */ /* 0x000fe400000116c7 */
[----:B------:R-:W-:Y:S02]  /*2b940*/  PRMT R199, R151, 0x3340, R0 ;  /* 0x0000334097c77816 */ /* 0x000fe40000000000 */
[----:B------:R-:W-:Y:S02]  /*2b950*/  SHF.R.U32.HI R178, RZ, 0x8, R178 ;  /* 0x00000008ffb27819 */ /* 0x000fe400000116b2 */
[----:B------:R-:W-:-:S02]  /*2b960*/  SHF.R.U32.HI R180, RZ, 0x8, R180 ;  /* 0x00000008ffb47819 */ /* 0x000fc400000116b4 */
[----:B------:R-:W-:Y:S02]  /*2b970*/  SHF.R.U32.HI R109, RZ, 0x8, R109 ;  /* 0x00000008ff6d7819 */ /* 0x000fe4000001166d */
[----:B------:R-:W-:Y:S02]  /*2b980*/  SHF.R.U32.HI R110, RZ, 0x8, R110 ;  /* 0x00000008ff6e7819 */ /* 0x000fe4000001166e */
[----:B------:R-:W-:Y:S02]  /*2b990*/  LOP3.LUT R178, R178, 0xffff, RZ, 0xc0, !PT ;  /* 0x0000ffffb2b27812 */ /* 0x000fe400078ec0ff */
[----:B------:R-:W-:Y:S02]  /*2b9a0*/  LOP3.LUT R180, R180, 0xffff, RZ, 0xc0, !PT ;  /* 0x0000ffffb4b47812 */ /* 0x000fe400078ec0ff */
[----:B------:R-:W-:Y:S02]  /*2b9b0*/  LOP3.LUT R10, R10, 0xffff, RZ, 0xc0, !PT ;  /* 0x0000ffff0a0a7812 */ /* 0x000fe400078ec0ff */
[----:B------:R-:W-:-:S02]  /*2b9c0*/  LOP3.LUT R109, R109, 0xffff, RZ, 0xc0, !PT ;  /* 0x0000ffff6d6d7812 */ /* 0x000fc400078ec0ff */
[----:B------:R-:W-:Y:S02]  /*2b9d0*/  LOP3.LUT R12, R12, 0xffff, RZ, 0xc0, !PT ;  /* 0x0000ffff0c0c7812 */ /* 0x000fe400078ec0ff */
[----:B------:R-:W-:Y:S02]  /*2b9e0*/  LOP3.LUT R110, R110, 0xffff, RZ, 0xc0, !PT ;  /* 0x0000ffff6e6e7812 */ /* 0x000fe400078ec0ff */
[----:B------:R-:W-:Y:S02]  /*2b9f0*/  SHF.R.U32.HI R191, RZ, 0x8, R201 ;  /* 0x00000008ffbf7819 */ /* 0x000fe400000116c9 */
[----:B--2---:R-:W-:Y:S02]  /*2ba00*/  SHF.R.U32.HI R166, RZ, 0x8, R165 ;  /* 0x00000008ffa67819 */ /* 0x004fe400000116a5 */
[----:B------:R-:W2:Y:S04]  /*2ba10*/  LDL.LU R165, [R1+0x178] ;  /* 0x0001780001a57983 */ /* 0x000ea80000300800 */
[----:B------:R-:W3:Y:S04]  /*2ba20*/  LDL.LU R150, [R1+0x170] ;  /* 0x0001700001967983 */ /* 0x000ee80000300800 */
[----:B------:R-:W3:Y:S04]  /*2ba30*/  LDL.LU R151, [R1+0x184] ;  /* 0x0001840001977983 */ /* 0x000ee80000300800 */
[----:B------:R-:W3:Y:S04]  /*2ba40*/  LDL.LU R149, [R1+0x17c] ;  /* 0x00017c0001957983 */ /* 0x000ee80000300800 */
[----:B------:R-:W3:Y:S01]  /*2ba50*/  LDL.LU R148, [R1+0x180] ;  /* 0x0001800001947983 */ /* 0x000ee20000300800 */
[----:B------:R-:W-:-:S02]  /*2ba60*/  PRMT R245, R178, 0x3340, R180 ;  /* 0x00003340b2f57816 */ /* 0x000fc400000000b4 */
[----:B------:R-:W-:Y:S02]  /*2ba70*/  SHF.R.U32.HI R201, RZ, 0x8, R184 ;  /* 0x00000008ffc97819 */ /* 0x000fe400000116b8 */
[----:B------:R-:W-:Y:S02]  /*2ba80*/  PRMT R178, R10, 0x3340, R109 ;  /* 0x000033400ab27816 */ /* 0x000fe4000000006d */
[----:B------:R-:W-:Y:S02]  /*2ba90*/  PRMT R184, R12, 0x3340, R110 ;  /* 0x000033400cb87816 */ /* 0x000fe4000000006e */
[----:B------:R-:W-:Y:S02]  /*2baa0*/  SHF.R.U32.HI R10, RZ, 0x8, R174 ;  /* 0x00000008ff0a7819 */ /* 0x000fe400000116ae */
[----:B------:R-:W-:Y:S02]  /*2bab0*/  SHF.R.U32.HI R12, RZ, 0x8, R220 ;  /* 0x00000008ff0c7819 */ /* 0x000fe400000116dc */
[----:B------:R-:W-:-:S02]  /*2bac0*/  LOP3.LUT R10, R10, 0xffff, RZ, 0xc0, !PT ;  /* 0x0000ffff0a0a7812 */ /* 0x000fc400078ec0ff */
[----:B------:R-:W-:-:S04]  /*2bad0*/  LOP3.LUT R12, R12, 0xffff, RZ, 0xc0, !PT ;  /* 0x0000ffff0c0c7812 */ /* 0x000fc800078ec0ff */
[----:B------:R-:W-:Y:S02]  /*2bae0*/  PRMT R220, R10, 0x3340, R12 ;  /* 0x000033400adc7816 */ /* 0x000fe4000000000c */
[----:B------:R-:W-:Y:S02]  /*2baf0*/  SHF.R.U32.HI R10, RZ, 0x8, R175 ;  /* 0x00000008ff0a7819 */ /* 0x000fe400000116af */
[----:B----4-:R-:W-:Y:S02]  /*2bb00*/  SHF.R.U32.HI R12, RZ, 0x8, R172 ;  /* 0x00000008ff0c7819 */ /* 0x010fe400000116ac */
[----:B------:R-:W-:Y:S02]  /*2bb10*/  LOP3.LUT R10, R10, 0xffff, RZ, 0xc0, !PT ;  /* 0x0000ffff0a0a7812 */ /* 0x000fe400078ec0ff */
[----:B------:R-:W-:Y:S02]  /*2bb20*/  LOP3.LUT R12, R12, 0xffff, RZ, 0xc0, !PT ;  /* 0x0000ffff0c0c7812 */ /* 0x000fe400078ec0ff */
[----:B------:R-:W-:-:S02]  /*2bb30*/  SHF.R.U32.HI R177, RZ, 0x8, R232 ;  /* 0x00000008ffb17819 */ /* 0x000fc400000116e8 */
[----:B------:R-:W-:Y:S02]  /*2bb40*/  SHF.R.U32.HI R103, RZ, 0x8, R103 ;  /* 0x00000008ff677819 */ /* 0x000fe40000011667 */
[----:B------:R-:W-:Y:S02]  /*2bb50*/  SHF.R.U32.HI R105, RZ, 0x8, R105 ;  /* 0x00000008ff697819 */ /* 0x000fe40000011669 */
[----:B------:R-:W-:Y:S02]  /*2bb60*/  PRMT R232, R10, 0x3340, R12 ;  /* 0x000033400ae87816 */ /* 0x000fe4000000000c */
[----:B------:R-:W-:Y:S02]  /*2bb70*/  SHF.R.U32.HI R161, RZ, 0x8, R161 ;  /* 0x00000008ffa17819 */ /* 0x000fe400000116a1 */
[----:B------:R-:W-:Y:S02]  /*2bb80*/  SHF.R.U32.HI R162, RZ, 0x8, R162 ;  /* 0x00000008ffa27819 */ /* 0x000fe400000116a2 */
[----:B------:R-:W-:-:S02]  /*2bb90*/  SHF.R.U32.HI R10, RZ, 0x8, R142 ;  /* 0x00000008ff0a7819 */ /* 0x000fc4000001168e */
[----:B------:R-:W-:Y:S02]  /*2bba0*/  SHF.R.U32.HI R12, RZ, 0x8, R143 ;  /* 0x00000008ff0c7819 */ /* 0x000fe4000001168f */
[----:B------:R-:W-:Y:S02]  /*2bbb0*/  LOP3.LUT R103, R103, 0xffff, RZ, 0xc0, !PT ;  /* 0x0000ffff67677812 */ /* 0x000fe400078ec0ff */
[----:B------:R-:W-:Y:S02]  /*2bbc0*/  LOP3.LUT R105, R105, 0xffff, RZ, 0xc0, !PT ;  /* 0x0000ffff69697812 */ /* 0x000fe400078ec0ff */
[----:B------:R-:W-:Y:S02]  /*2bbd0*/  LOP3.LUT R161, R161, 0xffff, RZ, 0xc0, !PT ;  /* 0x0000ffffa1a17812 */ /* 0x000fe400078ec0ff */
[----:B------:R-:W-:Y:S02]  /*2bbe0*/  LOP3.LUT R162, R162, 0xffff, RZ, 0xc0, !PT ;  /* 0x0000ffffa2a27812 */ /* 0x000fe400078ec0ff */
[----:B------:R-:W-:-:S02]  /*2bbf0*/  LOP3.LUT R10, R10, 0xffff, RZ, 0xc0, !PT ;  /* 0x0000ffff0a0a7812 */ /* 0x000fc400078ec0ff */
[----:B------:R-:W-:Y:S02]  /*2bc00*/  LOP3.LUT R12, R12, 0xffff, RZ, 0xc0, !PT ;  /* 0x0000ffff0c0c7812 */ /* 0x000fe400078ec0ff */
[----:B------:R-:W-:Y:S02]  /*2bc10*/  PRMT R171, R103, 0x3340, R105 ;  /* 0x0000334067ab7816 */ /* 0x000fe40000000069 */
[----:B------:R-:W-:Y:S02]  /*2bc20*/  SHF.R.U32.HI R145, RZ, 0x8, R145 ;  /* 0x00000008ff917819 */ /* 0x000fe40000011691 */
[----:B------:R-:W-:Y:S02]  /*2bc30*/  SHF.R.U32.HI R103, RZ, 0x8, R233 ;  /* 0x00000008ff677819 */ /* 0x000fe400000116e9 */
[----:B------:R-:W-:Y:S02]  /*2bc40*/  PRMT R227, R161, 0x3340, R162 ;  /* 0x00003340a1e37816 */ /* 0x000fe400000000a2 */
[----:B------:R-:W-:-:S02]  /*2bc50*/  SHF.R.U32.HI R144, RZ, 0x8, R144 ;  /* 0x00000008ff907819 */ /* 0x000fc40000011690 */
[----:B------:R-:W-:Y:S02]  /*2bc60*/  PRMT R233, R10, 0x3340, R12 ;  /* 0x000033400ae97816 */ /* 0x000fe4000000000c */
[----:B------:R-:W-:Y:S02]  /*2bc70*/  SHF.R.U32.HI R162, RZ, 0x8, R100 ;  /* 0x00000008ffa27819 */ /* 0x000fe40000011664 */
[----:B------:R-:W-:Y:S02]  /*2bc80*/  SHF.R.U32.HI R10, RZ, 0x8, R102 ;  /* 0x00000008ff0a7819 */ /* 0x000fe40000011666 */
[----:B------:R-:W-:Y:S02]  /*2bc90*/  LOP3.LUT R145, R145, 0xffff, RZ, 0xc0, !PT ;  /* 0x0000ffff91917812 */ /* 0x000fe400078ec0ff */
[----:B------:R-:W-:Y:S02]  /*2bca0*/  LOP3.LUT R144, R144, 0xffff, RZ, 0xc0, !PT ;  /* 0x0000ffff90907812 */ /* 0x000fe400078ec0ff */
[----:B------:R-:W-:-:S02]  /*2bcb0*/  LOP3.LUT R162, R162, 0xffff, RZ, 0xc0, !PT ;  /* 0x0000ffffa2a27812 */ /* 0x000fc400078ec0ff */
[----:B------:R-:W-:Y:S02]  /*2bcc0*/  LOP3.LUT R10, R10, 0xffff, RZ, 0xc0, !PT ;  /* 0x0000ffff0a0a7812 */ /* 0x000fe400078ec0ff */
[----:B------:R-:W-:Y:S02]  /*2bcd0*/  SHF.R.U32.HI R193, RZ, 0x8, R200 ;  /* 0x00000008ffc17819 */ /* 0x000fe400000116c8 */
[----:B------:R-:W-:Y:S02]  /*2bce0*/  PRMT R225, R144, 0x3340, R145 ;  /* 0x0000334090e17816 */ /* 0x000fe40000000091 */
[----:B------:R-:W-:Y:S01]  /*2bcf0*/  SHF.R.U32.HI R200, RZ, 0x8, R146 ;  /* 0x00000008ffc87819 */ /* 0x000fe20000011692 */
[----:B------:R-:W4:Y:S01]  /*2bd00*/  LDL.LU R145, [R1+0x1a4] ;  /* 0x0001a40001917983 */ /* 0x000f220000300800 */
[----:B------:R-:W-:-:S03]  /*2bd10*/  PRMT R162, R162, 0x3340, R10 ;  /* 0x00003340a2a27816 */ /* 0x000fc6000000000a */
[----:B------:R-:W4:Y:S04]  /*2bd20*/  LDL.LU R146, [R1+0x198] ;  /* 0x0001980001927983 */ /* 0x000f280000300800 */
[----:B------:R-:W4:Y:S01]  /*2bd30*/  LDL.LU R147, [R1+0x194] ;  /* 0x0001940001937983 */ /* 0x000f220000300800 */
[----:B------:R-:W-:Y:S02]  /*2bd40*/  SHF.R.U32.HI R204, RZ, 0x8, R139 ;  /* 0x00000008ffcc7819 */ /* 0x000fe4000001168b */
[----:B------:R-:W-:Y:S02]  /*2bd50*/  SHF.R.U32.HI R208, RZ, 0x8, R134 ;  /* 0x00000008ffd07819 */ /* 0x000fe40000011686 */
[----:B------:R-:W-:Y:S02]  /*2bd60*/  SHF.R.U32.HI R222, RZ, 0x8, R131 ;  /* 0x00000008ffde7819 */ /* 0x000fe40000011683 */
[----:B------:R-:W-:-:S02]  /*2bd70*/  SHF.R.U32.HI R214, RZ, 0x8, R125 ;  /* 0x00000008ffd67819 */ /* 0x000fc4000001167d */
[----:B--2---:R-:W-:Y:S02]  /*2bd80*/  SHF.R.U32.HI R10, RZ, 0x8, R165 ;  /* 0x00000008ff0a7819 */ /* 0x004fe400000116a5 */
[----:B---3--:R-:W-:Y:S02]  /*2bd90*/  SHF.R.U32.HI R12, RZ, 0x8, R150 ;  /* 0x00000008ff0c7819 */ /* 0x008fe40000011696 */
[----:B------:R-:W-:Y:S02]  /*2bda0*/  LOP3.LUT R10, R10, 0xffff, RZ, 0xc0, !PT ;  /* 0x0000ffff0a0a7812 */ /* 0x000fe400078ec0ff */
[----:B------:R-:W-:-:S04]  /*2bdb0*/  LOP3.LUT R12, R12, 0xffff, RZ, 0xc0, !PT ;  /* 0x0000ffff0c0c7812 */ /* 0x000fc800078ec0ff */
[----:B------:R-:W-:Y:S02]  /*2bdc0*/  PRMT R160, R10, 0x3340, R12 ;  /* 0x000033400aa07816 */ /* 0x000fe4000000000c */
[----:B------:R-:W-:Y:S02]  /*2bdd0*/  SHF.R.U32.HI R161, RZ, 0x8, R149 ;  /* 0x00000008ffa17819 */ /* 0x000fe40000011695 */
[----:B------:R-:W-:Y:S01]  /*2bde0*/  SHF.R.U32.HI R12, RZ, 0x8, R148 ;  /* 0x00000008ff0c7819 */ /* 0x000fe20000011694 */
        /* <DEDUP_REMOVED lines=10> */
[----:B------:R-:W-:-:S02]  /*2be90*/  SHF.R.U32.HI R176, RZ, 0x8, R176 ;  /* 0x00000008ffb07819 */ /* 0x000fc400000116b0 */
        /* <DEDUP_REMOVED lines=13> */
[----:B------:R-:W-:Y:S02]  /*2bf70*/  SHF.R.U32.HI R207, RZ, 0x8, R189 ;  /* 0x00000008ffcf7819 */ /* 0x000fe400000116bd */
[----:B------:R-:W-:Y:S02]  /*2bf80*/  SHF.R.U32.HI R159, RZ, 0x8, R156 ;  /* 0x00000008ff9f7819 */ /* 0x000fe4000001169c */
[----:B------:R-:W-:Y:S02]  /*2bf90*/  PRMT R189, R154, 0x3340, R0 ;  /* 0x000033409abd7816 */ /* 0x000fe40000000000 */
[----:B------:R-:W-:Y:S02]  /*2bfa0*/  PRMT R168, R168, 0x3340, R18 ;  /* 0x00003340a8a87816 */ /* 0x000fe40000000012 */
[----:B------:R-:W-:-:S02]  /*2bfb0*/  PRMT R156, R10, 0x3340, R12 ;  /* 0x000033400a9c7816 */ /* 0x000fc4000000000c */
[----:B------:R-:W-:Y:S02]  /*2bfc0*/  SHF.R.U32.HI R154, RZ, 0x8, R93 ;  /* 0x00000008ff9a7819 */ /* 0x000fe4000001165d */
[----:B------:R-:W-:Y:S02]  /*2bfd0*/  SHF.R.U32.HI R18, RZ, 0x8, R94 ;  /* 0x00000008ff127819 */ /* 0x000fe4000001165e */
[----:B------:R-:W-:Y:S02]  /*2bfe0*/  SHF.R.U32.HI R10, RZ, 0x8, R234 ;  /* 0x00000008ff0a7819 */ /* 0x000fe400000116ea */
[----:B------:R-:W-:Y:S02]  /*2bff0*/  LOP3.LUT R154, R154, 0xffff, RZ, 0xc0, !PT ;  /* 0x0000ffff9a9a7812 */ /* 0x000fe400078ec0ff */
[----:B------:R-:W-:Y:S02]  /*2c000*/  LOP3.LUT R18, R18, 0xffff, RZ, 0xc0, !PT ;  /* 0x0000ffff12127812 */ /* 0x000fe400078ec0ff */
[----:B------:R-:W-:-:S02]  /*2c010*/  LOP3.LUT R10, R10, 0xffff, RZ, 0xc0, !PT ;  /* 0x0000ffff0a0a7812 */ /* 0x000fc400078ec0ff */
[----:B------:R-:W-:Y:S02]  /*2c020*/  SHF.R.U32.HI R163, RZ, 0x8, R157 ;  /* 0x00000008ffa37819 */ /* 0x000fe4000001169d */
[----:B------:R-:W-:Y:S02]  /*2c030*/  PRMT R154, R154, 0x3340, R18 ;  /* 0x000033409a9a7816 */ /* 0x000fe40000000012 */
[----:B------:R-:W-:Y:S02]  /*2c040*/  PRMT R157, R10, 0x3340, R0 ;  /* 0x000033400a9d7816 */ /* 0x000fe40000000000 */
[----:B----4-:R-:W-:Y:S02]  /*2c050*/  SHF.R.U32.HI R10, RZ, 0x8, R145 ;  /* 0x00000008ff0a7819 */ /* 0x010fe40000011691 */
[----:B------:R-:W-:Y:S02]  /*2c060*/  SHF.R.U32.HI R12, RZ, 0x8, R146 ;  /* 0x00000008ff0c7819 */ /* 0x000fe40000011692 */
[----:B------:R-:W-:-:S02]  /*2c070*/  SHF.R.U32.HI R18, RZ, 0x8, R147 ;  /* 0x00000008ff127819 */ /* 0x000fc40000011693 */
[----:B------:R-:W-:Y:S02]  /*2c080*/  LOP3.LUT R10, R10, 0xffff, RZ, 0xc0, !PT ;  /* 0x0000ffff0a0a7812 */ /* 0x000fe400078ec0ff */
[----:B------:R-:W-:Y:S02]  /*2c090*/  LOP3.LUT R12, R12, 0xffff, RZ, 0xc0, !PT ;  /* 0x0000ffff0c0c7812 */ /* 0x000fe400078ec0ff */
[----:B------:R-:W-:Y:S02]  /*2c0a0*/  LOP3.LUT R18, R18, 0xffff, RZ, 0xc0, !PT ;  /* 0x0000ffff12127812 */ /* 0x000fe400078ec0ff */
[----:B------:R-:W-:Y:S02]  /*2c0b0*/  PRMT R146, R10, 0x3340, R12 ;  /* 0x000033400a927816 */ /* 0x000fe4000000000c */
[----:B------:R-:W-:Y:S02]  /*2c0c0*/  PRMT R147, R18, 0x3340, R0 ;  /* 0x0000334012937816 */ /* 0x000fe40000000000 */
[----:B------:R-:W-:-:S02]  /*2c0d0*/  SHF.R.U32.HI R79, RZ, 0x8, R79 ;  /* 0x00000008ff4f7819 */ /* 0x000fc4000001164f */
[----:B------:R-:W-:Y:S02]  /*2c0e0*/  SHF.R.U32.HI R18, RZ, 0x8, R235 ;  /* 0x00000008ff127819 */ /* 0x000fe400000116eb */
[----:B------:R-:W-:Y:S02]  /*2c0f0*/  LOP3.LUT R79, R79, 0xffff, RZ, 0xc0, !PT ;  /* 0x0000ffff4f4f7812 */ /* 0x000fe400078ec0ff */
[----:B------:R-:W-:Y:S02]  /*2c100*/  LOP3.LUT R18, R18, 0xffff, RZ, 0xc0, !PT ;  /* 0x0000ffff12127812 */ /* 0x000fe400078ec0ff */
[----:B------:R-:W-:Y:S02]  /*2c110*/  SHF.R.U32.HI R71, RZ, 0x8, R71 ;  /* 0x00000008ff477819 */ /* 0x000fe40000011647 */
[----:B------:R-:W-:Y:S02]  /*2c120*/  SHF.R.U32.HI R72, RZ, 0x8, R72 ;  /* 0x00000008ff487819 */ /* 0x000fe40000011648 */
[----:B------:R-:W-:-:S02]  /*2c130*/  LOP3.LUT R71, R71, 0xffff, RZ, 0xc0, !PT ;  /* 0x0000ffff47477812 */ /* 0x000fc400078ec0ff */
[----:B------:R-:W-:Y:S02]  /*2c140*/  LOP3.LUT R72, R72, 0xffff, RZ, 0xc0, !PT ;  /* 0x0000ffff48487812 */ /* 0x000fe400078ec0ff */
[----:B------:R-:W-:Y:S02]  /*2c150*/  SHF.R.U32.HI R129, RZ, 0x8, R129 ;  /* 0x00000008ff817819 */ /* 0x000fe40000011681 */
[----:B------:R-:W-:Y:S02]  /*2c160*/  SHF.R.U32.HI R182, RZ, 0x8, R182 ;  /* 0x00000008ffb67819 */ /* 0x000fe400000116b6 */
        /* <DEDUP_REMOVED lines=10> */
[----:B------:R-:W-:Y:S02]  /*2c210*/  LOP3.LUT R190, R211, 0xffff, RZ, 0xc0, !PT ;  /* 0x0000ffffd3be7812 */ /* 0x000fe400078ec0ff */
[----:B------:R-:W-:Y:S02]  /*2c220*/  SHF.R.U32.HI R203, RZ, 0x8, R187 ;  /* 0x00000008ffcb7819 */ /* 0x000fe400000116bb */
[----:B------:R-:W-:Y:S02]  /*2c230*/  SHF.R.U32.HI R211, RZ, 0x8, R133 ;  /* 0x00000008ffd37819 */ /* 0x000fe40000011685 */
[----:B------:R-:W-:Y:S01]  /*2c240*/  PRMT R197, R182, 0x3340, R0 ;  /* 0x00003340b6c57816 */ /* 0x000fe20000000000 */
[----:B------:R-:W4:Y:S01]  /*2c250*/  LDL.LU R133, [R1+0x1c4] ;  /* 0x0001c40001857983 */ /* 0x000f220000300800 */
[----:B------:R-:W-:-:S02]  /*2c260*/  PRMT R222, R129, 0x3340, R222 ;  /* 0x0000334081de7816 */ /* 0x000fc400000000de */
[----:B------:R-:W-:Y:S01]  /*2c270*/  SHF.R.U32.HI R121, RZ, 0x8, R121 ;  /* 0x00000008ff797819 */ /* 0x000fe20000011679 */
[----:B------:R-:W4:Y:S01]  /*2c280*/  LDL.LU R129, [R1+0x1c8] ;  /* 0x0001c80001817983 */ /* 0x000f220000300800 */
[----:B------:R-:W-:Y:S02]  /*2c290*/  SHF.R.U32.HI R187, RZ, 0x8, R126 ;  /* 0x00000008ffbb7819 */ /* 0x000fe4000001167e */
[----:B------:R-:W-:Y:S02]  /*2c2a0*/  SHF.R.U32.HI R123, RZ, 0x8, R123 ;  /* 0x00000008ff7b7819 */ /* 0x000fe4000001167b */
[----:B------:R-:W-:Y:S02]  /*2c2b0*/  PRMT R182, R118, 0x3340, R119 ;  /* 0x0000334076b67816 */ /* 0x000fe40000000077 */
[----:B------:R-:W4:Y:S01]  /*2c2c0*/  LDL.LU R119, [R1+0x1d8] ;  /* 0x0001d80001777983 */ /* 0x000f220000300800 */
[----:B------:R-:W-:Y:S02]  /*2c2d0*/  LOP3.LUT R121, R121, 0xffff, RZ, 0xc0, !PT ;  /* 0x0000ffff79797812 */ /* 0x000fe400078ec0ff */
[----:B------:R-:W-:-:S04]  /*2c2e0*/  LOP3.LUT R123, R123, 0xffff, RZ, 0xc0, !PT ;  /* 0x0000ffff7b7b7812 */ /* 0x000fc800078ec0ff */
[----:B------:R-:W-:Y:S02]  /*2c2f0*/  PRMT R215, R121, 0x3340, R123 ;  /* 0x0000334079d77816 */ /* 0x000fe4000000007b */
[----:B--2---:R-:W-:Y:S02]  /*2c300*/  SHF.R.U32.HI R12, RZ, 0x8, R149 ;  /* 0x00000008ff0c7819 */ /* 0x004fe40000011695 */
[----:B---3--:R-:W-:Y:S02]  /*2c310*/  SHF.R.U32.HI R10, RZ, 0x8, R148 ;  /* 0x00000008ff0a7819 */ /* 0x008fe40000011694 */
[----:B------:R-:W-:Y:S02]  /*2c320*/  LOP3.LUT R12, R12, 0xffff, RZ, 0xc0, !PT ;  /* 0x0000ffff0c0c7812 */ /* 0x000fe400078ec0ff */
[----:B------:R-:W-:Y:S02]  /*2c330*/  LOP3.LUT R10, R10, 0xffff, RZ, 0xc0, !PT ;  /* 0x0000ffff0a0a7812 */ /* 0x000fe400078ec0ff */
[----:B------:R-:W-:-:S02]  /*2c340*/  PRMT R148, R12, 0x3340, R79 ;  /* 0x000033400c947816 */ /* 0x000fc4000000004f */
[----:B------:R-:W-:Y:S02]  /*2c350*/  PRMT R142, R10, 0x3340, R18 ;  /* 0x000033400a8e7816 */ /* 0x000fe40000000012 */
[----:B------:R-:W-:Y:S02]  /*2c360*/  SHF.R.U32.HI R10, RZ, 0x8, R138 ;  /* 0x00000008ff0a7819 */ /* 0x000fe4000001168a */
[----:B------:R-:W-:Y:S02]  /*2c370*/  SHF.R.U32.HI R12, RZ, 0x8, R139 ;  /* 0x00000008ff0c7819 */ /* 0x000fe4000001168b */
[----:B------:R-:W-:Y:S02]  /*2c380*/  LOP3.LUT R10, R10, 0xffff, RZ, 0xc0, !PT ;  /* 0x0000ffff0a0a7812 */ /* 0x000fe400078ec0ff */
[----:B------:R-:W-:Y:S02]  /*2c390*/  LOP3.LUT R12, R12, 0xffff, RZ, 0xc0, !PT ;  /* 0x0000ffff0c0c7812 */ /* 0x000fe400078ec0ff */
[----:B------:R-:W-:-:S02]  /*2c3a0*/  PRMT R139, R10, 0x3340, R71 ;  /* 0x000033400a8b7816 */ /* 0x000fc40000000047 */
[----:B------:R-:W-:Y:S02]  /*2c3b0*/  PRMT R138, R12, 0x3340, R72 ;  /* 0x000033400c8a7816 */ /* 0x000fe40000000048 */
[----:B------:R-:W-:Y:S02]  /*2c3c0*/  SHF.R.U32.HI R10, RZ, 0x8, R132 ;  /* 0x00000008ff0a7819 */ /* 0x000fe40000011684 */
[----:B------:R-:W-:Y:S02]  /*2c3d0*/  SHF.R.U32.HI R12, RZ, 0x8, R134 ;  /* 0x00000008ff0c7819 */ /* 0x000fe40000011686 */
[----:B------:R-:W-:Y:S02]  /*2c3e0*/  LOP3.LUT R10, R10, 0xffff, RZ, 0xc0, !PT ;  /* 0x0000ffff0a0a7812 */ /* 0x000fe400078ec0ff */
[----:B------:R-:W-:-:S04]  /*2c3f0*/  LOP3.LUT R12, R12, 0xffff, RZ, 0xc0, !PT ;  /* 0x0000ffff0c0c7812 */ /* 0x000fc800078ec0ff */
[----:B------:R-:W-:Y:S02]  /*2c400*/  PRMT R134, R10, 0x3340, R12 ;  /* 0x000033400a867816 */ /* 0x000fe4000000000c */
[----:B------:R-:W-:-:S04]  /*2c410*/  SHF.R.U32.HI R12, RZ, 0x8, R130 ;  /* 0x00000008ff0c7819 */ /* 0x000fc80000011682 */
[----:B------:R-:W-:-:S04]  /*2c420*/  LOP3.LUT R12, R12, 0xffff, RZ, 0xc0, !PT ;  /* 0x0000ffff0c0c7812 */ /* 0x000fc800078ec0ff */
[----:B------:R-:W-:Y:S02]  /*2c430*/  PRMT R126, R12, 0x3340, R68 ;  /* 0x000033400c7e7816 */ /* 0x000fe40000000044 */
[----:B------:R-:W-:Y:S02]  /*2c440*/  SHF.R.U32.HI R12, RZ, 0x8, R125 ;  /* 0x00000008ff0c7819 */ /* 0x000fe4000001167d */
[----:B------:R-:W2:Y:S04]  /*2c450*/  LDL.LU R125, [R1+0x1e0] ;  /* 0x0001e000017d7983 */ /* 0x000ea80000300800 */
[----:B------:R-:W3:Y:S04]  /*2c460*/  LDL.LU R121, [R1+0x1d4] ;  /* 0x0001d40001797983 */ /* 0x000ee80000300800 */
[----:B------:R-:W3:Y:S04]  /*2c470*/  LDL.LU R110, [R1+0x1f4] ;  /* 0x0001f400016e7983 */ /* 0x000ee80000300800 */
[----:B------:R-:W4:Y:S01]  /*2c480*/  LDL.LU R109, [R1+0x1f0] ;  /* 0x0001f000016d7983 */ /* 0x000f220000300800 */
[----:B------:R-:W-:-:S04]  /*2c490*/  SHF.R.U32.HI R18, RZ, 0x8, R137 ;  /* 0x00000008ff127819 */ /* 0x000fc80000011689 */
[----:B------:R-:W-:-:S04]  /*2c4a0*/  LOP3.LUT R18, R18, 0xffff, RZ, 0xc0, !PT ;  /* 0x0000ffff12127812 */ /* 0x000fc800078ec0ff */
[----:B------:R-:W-:Y:S02]  /*2c4b0*/  PRMT R135, R18, 0x3340, R0 ;  /* 0x0000334012877816 */ /* 0x000fe40000000000 */
[----:B------:R-:W-:Y:S02]  /*2c4c0*/  SHF.R.U32.HI R18, RZ, 0x8, R237 ;  /* 0x00000008ff127819 */ /* 0x000fe400000116ed */
[----:B------:R-:W-:Y:S02]  /*2c4d0*/  LOP3.LUT R12, R12, 0xffff, RZ, 0xc0, !PT ;  /* 0x0000ffff0c0c7812 */ /* 0x000fe400078ec0ff */
[----:B------:R-:W-:Y:S02]  /*2c4e0*/  LOP3.LUT R18, R18, 0xffff, RZ, 0xc0, !PT ;  /* 0x0000ffff12127812 */ /* 0x000fe400078ec0ff */
[----:B------:R-:W-:Y:S02]  /*2c4f0*/  SHF.R.U32.HI R113, RZ, 0x8, R113 ;  /* 0x00000008ff717819 */ /* 0x000fe40000011671 */
[----:B------:R-:W-:-:S02]  /*2c500*/  SHF.R.U32.HI R111, RZ, 0x8, R111 ;  /* 0x00000008ff6f7819 */ /* 0x000fc4000001166f */
[----:B------:R-:W-:Y:S02]  /*2c510*/  SHF.R.U32.HI R107, RZ, 0x8, R107 ;  /* 0x00000008ff6b7819 */ /* 0x000fe4000001166b */
[----:B------:R-:W-:Y:S02]  /*2c520*/  SHF.R.U32.HI R104, RZ, 0x8, R104 ;  /* 0x00000008ff687819 */ /* 0x000fe40000011668 */
[----:B------:R-:W-:Y:S02]  /*2c530*/  PRMT R237, R12, 0x3340, R18 ;  /* 0x000033400ced7816 */ /* 0x000fe40000000012 */
[----:B------:R-:W-:Y:S02]  /*2c540*/  LOP3.LUT R113, R113, 0xffff, RZ, 0xc0, !PT ;  /* 0x0000ffff71717812 */ /* 0x000fe400078ec0ff */
[----:B------:R-:W-:Y:S02]  /*2c550*/  SHF.R.U32.HI R106, RZ, 0x8, R106 ;  /* 0x00000008ff6a7819 */ /* 0x000fe4000001166a */
[----:B------:R-:W-:-:S02]  /*2c560*/  SHF.R.U32.HI R18, RZ, 0x8, R238 ;  /* 0x00000008ff127819 */ /* 0x000fc400000116ee */
[----:B------:R-:W-:Y:S02]  /*2c570*/  LOP3.LUT R111, R111, 0xffff, RZ, 0xc0, !PT ;  /* 0x0000ffff6f6f7812 */ /* 0x000fe400078ec0ff */
[----:B------:R-:W-:Y:S02]  /*2c580*/  LOP3.LUT R107, R107, 0xffff, RZ, 0xc0, !PT ;  /* 0x0000ffff6b6b7812 */ /* 0x000fe400078ec0ff */
[----:B------:R-:W-:Y:S02]  /*2c590*/  LOP3.LUT R104, R104, 0xffff, RZ, 0xc0, !PT ;  /* 0x0000ffff68687812 */ /* 0x000fe400078ec0ff */
[----:B------:R-:W-:Y:S02]  /*2c5a0*/  LOP3.LUT R106, R106, 0xffff, RZ, 0xc0, !PT ;  /* 0x0000ffff6a6a7812 */ /* 0x000fe400078ec0ff */
[----:B------:R-:W-:Y:S02]  /*2c5b0*/  LOP3.LUT R18, R18, 0xffff, RZ, 0xc0, !PT ;  /* 0x0000ffff12127812 */ /* 0x000fe400078ec0ff */
[----:B------:R-:W-:-:S02]  /*2c5c0*/  PRMT R180, R111, 0x3340, R113 ;  /* 0x000033406fb47816 */ /* 0x000fc40000000071 */
[----:B------:R-:W-:Y:S01]  /*2c5d0*/  PRMT R172, R107, 0x3340, R0 ;  /* 0x000033406bac7816 */ /* 0x000fe20000000000 */
[----:B------:R-:W3:Y:S01]  /*2c5e0*/  LDL.LU R113, [R1+0x1e4] ;  /* 0x0001e40001717983 */ /* 0x000ee20000300800 */
[----:B------:R-:W-:-:S03]  /*2c5f0*/  PRMT R170, R104, 0x3340, R106 ;  /* 0x0000334068aa7816 */ /* 0x000fc6000000006a */
[----:B------:R-:W3:Y:S04]  /*2c600*/  LDL.LU R107, [R1+0x20c] ;  /* 0x00020c00016b7983 */ /* 0x000ee80000300800 */
[----:B------:R-:W3:Y:S04]  /*2c610*/  LDL.LU R105, [R1+0x1fc] ;  /* 0x0001fc0001697983 */ /* 0x000ee80000300800 */
[----:B------:R-:W3:Y:S01]  /*2c620*/  LDL.LU R104, [R1+0x1f8] ;  /* 0x0001f80001687983 */ /* 0x000ee20000300800 */
[----:B--2---:R-:W-:-:S04]  /*2c630*/  SHF.R.U32.HI R12, RZ, 0x8, R125 ;  /* 0x00000008ff0c7819 */ /* 0x004fc8000001167d */
[----:B------:R-:W-:-:S04]  /*2c640*/  LOP3.LUT R12, R12, 0xffff, RZ, 0xc0, !PT ;  /* 0x0000ffff0c0c7812 */ /* 0x000fc800078ec0ff */
[----:B------:R-:W-:Y:S02]  /*2c650*/  PRMT R238, R12, 0x3340, R18 ;  /* 0x000033400cee7816 */ /* 0x000fe40000000012 */
[----:B----4-:R-:W-:Y:S02]  /*2c660*/  SHF.R.U32.HI R12, RZ, 0x8, R109 ;  /* 0x00000008ff0c7819 */ /* 0x010fe4000001166d */
[----:B------:R-:W2:Y:S04]  /*2c670*/  LDL.LU R109, [R1+0x1e8] ;  /* 0x0001e800016d7983 */ /* 0x000ea80000300800 */
[----:B------:R-:W4:Y:S01]  /*2c680*/  LDL.LU R93, [R1+0x224] ;  /* 0x00022400015d7983 */ /* 0x000f220000300800 */
[----:B------:R-:W-:Y:S02]  /*2c690*/  SHF.R.U32.HI R99, RZ, 0x8, R99 ;  /* 0x00000008ff637819 */ /* 0x000fe40000011663 */
[----:B------:R-:W-:Y:S01]  /*2c6a0*/  SHF.R.U32.HI R101, RZ, 0x8, R101 ;  /* 0x00000008ff657819 */ /* 0x000fe20000011665 */
[----:B------:R-:W2:Y:S01]  /*2c6b0*/  LDL.LU R100, [R1+0x220] ;  /* 0x0002200001647983 */ /* 0x000ea20000300800 */
[----:B------:R-:W-:-:S02]  /*2c6c0*/  LOP3.LUT R99, R99, 0xffff, RZ, 0xc0, !PT ;  /* 0x0000ffff63637812 */ /* 0x000fc400078ec0ff */
[----:B------:R-:W-:Y:S02]  /*2c6d0*/  LOP3.LUT R101, R101, 0xffff, RZ, 0xc0, !PT ;  /* 0x0000ffff65657812 */ /* 0x000fe400078ec0ff */
[----:B------:R-:W-:Y:S02]  /*2c6e0*/  SHF.R.U32.HI R165, RZ, 0x8, R96 ;  /* 0x00000008ffa57819 */ /* 0x000fe40000011660 */
[----:B------:R-:W-:Y:S01]  /*2c6f0*/  PRMT R164, R99, 0x3340, R101 ;  /* 0x0000334063a47816 */ /* 0x000fe20000000065 */
[----:B------:R-:W2:Y:S04]  /*2c700*/  LDL.LU R96, [R1+0x218] ;  /* 0x0002180001607983 */ /* 0x000ea80000300800 */
[----:B------:R-:W2:Y:S01]  /*2c710*/  LDL.LU R99, [R1+0x214] ;  /* 0x0002140001637983 */ /* 0x000ea20000300800 */
[----:B------:R-:W-:-:S02]  /*2c720*/  SHF.R.U32.HI R91, RZ, 0x8, R91 ;  /* 0x00000008ff5b7819 */ /* 0x000fc4000001165b */
[----:B------:R-:W-:Y:S01]  /*2c730*/  SHF.R.U32.HI R89, RZ, 0x8, R89 ;  /* 0x00000008ff597819 */ /* 0x000fe20000011659 */
[----:B------:R-:W2:Y:S01]  /*2c740*/  LDL.LU R101, [R1+0x210] ;  /* 0x0002100001657983 */ /* 0x000ea20000300800 */
        /* <DEDUP_REMOVED lines=8> */
[----:B------:R-:W-:Y:S01]  /*2c7d0*/  PRMT R236, R97, 0x3340, R98 ;  /* 0x0000334061ec7816 */ /* 0x000fe20000000062 */
[----:B------:R-:W2:Y:S01]  /*2c7e0*/  LDL.LU R91, [R1+0x22c] ;  /* 0x00022c00015b7983 */ /* 0x000ea20000300800 */
[----:B------:R-:W-:Y:S02]  /*2c7f0*/  SHF.R.U32.HI R152, RZ, 0x8, R152 ;  /* 0x00000008ff987819 */ /* 0x000fe40000011698 */
[----:B------:R-:W-:-:S02]  /*2c800*/  SHF.R.U32.HI R158, RZ, 0x8, R158 ;  /* 0x00000008ff9e7819 */ /* 0x000fc4000001169e */
[----:B------:R-:W-:Y:S02]  /*2c810*/  SHF.R.U32.HI R84, RZ, 0x8, R84 ;  /* 0x00000008ff547819 */ /* 0x000fe40000011654 */
[----:B------:R-:W-:Y:S02]  /*2c820*/  SHF.R.U32.HI R85, RZ, 0x8, R85 ;  /* 0x00000008ff557819 */ /* 0x000fe40000011655 */
[----:B------:R-:W-:Y:S02]  /*2c830*/  SHF.R.U32.HI R88, RZ, 0x8, R88 ;  /* 0x00000008ff587819 */ /* 0x000fe40000011658 */
[----:B------:R-:W-:Y:S02]  /*2c840*/  LOP3.LUT R152, R152, 0xffff, RZ, 0xc0, !PT ;  /* 0x0000ffff98987812 */ /* 0x000fe400078ec0ff */
[----:B------:R-:W-:Y:S02]  /*2c850*/  LOP3.LUT R158, R158, 0xffff, RZ, 0xc0, !PT ;  /* 0x0000ffff9e9e7812 */ /* 0x000fe400078ec0ff */
[----:B------:R-:W-:-:S02]  /*2c860*/  SHF.R.U32.HI R90, RZ, 0x8, R90 ;  /* 0x00000008ff5a7819 */ /* 0x000fc4000001165a */
[----:B------:R-:W-:Y:S02]  /*2c870*/  LOP3.LUT R84, R84, 0xffff, RZ, 0xc0, !PT ;  /* 0x0000ffff54547812 */ /* 0x000fe400078ec0ff */
[----:B------:R-:W-:Y:S02]  /*2c880*/  LOP3.LUT R85, R85, 0xffff, RZ, 0xc0, !PT ;  /* 0x0000ffff55557812 */ /* 0x000fe400078ec0ff */
[----:B------:R-:W-:Y:S02]  /*2c890*/  SHF.R.U32.HI R213, RZ, 0x8, R188 ;  /* 0x00000008ffd57819 */ /* 0x000fe400000116bc */
[----:B------:R-:W-:Y:S02]  /*2c8a0*/  LOP3.LUT R88, R88, 0xffff, RZ, 0xc0, !PT ;  /* 0x0000ffff58587812 */ /* 0x000fe400078ec0ff */
[----:B------:R-:W-:Y:S02]  /*2c8b0*/  PRMT R188, R152, 0x3340, R158 ;  /* 0x0000334098bc7816 */ /* 0x000fe4000000009e */
[----:B------:R-:W-:-:S02]  /*2c8c0*/  LOP3.LUT R90, R90, 0xffff, RZ, 0xc0, !PT ;  /* 0x0000ffff5a5a7812 */ /* 0x000fc400078ec0ff */
[----:B------:R-:W-:Y:S02]  /*2c8d0*/  PRMT R152, R84, 0x3340, R85 ;  /* 0x0000334054987816 */ /* 0x000fe40000000055 */
[----:B------:R-:W-:Y:S02]  /*2c8e0*/  SHF.R.U32.HI R78, RZ, 0x8, R78 ;  /* 0x00000008ff4e7819 */ /* 0x000fe4000001164e */
[----:B------:R-:W-:Y:S02]  /*2c8f0*/  SHF.R.U32.HI R84, RZ, 0x8, R80 ;  /* 0x00000008ff547819 */ /* 0x000fe40000011650 */
[----:B------:R-:W-:Y:S02]  /*2c900*/  SHF.R.U32.HI R75, RZ, 0x8, R75 ;  /* 0x00000008ff4b7819 */ /* 0x000fe4000001164b */
[----:B------:R-:W-:Y:S02]  /*2c910*/  SHF.R.U32.HI R81, RZ, 0x8, R81 ;  /* 0x00000008ff517819 */ /* 0x000fe40000011651 */
[----:B------:R-:W-:-:S02]  /*2c920*/  SHF.R.U32.HI R76, RZ, 0x8, R76 ;  /* 0x00000008ff4c7819 */ /* 0x000fc4000001164c */
[----:B------:R-:W-:Y:S02]  /*2c930*/  PRMT R150, R88, 0x3340, R90 ;  /* 0x0000334058967816 */ /* 0x000fe4000000005a */
[----:B------:R-:W-:Y:S02]  /*2c940*/  LOP3.LUT R80, R78, 0xffff, RZ, 0xc0, !PT ;  /* 0x0000ffff4e507812 */ /* 0x000fe400078ec0ff */
[----:B------:R-:W-:Y:S02]  /*2c950*/  LOP3.LUT R75, R75, 0xffff, RZ, 0xc0, !PT ;  /* 0x0000ffff4b4b7812 */ /* 0x000fe400078ec0ff */
[----:B------:R-:W-:Y:S02]  /*2c960*/  LOP3.LUT R78, R84, 0xffff, RZ, 0xc0, !PT ;  /* 0x0000ffff544e7812 */ /* 0x000fe400078ec0ff */
[----:B------:R-:W-:Y:S02]  /*2c970*/  LOP3.LUT R81, R81, 0xffff, RZ, 0xc0, !PT ;  /* 0x0000ffff51517812 */ /* 0x000fe400078ec0ff */
[----:B------:R-:W-:-:S02]  /*2c980*/  LOP3.LUT R76, R76, 0xffff, RZ, 0xc0, !PT ;  /* 0x0000ffff4c4c7812 */ /* 0x000fc400078ec0ff */
[----:B------:R-:W-:Y:S02]  /*2c990*/  SHF.R.U32.HI R66, RZ, 0x8, R66 ;  /* 0x00000008ff427819 */ /* 0x000fe40000011642 */
[----:B------:R-:W-:Y:S02]  /*2c9a0*/  PRMT R144, R75, 0x3340, R76 ;  /* 0x000033404b907816 */ /* 0x000fe4000000004c */
[----:B------:R-:W-:Y:S02]  /*2c9b0*/  SHF.R.U32.HI R69, RZ, 0x8, R69 ;  /* 0x00000008ff457819 */ /* 0x000fe40000011645 */
[----:B------:R-:W-:Y:S02]  /*2c9c0*/  PRMT R149, R81, 0x3340, R0 ;  /* 0x0000334051957816 */ /* 0x000fe40000000000 */
[----:B------:R-:W-:Y:S02]  /*2c9d0*/  PRMT R235, R80, 0x3340, R78 ;  /* 0x0000334050eb7816 */ /* 0x000fe4000000004e */
[----:B------:R-:W-:-:S02]  /*2c9e0*/  SHF.R.U32.HI R67, RZ, 0x8, R67 ;  /* 0x00000008ff437819 */ /* 0x000fc40000011643 */
[----:B------:R-:W-:Y:S02]  /*2c9f0*/  SHF.R.U32.HI R10, RZ, 0x8, R131 ;  /* 0x00000008ff0a7819 */ /* 0x000fe40000011683 */
[----:B------:R-:W-:Y:S02]  /*2ca00*/  LOP3.LUT R66, R66, 0xffff, RZ, 0xc0, !PT ;  /* 0x0000ffff42427812 */ /* 0x000fe400078ec0ff */
[----:B------:R-:W-:Y:S02]  /*2ca10*/  LOP3.LUT R69, R69, 0xffff, RZ, 0xc0, !PT ;  /* 0x0000ffff45457812 */ /* 0x000fe400078ec0ff */
[----:B------:R-:W-:Y:S02]  /*2ca20*/  LOP3.LUT R67, R67, 0xffff, RZ, 0xc0, !PT ;  /* 0x0000ffff43437812 */ /* 0x000fe400078ec0ff */
[----:B------:R-:W-:Y:S02]  /*2ca30*/  LOP3.LUT R10, R10, 0xffff, RZ, 0xc0, !PT ;  /* 0x0000ffff0a0a7812 */ /* 0x000fe400078ec0ff */
[----:B------:R-:W-:-:S02]  /*2ca40*/  PRMT R132, R66, 0x3340, R69 ;  /* 0x0000334042847816 */ /* 0x000fc40000000045 */
[----:B------:R-:W-:Y:S02]  /*2ca50*/  SHF.R.U32.HI R127, RZ, 0x8, R127 ;  /* 0x00000008ff7f7819 */ /* 0x000fe4000001167f */
[----:B------:R-:W-:Y:S02]  /*2ca60*/  SHF.R.U32.HI R158, RZ, 0x8, R128 ;  /* 0x00000008ff9e7819 */ /* 0x000fe40000011680 */
[----:B------:R-:W-:Y:S02]  /*2ca70*/  PRMT R130, R10, 0x3340, R67 ;  /* 0x000033400a827816 */ /* 0x000fe40000000043 */
[----:B------:R-:W-:Y:S02]  /*2ca80*/  LOP3.LUT R127, R127, 0xffff, RZ, 0xc0, !PT ;  /* 0x0000ffff7f7f7812 */ /* 0x000fe400078ec0ff */
[----:B------:R-:W-:Y:S02]  /*2ca90*/  LOP3.LUT R158, R158, 0xffff, RZ, 0xc0, !PT ;  /* 0x0000ffff9e9e7812 */ /* 0x000fe400078ec0ff */
[----:B------:R-:W-:-:S02]  /*2caa0*/  SHF.R.U32.HI R131, RZ, 0x8, R70 ;  /* 0x00000008ff837819 */ /* 0x000fc40000011646 */
[----:B------:R-:W-:Y:S02]  /*2cab0*/  SHF.R.U32.HI R145, RZ, 0x8, R77 ;  /* 0x00000008ff917819 */ /* 0x000fe4000001164d */
[----:B------:R-:W-:Y:S02]  /*2cac0*/  PRMT R158, R127, 0x3340, R158 ;  /* 0x000033407f9e7816 */ /* 0x000fe4000000009e */
[----:B------:R-:W-:Y:S02]  /*2cad0*/  SHF.R.U32.HI R127, RZ, 0x8, R129 ;  /* 0x00000008ff7f7819 */ /* 0x000fe40000011681 */
[----:B------:R-:W-:Y:S02]  /*2cae0*/  SHF.R.U32.HI R123, RZ, 0x8, R62 ;  /* 0x00000008ff7b7819 */ /* 0x000fe4000001163e */
[----:B------:R-:W-:Y:S02]  /*2caf0*/  SHF.R.U32.HI R129, RZ, 0x8, R61 ;  /* 0x00000008ff817819 */ /* 0x000fe4000001163d */
[----:B------:R-:W-:-:S02]  /*2cb00*/  SHF.R.U32.HI R128, RZ, 0x8, R64 ;  /* 0x00000008ff807819 */ /* 0x000fc40000011640 */
[----:B------:R-:W-:Y:S02]  /*2cb10*/  SHF.R.U32.HI R140, RZ, 0x8, R140 ;  /* 0x00000008ff8c7819 */ /* 0x000fe4000001168c */
[----:B------:R-:W-:Y:S02]  /*2cb20*/  SHF.R.U32.HI R141, RZ, 0x8, R141 ;  /* 0x00000008ff8d7819 */ /* 0x000fe4000001168d */
[----:B------:R-:W-:Y:S02]  /*2cb30*/  SHF.R.U32.HI R73, RZ, 0x8, R73 ;  /* 0x00000008ff497819 */ /* 0x000fe40000011649 */
[----:B------:R-:W-:Y:S02]  /*2cb40*/  SHF.R.U32.HI R122, RZ, 0x8, R122 ;  /* 0x00000008ff7a7819 */ /* 0x000fe4000001167a */
[----:B------:R-:W-:Y:S02]  /*2cb50*/  SHF.R.U32.HI R218, RZ, 0x8, R124 ;  /* 0x00000008ffda7819 */ /* 0x000fe4000001167c */
[----:B------:R-:W-:-:S02]  /*2cb60*/  LOP3.LUT R140, R140, 0xffff, RZ, 0xc0, !PT ;  /* 0x0000ffff8c8c7812 */ /* 0x000fc400078ec0ff */
[----:B------:R-:W-:Y:S02]  /*2cb70*/  LOP3.LUT R141, R141, 0xffff, RZ, 0xc0, !PT ;  /* 0x0000ffff8d8d7812 */ /* 0x000fe400078ec0ff */
[----:B------:R-:W-:Y:S02]  /*2cb80*/  LOP3.LUT R73, R73, 0xffff, RZ, 0xc0, !PT ;  /* 0x0000ffff49497812 */ /* 0x000fe400078ec0ff */
[----:B------:R-:W-:Y:S02]  /*2cb90*/  LOP3.LUT R122, R122, 0xffff, RZ, 0xc0, !PT ;  /* 0x0000ffff7a7a7812 */ /* 0x000fe400078ec0ff */
[----:B------:R-:W-:Y:S02]  /*2cba0*/  LOP3.LUT R218, R218, 0xffff, RZ, 0xc0, !PT ;  /* 0x0000ffffdada7812 */ /* 0x000fe400078ec0ff */
[----:B------:R-:W-:Y:S02]  /*2cbb0*/  PRMT R223, R140, 0x3340, R141 ;  /* 0x000033408cdf7816 */ /* 0x000fe4000000008d */
[----:B------:R-:W-:-:S02]  /*2cbc0*/  PRMT R218, R122, 0x3340, R218 ;  /* 0x000033407ada7816 */ /* 0x000fc400000000da */
[----:B------:R-:W-:Y:S02]  /*2cbd0*/  PRMT R140, R73, 0x3340, R0 ;  /* 0x00003340498c7816 */ /* 0x000fe40000000000 */
[----:B------:R-:W-:Y:S02]  /*2cbe0*/  SHF.R.U32.HI R122, RZ, 0x8, R60 ;  /* 0x00000008ff7a7819 */ /* 0x000fe4000001163c */
[----:B------:R-:W-:Y:S02]  /*2cbf0*/  SHF.R.U32.HI R10, RZ, 0x8, R65 ;  /* 0x00000008ff0a7819 */ /* 0x000fe40000011641 */
[----:B----4-:R-:W-:Y:S02]  /*2cc00*/  SHF.R.U32.HI R98, RZ, 0x8, R93 ;  /* 0x00000008ff627819 */ /* 0x010fe4000001165d */
        /* <DEDUP_REMOVED lines=24> */
[----:B------:R-:W-:-:S02]  /*2cd90*/  LOP3.LUT R128, R128, 0xffff, RZ, 0xc0, !PT ;  /* 0x0000ffff80807812 */ /* 0x000fc400078ec0ff */
[----:B------:R-:W-:-:S04]  /*2cda0*/  LOP3.LUT R10, R10, 0xffff, RZ, 0xc0, !PT ;  /* 0x0000ffff0a0a7812 */ /* 0x000fc800078ec0ff */
[----:B------:R-:W-:Y:S02]  /*2cdb0*/  PRMT R128, R128, 0x3340, R10 ;  /* 0x0000334080807816 */ /* 0x000fe4000000000a */
[----:B------:R-:W-:-:S04]  /*2cdc0*/  SHF.R.U32.HI R10, RZ, 0x8, R119 ;  /* 0x00000008ff0a7819 */ /* 0x000fc80000011677 */
[----:B------:R-:W-:Y:S02]  /*2cdd0*/  LOP3.LUT R10, R10, 0xffff, RZ, 0xc0, !PT ;  /* 0x0000ffff0a0a7812 */ /* 0x000fe400078ec0ff */
[----:B------:R-:W-:Y:S02]  /*2cde0*/  SHF.R.U32.HI R179, RZ, 0x8, R179 ;  /* 0x00000008ffb37819 */ /* 0x000fe400000116b3 */
[----:B------:R-:W-:Y:S02]  /*2cdf0*/  SHF.R.U32.HI R181, RZ, 0x8, R181 ;  /* 0x00000008ffb57819 */ /* 0x000fe400000116b5 */
[----:B------:R-:W-:Y:S02]  /*2ce00*/  SHF.R.U32.HI R183, RZ, 0x8, R183 ;  /* 0x00000008ffb77819 */ /* 0x000fe400000116b7 */
[----:B------:R-:W-:Y:S02]  /*2ce10*/  SHF.R.U32.HI R120, RZ, 0x8, R120 ;  /* 0x00000008ff787819 */ /* 0x000fe40000011678 */
[----:B------:R-:W-:-:S02]  /*2ce20*/  SHF.R.U32.HI R116, RZ, 0x8, R116 ;  /* 0x00000008ff747819 */ /* 0x000fc40000011674 */
[----:B------:R-:W-:Y:S02]  /*2ce30*/  PRMT R125, R10, 0x3340, R0 ;  /* 0x000033400a7d7816 */ /* 0x000fe40000000000 */
[----:B---3--:R-:W-:Y:S02]  /*2ce40*/  SHF.R.U32.HI R10, RZ, 0x8, R121 ;  /* 0x00000008ff0a7819 */ /* 0x008fe40000011679 */
[----:B------:R-:W-:Y:S02]  /*2ce50*/  SHF.R.U32.HI R49, RZ, 0x8, R49 ;  /* 0x00000008ff317819 */ /* 0x000fe40000011631 */
        /* <DEDUP_REMOVED lines=8> */
[----:B------:R-:W-:-:S02]  /*2cee0*/  PRMT R196, R183, 0x3340, R0 ;  /* 0x00003340b7c47816 */ /* 0x000fc40000000000 */
[--C-:B------:R-:W-:Y:S02]  /*2cef0*/  PRMT R183, R120, 0x3340, R0.reuse ;  /* 0x0000334078b77816 */ /* 0x100fe40000000000 */
[----:B------:R-:W-:Y:S02]  /*2cf00*/  PRMT R179, R116, 0x3340, R0 ;  /* 0x0000334074b37816 */ /* 0x000fe40000000000 */
[----:B------:R-:W-:Y:S02]  /*2cf10*/  PRMT R120, R10, 0x3340, R49 ;  /* 0x000033400a787816 */ /* 0x000fe40000000031 */
[----:B------:R-:W-:Y:S02]  /*2cf20*/  SHF.R.U32.HI R116, RZ, 0x8, R110 ;  /* 0x00000008ff747819 */ /* 0x000fe4000001166e */
[----:B------:R-:W-:Y:S02]  /*2cf30*/  SHF.R.U32.HI R110, RZ, 0x8, R44 ;  /* 0x00000008ff6e7819 */ /* 0x000fe4000001162c */
[----:B------:R-:W-:-:S02]  /*2cf40*/  SHF.R.U32.HI R10, RZ, 0x8, R45 ;  /* 0x00000008ff0a7819 */ /* 0x000fc4000001162d */
[----:B------:R-:W-:Y:S02]  /*2cf50*/  LOP3.LUT R110, R110, 0xffff, RZ, 0xc0, !PT ;  /* 0x0000ffff6e6e7812 */ /* 0x000fe400078ec0ff */
[----:B------:R-:W-:Y:S02]  /*2cf60*/  LOP3.LUT R10, R10, 0xffff, RZ, 0xc0, !PT ;  /* 0x0000ffff0a0a7812 */ /* 0x000fe400078ec0ff */
[----:B------:R-:W-:Y:S02]  /*2cf70*/  SHF.R.U32.HI R108, RZ, 0x8, R108 ;  /* 0x00000008ff6c7819 */ /* 0x000fe4000001166c */
[----:B------:R-:W-:Y:S02]  /*2cf80*/  PRMT R110, R110, 0x3340, R10 ;  /* 0x000033406e6e7816 */ /* 0x000fe4000000000a */
        /* <DEDUP_REMOVED lines=10> */
[----:B------:R-:W-:Y:S02]  /*2d030*/  SHF.R.U32.HI R108, RZ, 0x8, R107 ;  /* 0x00000008ff6c7819 */ /* 0x000fe4000001166b */
[----:B------:R-:W-:Y:S02]  /*2d040*/  SHF.R.U32.HI R102, RZ, 0x8, R105 ;  /* 0x00000008ff667819 */ /* 0x000fe40000011669 */
[----:B------:R-:W-:Y:S02]  /*2d050*/  SHF.R.U32.HI R12, RZ, 0x8, R104 ;  /* 0x00000008ff0c7819 */ /* 0x000fe40000011668 */
[----:B--2---:R-:W-:-:S02]  /*2d060*/  SHF.R.U32.HI R10, RZ, 0x8, R109 ;  /* 0x00000008ff0a7819 */ /* 0x004fc4000001166d */
[----:B------:R-:W-:Y:S02]  /*2d070*/  LOP3.LUT R108, R108, 0xffff, RZ, 0xc0, !PT ;  /* 0x0000ffff6c6c7812 */ /* 0x000fe400078ec0ff */
[----:B------:R-:W-:Y:S02]  /*2d080*/  LOP3.LUT R12, R12, 0xffff, RZ, 0xc0, !PT ;  /* 0x0000ffff0c0c7812 */ /* 0x000fe400078ec0ff */
[----:B------:R-:W-:Y:S02]  /*2d090*/  LOP3.LUT R102, R102, 0xffff, RZ, 0xc0, !PT ;  /* 0x0000ffff66667812 */ /* 0x000fe400078ec0ff */
[----:B------:R-:W-:Y:S02]  /*2d0a0*/  LOP3.LUT R10, R10, 0xffff, RZ, 0xc0, !PT ;  /* 0x0000ffff0a0a7812 */ /* 0x000fe400078ec0ff */
[----:B------:R-:W-:Y:S02]  /*2d0b0*/  PRMT R108, R108, 0x3340, R12 ;  /* 0x000033406c6c7816 */ /* 0x000fe4000000000c */
[----:B------:R-:W-:-:S02]  /*2d0c0*/  PRMT R102, R102, 0x3340, R10 ;  /* 0x0000334066667816 */ /* 0x000fc4000000000a */
[----:B------:R-:W-:Y:S02]  /*2d0d0*/  SHF.R.U32.HI R94, RZ, 0x8, R100 ;  /* 0x00000008ff5e7819 */ /* 0x000fe40000011664 */
[----:B------:R-:W-:Y:S02]  /*2d0e0*/  SHF.R.U32.HI R100, RZ, 0x8, R34 ;  /* 0x00000008ff647819 */ /* 0x000fe40000011622 */
[----:B------:R-:W-:Y:S02]  /*2d0f0*/  SHF.R.U32.HI R12, RZ, 0x8, R99 ;  /* 0x00000008ff0c7819 */ /* 0x000fe40000011663 */
[----:B------:R-:W-:Y:S02]  /*2d100*/  SHF.R.U32.HI R10, RZ, 0x8, R33 ;  /* 0x00000008ff0a7819 */ /* 0x000fe40000011621 */
[----:B------:R-:W-:Y:S02]  /*2d110*/  LOP3.LUT R100, R100, 0xffff, RZ, 0xc0, !PT ;  /* 0x0000ffff64647812 */ /* 0x000fe400078ec0ff */
[----:B------:R-:W-:-:S02]  /*2d120*/  LOP3.LUT R94, R94, 0xffff, RZ, 0xc0, !PT ;  /* 0x0000ffff5e5e7812 */ /* 0x000fc400078ec0ff */
[----:B------:R-:W-:Y:S02]  /*2d130*/  LOP3.LUT R12, R12, 0xffff, RZ, 0xc0, !PT ;  /* 0x0000ffff0c0c7812 */ /* 0x000fe400078ec0ff */
[----:B------:R-:W-:Y:S02]  /*2d140*/  LOP3.LUT R10, R10, 0xffff, RZ, 0xc0, !PT ;  /* 0x0000ffff0a0a7812 */ /* 0x000fe400078ec0ff */
[----:B------:R-:W-:Y:S02]  /*2d150*/  PRMT R94, R94, 0x3340, R12 ;  /* 0x000033405e5e7816 */ /* 0x000fe4000000000c */
[----:B------:R-:W-:Y:S02]  /*2d160*/  PRMT R100, R100, 0x3340, R10 ;  /* 0x0000334064647816 */ /* 0x000fe4000000000a */
[----:B------:R-:W-:Y:S02]  /*2d170*/  SHF.R.U32.HI R10, RZ, 0x8, R28 ;  /* 0x00000008ff0a7819 */ /* 0x000fe4000001161c */
[----:B------:R-:W-:-:S02]  /*2d180*/  SHF.R.U32.HI R12, RZ, 0x8, R30 ;  /* 0x00000008ff0c7819 */ /* 0x000fc4000001161e */
[----:B------:R-:W-:Y:S02]  /*2d190*/  LOP3.LUT R10, R10, 0xffff, RZ, 0xc0, !PT ;  /* 0x0000ffff0a0a7812 */ /* 0x000fe400078ec0ff */
[----:B------:R-:W-:Y:S02]  /*2d1a0*/  LOP3.LUT R12, R12, 0xffff, RZ, 0xc0, !PT ;  /* 0x0000ffff0c0c7812 */ /* 0x000fe400078ec0ff */
[----:B------:R-:W-:Y:S02]  /*2d1b0*/  SHF.R.U32.HI R167, RZ, 0x8, R155 ;  /* 0x00000008ffa77819 */ /* 0x000fe4000001169b */
[----:B------:R-:W-:Y:S02]  /*2d1c0*/  SHF.R.U32.HI R155, RZ, 0x8, R95 ;  /* 0x00000008ff9b7819 */ /* 0x000fe4000001165f */
[----:B------:R-:W-:Y:S02]  /*2d1d0*/  SHF.R.U32.HI R95, RZ, 0x8, R241 ;  /* 0x00000008ff5f7819 */ /* 0x000fe400000116f1 */
[----:B------:R-:W-:-:S02]  /*2d1e0*/  SHF.R.U32.HI R92, RZ, 0x8, R92 ;  /* 0x00000008ff5c7819 */ /* 0x000fc4000001165c */
[----:B------:R-:W-:Y:S02]  /*2d1f0*/  PRMT R241, R10, 0x3340, R12 ;  /* 0x000033400af17816 */ /* 0x000fe4000000000c */
[----:B------:R-:W-:Y:S02]  /*2d200*/  SHF.R.U32.HI R10, RZ, 0x8, R91 ;  /* 0x00000008ff0a7819 */ /* 0x000fe4000001165b */
[----:B------:R-:W-:Y:S02]  /*2d210*/  LOP3.LUT R92, R92, 0xffff, RZ, 0xc0, !PT ;  /* 0x0000ffff5c5c7812 */ /* 0x000fe400078ec0ff */
[----:B------:R-:W-:Y:S02]  /*2d220*/  LOP3.LUT R10, R10, 0xffff, RZ, 0xc0, !PT ;  /* 0x0000ffff0a0a7812 */ /* 0x000fe400078ec0ff */
[----:B------:R-:W-:Y:S02]  /*2d230*/  PRMT R151, R92, 0x3340, R0 ;  /* 0x000033405c977816 */ /* 0x000fe40000000000 */
[----:B------:R-:W-:-:S02]  /*2d240*/  SHF.R.U32.HI R117, RZ, 0x8, R117 ;  /* 0x00000008ff757819 */ /* 0x000fc40000011675 */
[----:B------:R-:W-:Y:S02]  /*2d250*/  SHF.R.U32.HI R18, RZ, 0x8, R20 ;  /* 0x00000008ff127819 */ /* 0x000fe40000011614 */
[----:B------:R-:W-:Y:S02]  /*2d260*/  SHF.R.U32.HI R20, RZ, 0x8, R63 ;  /* 0x00000008ff147819 */ /* 0x000fe4000001163f */
[----:B------:R-:W-:Y:S02]  /*2d270*/  SHF.R.U32.HI R78, RZ, 0x8, R8 ;  /* 0x00000008ff4e7819 */ /* 0x000fe40000011608 */
[----:B------:R-:W-:Y:S02]  /*2d280*/  LOP3.LUT R117, R117, 0xffff, RZ, 0xc0, !PT ;  /* 0x0000ffff75757812 */ /* 0x000fe400078ec0ff */
[----:B------:R-:W-:Y:S02]  /*2d290*/  SHF.R.U32.HI R8, RZ, 0x8, R9 ;  /* 0x00000008ff087819 */ /* 0x000fe40000011609 */
[----:B------:R-:W-:-:S02]  /*2d2a0*/  LOP3.LUT R18, R18, 0xffff, RZ, 0xc0, !PT ;  /* 0x0000ffff12127812 */ /* 0x000fc400078ec0ff */
[----:B------:R-:W-:Y:S02]  /*2d2b0*/  LOP3.LUT R20, R20, 0xffff, RZ, 0xc0, !PT ;  /* 0x0000ffff14147812 */ /* 0x000fe400078ec0ff */
[----:B------:R-:W-:Y:S02]  /*2d2c0*/  PRMT R185, R117, 0x3340, R0 ;  /* 0x0000334075b97816 */ /* 0x000fe40000000000 */
[----:B------:R-:W-:Y:S02]  /*2d2d0*/  LOP3.LUT R78, R78, 0xffff, RZ, 0xc0, !PT ;  /* 0x0000ffff4e4e7812 */ /* 0x000fe400078ec0ff */
[----:B------:R-:W-:Y:S02]  /*2d2e0*/  LOP3.LUT R8, R8, 0xffff, RZ, 0xc0, !PT ;  /* 0x0000ffff08087812 */ /* 0x000fe400078ec0ff */
[----:B------:R-:W-:Y:S02]  /*2d2f0*/  SHF.R.U32.HI R117, RZ, 0x8, R239 ;  /* 0x00000008ff757819 */ /* 0x000fe400000116ef */
[----:B------:R-:W-:-:S02]  /*2d300*/  PRMT R239, R18, 0x3340, R20 ;  /* 0x0000334012ef7816 */ /* 0x000fc40000000014 */
[----:B------:R-:W-:Y:S02]  /*2d310*/  SHF.R.U32.HI R18, RZ, 0x8, R96 ;  /* 0x00000008ff127819 */ /* 0x000fe40000011660 */
[----:B----4-:R-:W-:-:S04]  /*2d320*/  SHF.R.U32.HI R12, RZ, 0x8, R93 ;  /* 0x00000008ff0c7819 */ /* 0x010fc8000001165d */
[----:B------:R-:W-:-:S04]  /*2d330*/  LOP3.LUT R12, R12, 0xffff, RZ, 0xc0, !PT ;  /* 0x0000ffff0c0c7812 */ /* 0x000fc800078ec0ff */
[----:B------:R-:W-:Y:S02]  /*2d340*/  PRMT R92, R10, 0x3340, R12 ;  /* 0x000033400a5c7816 */ /* 0x000fe4000000000c */
[----:B------:R-:W-:Y:S02]  /*2d350*/  SHF.R.U32.HI R10, RZ, 0x8, R22 ;  /* 0x00000008ff0a7819 */ /* 0x000fe40000011616 */
[----:B------:R-:W-:Y:S02]  /*2d360*/  SHF.R.U32.HI R12, RZ, 0x8, R23 ;  /* 0x00000008ff0c7819 */ /* 0x000fe40000011617 */
[----:B------:R-:W-:Y:S02]  /*2d370*/  LOP3.LUT R10, R10, 0xffff, RZ, 0xc0, !PT ;  /* 0x0000ffff0a0a7812 */ /* 0x000fe400078ec0ff */
[----:B------:R-:W-:Y:S02]  /*2d380*/  LOP3.LUT R12, R12, 0xffff, RZ, 0xc0, !PT ;  /* 0x0000ffff0c0c7812 */ /* 0x000fe400078ec0ff */
[----:B------:R-:W-:-:S02]  /*2d390*/  SHF.R.U32.HI R93, RZ, 0x8, R242 ;  /* 0x00000008ff5d7819 */ /* 0x000fc400000116f2 */
[----:B------:R-:W-:Y:S02]  /*2d3a0*/  PRMT R242, R10, 0x3340, R12 ;  /* 0x000033400af27816 */ /* 0x000fe4000000000c */
[----:B------:R-:W-:Y:S02]  /*2d3b0*/  SHF.R.U32.HI R10, RZ, 0x8, R88 ;  /* 0x00000008ff0a7819 */ /* 0x000fe40000011658 */
[----:B------:R-:W-:Y:S02]  /*2d3c0*/  SHF.R.U32.HI R84, RZ, 0x8, R84 ;  /* 0x00000008ff547819 */ /* 0x000fe40000011654 */
[----:B------:R-:W-:Y:S02]  /*2d3d0*/  LOP3.LUT R10, R10, 0xffff, RZ, 0xc0, !PT ;  /* 0x0000ffff0a0a7812 */ /* 0x000fe400078ec0ff */
[----:B------:R-:W-:Y:S02]  /*2d3e0*/  SHF.R.U32.HI R9, RZ, 0x8, R79 ;  /* 0x00000008ff097819 */ /* 0x000fe4000001164f */
[----:B------:R-:W-:-:S02]  /*2d3f0*/  SHF.R.U32.HI R74, RZ, 0x8, R74 ;  /* 0x00000008ff4a7819 */ /* 0x000fc4000001164a */
[----:B------:R-:W-:Y:S02]  /*2d400*/  PRMT R88, R10, 0x3340, R0 ;  /* 0x000033400a587816 */ /* 0x000fe40000000000 */
[----:B------:R-:W-:Y:S02]  /*2d410*/  LOP3.LUT R84, R84, 0xffff, RZ, 0xc0, !PT ;  /* 0x0000ffff54547812 */ /* 0x000fe400078ec0ff */
[----:B------:R-:W-:Y:S02]  /*2d420*/  LOP3.LUT R9, R9, 0xffff, RZ, 0xc0, !PT ;  /* 0x0000ffff09097812 */ /* 0x000fe400078ec0ff */
[----:B------:R-:W-:Y:S02]  /*2d430*/  PRMT R78, R78, 0x3340, R8 ;  /* 0x000033404e4e7816 */ /* 0x000fe40000000008 */
[----:B------:R-:W-:Y:S02]  /*2d440*/  SHF.R.U32.HI R8, RZ, 0x8, R75 ;  /* 0x00000008ff087819 */ /* 0x000fe4000001164b */
[----:B------:R-:W-:-:S02]  /*2d450*/  SHF.R.U32.HI R10, RZ, 0x8, R80 ;  /* 0x00000008ff0a7819 */ /* 0x000fc40000011650 */
[----:B------:R-:W-:Y:S02]  /*2d460*/  SHF.R.U32.HI R6, RZ, 0x8, R6 ;  /* 0x00000008ff067819 */ /* 0x000fe40000011606 */
[----:B------:R-:W-:Y:S02]  /*2d470*/  LOP3.LUT R98, R98, 0xffff, RZ, 0xc0, !PT ;  /* 0x0000ffff62627812 */ /* 0x000fe400078ec0ff */
[----:B------:R-:W-:Y:S02]  /*2d480*/  LOP3.LUT R18, R18, 0xffff, RZ, 0xc0, !PT ;  /* 0x0000ffff12127812 */ /* 0x000fe400078ec0ff */
[----:B------:R-:W-:Y:S02]  /*2d490*/  LOP3.LUT R74, R74, 0xffff, RZ, 0xc0, !PT ;  /* 0x0000ffff4a4a7812 */ /* 0x000fe400078ec0ff */
[----:B------:R-:W-:Y:S02]  /*2d4a0*/  PRMT R84, R84, 0x3340, R9 ;  /* 0x0000334054547816 */ /* 0x000fe40000000009 */
[----:B------:R-:W-:-:S02]  /*2d4b0*/  SHF.R.U32.HI R9, RZ, 0x8, R81 ;  /* 0x00000008ff097819 */ /* 0x000fc40000011651 */
[----:B------:R-:W-:Y:S02]  /*2d4c0*/  SHF.R.U32.HI R252, RZ, 0x8, R252 ;  /* 0x00000008fffc7819 */ /* 0x000fe400000116fc */
[----:B------:R-:W-:Y:S02]  /*2d4d0*/  SHF.R.U32.HI R7, RZ, 0x8, R7 ;  /* 0x00000008ff077819 */ /* 0x000fe40000011607 */
[----:B------:R-:W-:Y:S02]  /*2d4e0*/  LOP3.LUT R8, R8, 0xffff, RZ, 0xc0, !PT ;  /* 0x0000ffff08087812 */ /* 0x000fe400078ec0ff */
        /* <DEDUP_REMOVED lines=8> */
[----:B------:R-:W-:-:S02]  /*2d570*/  LOP3.LUT R7, R7, 0xffff, RZ, 0xc0, !PT ;  /* 0x0000ffff07077812 */ /* 0x000fc400078ec0ff */
[----:B------:R-:W-:Y:S02]  /*2d580*/  PRMT R74, R8, 0x3340, R10 ;  /* 0x00003340084a7816 */ /* 0x000fe4000000000a */
[----:B------:R-:W-:Y:S02]  /*2d590*/  PRMT R75, R6, 0x3340, R0 ;  /* 0x00003340064b7816 */ /* 0x000fe40000000000 */
[----:B------:R-:W-:Y:S02]  /*2d5a0*/  SHF.R.U32.HI R87, RZ, 0x8, R87 ;  /* 0x00000008ff577819 */ /* 0x000fe40000011657 */
[----:B------:R-:W-:Y:S02]  /*2d5b0*/  SHF.R.U32.HI R6, RZ, 0x8, R66 ;  /* 0x00000008ff067819 */ /* 0x000fe40000011642 */
[----:B------:R-:W-:Y:S01]  /*2d5c0*/  SHF.R.U32.HI R8, RZ, 0x8, R67 ;  /* 0x00000008ff087819 */ /* 0x000fe20000011643 */
[----:B------:R-:W2:Y:S01]  /*2d5d0*/  LDL.LU R66, [R1+0x68] ;  /* 0x0000680001427983 */ /* 0x000ea20000300800 */
[----:B------:R-:W-:-:S02]  /*2d5e0*/  SHF.R.U32.HI R16, RZ, 0x8, R16 ;  /* 0x00000008ff107819 */ /* 0x000fc40000011610 */
[----:B------:R-:W-:Y:S02]  /*2d5f0*/  SHF.R.U32.HI R19, RZ, 0x8, R19 ;  /* 0x00000008ff137819 */ /* 0x000fe40000011613 */
[----:B------:R-:W-:Y:S02]  /*2d600*/  SHF.R.U32.HI R51, RZ, 0x8, R51 ;  /* 0x00000008ff337819 */ /* 0x000fe40000011633 */
[----:B------:R-:W-:Y:S02]  /*2d610*/  LOP3.LUT R90, R90, 0xffff, RZ, 0xc0, !PT ;  /* 0x0000ffff5a5a7812 */ /* 0x000fe400078ec0ff */
[----:B------:R-:W-:Y:S02]  /*2d620*/  LOP3.LUT R18, R18, 0xffff, RZ, 0xc0, !PT ;  /* 0x0000ffff12127812 */ /* 0x000fe400078ec0ff */
[----:B------:R-:W-:Y:S02]  /*2d630*/  SHF.R.U32.HI R56, RZ, 0x8, R56 ;  /* 0x00000008ff387819 */ /* 0x000fe40000011638 */
[----:B------:R-:W-:-:S02]  /*2d640*/  PRMT R80, R9, 0x3340, R80 ;  /* 0x0000334009507816 */ /* 0x000fc40000000050 */
[----:B------:R-:W-:Y:S02]  /*2d650*/  PRMT R81, R7, 0x3340, R0 ;  /* 0x0000334007517816 */ /* 0x000fe40000000000 */
[----:B------:R-:W-:Y:S02]  /*2d660*/  LOP3.LUT R87, R87, 0xffff, RZ, 0xc0, !PT ;  /* 0x0000ffff57577812 */ /* 0x000fe400078ec0ff */
[----:B------:R-:W-:Y:S02]  /*2d670*/  SHF.R.U32.HI R54, RZ, 0x8, R54 ;  /* 0x00000008ff367819 */ /* 0x000fe40000011636 */
[----:B------:R-:W-:Y:S02]  /*2d680*/  SHF.R.U32.HI R7, RZ, 0x8, R69 ;  /* 0x00000008ff077819 */ /* 0x000fe40000011645 */
[----:B------:R-:W-:Y:S01]  /*2d690*/  SHF.R.U32.HI R9, RZ, 0x8, R76 ;  /* 0x00000008ff097819 */ /* 0x000fe2000001164c */
[----:B------:R-:W3:Y:S01]  /*2d6a0*/  LDL.LU R69, [R1+0x64] ;  /* 0x0000640001457983 */ /* 0x000ee20000300800 */
[----:B------:R-:W-:-:S02]  /*2d6b0*/  LOP3.LUT R6, R6, 0xffff, RZ, 0xc0, !PT ;  /* 0x0000ffff06067812 */ /* 0x000fc400078ec0ff */
[----:B------:R-:W-:Y:S02]  /*2d6c0*/  LOP3.LUT R8, R8, 0xffff, RZ, 0xc0, !PT ;  /* 0x0000ffff08087812 */ /* 0x000fe400078ec0ff */
[----:B------:R-:W-:Y:S02]  /*2d6d0*/  SHF.R.U32.HI R55, RZ, 0x8, R55 ;  /* 0x00000008ff377819 */ /* 0x000fe40000011637 */
[----:B------:R-:W-:Y:S02]  /*2d6e0*/  LOP3.LUT R16, R16, 0xffff, RZ, 0xc0, !PT ;  /* 0x0000ffff10107812 */ /* 0x000fe400078ec0ff */
[----:B------:R-:W-:Y:S02]  /*2d6f0*/  LOP3.LUT R19, R19, 0xffff, RZ, 0xc0, !PT ;  /* 0x0000ffff13137812 */ /* 0x000fe400078ec0ff */
[----:B------:R-:W-:Y:S02]  /*2d700*/  LOP3.LUT R51, R51, 0xffff, RZ, 0xc0, !PT ;  /* 0x0000ffff33337812 */ /* 0x000fe400078ec0ff */
[----:B------:R-:W-:-:S02]  /*2d710*/  PRMT R90, R90, 0x3340, R18 ;  /* 0x000033405a5a7816 */ /* 0x000fc40000000012 */
[----:B------:R-:W-:Y:S02]  /*2d720*/  SHF.R.U32.HI R175, RZ, 0x8, R153 ;  /* 0x00000008ffaf7819 */ /* 0x000fe40000011699 */
[----:B------:R-:W-:Y:S02]  /*2d730*/  LOP3.LUT R56, R56, 0xffff, RZ, 0xc0, !PT ;  /* 0x0000ffff38387812 */ /* 0x000fe400078ec0ff */
[----:B------:R-:W-:Y:S02]  /*2d740*/  SHF.R.U32.HI R18, RZ, 0x8, R68 ;  /* 0x00000008ff127819 */ /* 0x000fe40000011644 */
[----:B------:R-:W-:Y:S01]  /*2d750*/  PRMT R153, R87, 0x3340, R0 ;  /* 0x0000334057997816 */ /* 0x000fe20000000000 */
[----:B------:R-:W4:Y:S01]  /*2d760*/  LDL.LU R68, [R1+0x5c] ;  /* 0x00005c0001447983 */ /* 0x000f220000300800 */
[----:B------:R-:W-:Y:S02]  /*2d770*/  LOP3.LUT R54, R54, 0xffff, RZ, 0xc0, !PT ;  /* 0x0000ffff36367812 */ /* 0x000fe400078ec0ff */
[----:B------:R-:W-:Y:S01]  /*2d780*/  LOP3.LUT R7, R7, 0xffff, RZ, 0xc0, !PT ;  /* 0x0000ffff07077812 */ /* 0x000fe200078ec0ff */
[----:B------:R-:W4:Y:S01]  /*2d790*/  LDL.LU R67, [R1+0x60] ;  /* 0x0000600001437983 */ /* 0x000f220000300800 */
[----:B------:R-:W-:-:S02]  /*2d7a0*/  LOP3.LUT R9, R9, 0xffff, RZ, 0xc0, !PT ;  /* 0x0000ffff09097812 */ /* 0x000fc400078ec0ff */
[----:B------:R-:W-:Y:S02]  /*2d7b0*/  PRMT R76, R6, 0x3340, R8 ;  /* 0x00003340064c7816 */ /* 0x000fe40000000008 */
[----:B------:R-:W-:Y:S02]  /*2d7c0*/  LOP3.LUT R55, R55, 0xffff, RZ, 0xc0, !PT ;  /* 0x0000ffff37377812 */ /* 0x000fe400078ec0ff */
[----:B------:R-:W-:Y:S02]  /*2d7d0*/  PRMT R87, R16, 0x3340, R19 ;  /* 0x0000334010577816 */ /* 0x000fe40000000013 */
[----:B------:R-:W-:Y:S02]  /*2d7e0*/  SHF.R.U32.HI R6, RZ, 0x8, R64 ;  /* 0x00000008ff067819 */ /* 0x000fe40000011640 */
[----:B------:R-:W-:Y:S01]  /*2d7f0*/  SHF.R.U32.HI R19, RZ, 0x8, R62 ;  /* 0x00000008ff137819 */ /* 0x000fe2000001163e */
[----:B------:R-:W4:Y:S01]  /*2d800*/  LDL.LU R64, [R1+0x278] ;  /* 0x0002780001407983 */ /* 0x000f220000300800 */
[----:B------:R-:W-:-:S02]  /*2d810*/  PRMT R121, R51, 0x3340, R0 ;  /* 0x0000334033797816 */ /* 0x000fc40000000000 */
[----:B------:R-:W-:Y:S01]  /*2d820*/  SHF.R.U32.HI R10, RZ, 0x8, R70 ;  /* 0x00000008ff0a7819 */ /* 0x000fe20000011646 */
[----:B------:R-:W4:Y:S01]  /*2d830*/  LDL.LU R62, [R1+0x270] ;  /* 0x00027000013e7983 */ /* 0x000f220000300800 */
[----:B------:R-:W-:Y:S02]  /*2d840*/  SHF.R.U32.HI R57, RZ, 0x8, R57 ;  /* 0x00000008ff397819 */ /* 0x000fe40000011639 */
[----:B------:R-:W-:Y:S01]  /*2d850*/  PRMT R119, R56, 0x3340, R0 ;  /* 0x0000334038777816 */ /* 0x000fe20000000000 */
[----:B------:R-:W4:Y:S01]  /*2d860*/  LDL.LU R51, [R1+0x48] ;  /* 0x0000480001337983 */ /* 0x000f220000300800 */
[----:B------:R-:W-:Y:S02]  /*2d870*/  PRMT R70, R7, 0x3340, R9 ;  /* 0x0000334007467816 */ /* 0x000fe40000000009 */
[----:B------:R-:W-:Y:S01]  /*2d880*/  SHF.R.U32.HI R59, RZ, 0x8, R59 ;  /* 0x00000008ff3b7819 */ /* 0x000fe2000001163b */
[----:B------:R-:W4:Y:S01]  /*2d890*/  LDL.LU R56, [R1+0x274] ;  /* 0x0002740001387983 */ /* 0x000f220000300800 */
[----:B------:R-:W-:-:S02]  /*2d8a0*/  PRMT R118, R54, 0x3340, R55 ;  /* 0x0000334036767816 */ /* 0x000fc40000000037 */
[----:B------:R-:W-:Y:S01]  /*2d8b0*/  SHF.R.U32.HI R71, RZ, 0x8, R71 ;  /* 0x00000008ff477819 */ /* 0x000fe20000011647 */
[----:B------:R-:W4:Y:S01]  /*2d8c0*/  LDL.LU R54, [R1+0x268] ;  /* 0x0002680001367983 */ /* 0x000f220000300800 */
[----:B------:R-:W-:Y:S02]  /*2d8d0*/  SHF.R.U32.HI R7, RZ, 0x8, R61 ;  /* 0x00000008ff077819 */ /* 0x000fe4000001163d */
[----:B------:R-:W-:Y:S01]  /*2d8e0*/  LOP3.LUT R57, R57, 0xffff, RZ, 0xc0, !PT ;  /* 0x0000ffff39397812 */ /* 0x000fe200078ec0ff */
[----:B------:R-:W4:Y:S01]  /*2d8f0*/  LDL.LU R55, [R1+0x44] ;  /* 0x0000440001377983 */ /* 0x000f220000300800 */
[----:B------:R-:W-:Y:S02]  /*2d900*/  LOP3.LUT R59, R59, 0xffff, RZ, 0xc0, !PT ;  /* 0x0000ffff3b3b7812 */ /* 0x000fe400078ec0ff */
[----:B------:R-:W-:Y:S01]  /*2d910*/  LOP3.LUT R71, R71, 0xffff, RZ, 0xc0, !PT ;  /* 0x0000ffff47477812 */ /* 0x000fe200078ec0ff */
[----:B------:R-:W4:Y:S01]  /*2d920*/  LDL.LU R61, [R1+0x7c] ;  /* 0x00007c00013d7983 */ /* 0x000f220000300800 */
[----:B------:R-:W-:-:S02]  /*2d930*/  LOP3.LUT R7, R7, 0xffff, RZ, 0xc0, !PT ;  /* 0x0000ffff07077812 */ /* 0x000fc400078ec0ff */
[----:B------:R-:W-:Y:S01]  /*2d940*/  SHF.R.U32.HI R58, RZ, 0x8, R58 ;  /* 0x00000008ff3a7819 */ /* 0x000fe2000001163a */
[----:B------:R-:W4:Y:S01]  /*2d950*/  LDL.LU R49, [R1+0x90] ;  /* 0x0000900001317983 */ /* 0x000f220000300800 */
[----:B------:R-:W-:Y:S02]  /*2d960*/  PRMT R124, R57, 0x3340, R59 ;  /* 0x00003340397c7816 */ /* 0x000fe4000000003b */
[----:B------:R-:W-:Y:S01]  /*2d970*/  PRMT R71, R71, 0x3340, R7 ;  /* 0x0000334047477816 */ /* 0x000fe20000000007 */
[----:B------:R-:W4:Y:S01]  /*2d980*/  LDL.LU R57, [R1+0x8c] ;  /* 0x00008c0001397983 */ /* 0x000f220000300800 */
[----:B------:R-:W-:-:S03]  /*2d990*/  SHF.R.U32.HI R7, RZ, 0x8, R65 ;  /* 0x00000008ff077819 */ /* 0x000fc60000011641 */
[----:B------:R-:W4:Y:S01]  /*2d9a0*/  LDL.LU R65, [R1+0x280] ;  /* 0x0002800001417983 */ /* 0x000f220000300800 */
[----:B------:R-:W-:-:S03]  /*2d9b0*/  LOP3.LUT R58, R58, 0xffff, RZ, 0xc0, !PT ;  /* 0x0000ffff3a3a7812 */ /* 0x000fc600078ec0ff */
[----:B------:R-:W4:Y:S01]  /*2d9c0*/  LDL.LU R59, [R1+0x88] ;  /* 0x00008800013b7983 */ /* 0x000f220000300800 */
[----:B------:R-:W-:Y:S02]  /*2d9d0*/  LOP3.LUT R122, R122, 0xffff, RZ, 0xc0, !PT ;  /* 0x0000ffff7a7a7812 */ /* 0x000fe400078ec0ff */
[----:B------:R-:W-:Y:S02]  /*2d9e0*/  LOP3.LUT R19, R19, 0xffff, RZ, 0xc0, !PT ;  /* 0x0000ffff13137812 */ /* 0x000fe400078ec0ff */
[----:B------:R-:W-:Y:S02]  /*2d9f0*/  LOP3.LUT R6, R6, 0xffff, RZ, 0xc0, !PT ;  /* 0x0000ffff06067812 */ /* 0x000fe400078ec0ff */
[----:B------:R-:W-:Y:S02]  /*2da00*/  PRMT R122, R58, 0x3340, R122 ;  /* 0x000033403a7a7816 */ /* 0x000fe4000000007a */
[----:B------:R-:W-:Y:S01]  /*2da10*/  PRMT R19, R19, 0x3340, R6 ;  /* 0x0000334013137816 */ /* 0x000fe20000000006 */
[----:B------:R-:W4:Y:S01]  /*2da20*/  LDL.LU R58, [R1+0x84] ;  /* 0x00008400013a7983 */ /* 0x000f220000300800 */
[----:B------:R-:W-:-:S03]  /*2da30*/  SHF.R.U32.HI R6, RZ, 0x8, R60 ;  /* 0x00000008ff067819 */ /* 0x000fc6000001163c */
[----:B------:R-:W4:Y:S04]  /*2da40*/  LDL.LU R60, [R1+0x80] ;  /* 0x00008000013c7983 */ /* 0x000f280000300800 */
[----:B------:R-:W4:Y:S01]  /*2da50*/  LDL.LU R44, [R1+0x284] ;  /* 0x00028400012c7983 */ /* 0x000f220000300800 */
[----:B------:R-:W-:Y:S02]  /*2da60*/  LOP3.LUT R18, R18, 0xffff, RZ, 0xc0, !PT ;  /* 0x0000ffff12127812 */ /* 0x000fe400078ec0ff */
[----:B------:R-:W-:Y:S02]  /*2da70*/  LOP3.LUT R10, R10, 0xffff, RZ, 0xc0, !PT ;  /* 0x0000ffff0a0a7812 */ /* 0x000fe400078ec0ff */
[----:B------:R-:W-:Y:S02]  /*2da80*/  SHF.R.U32.HI R53, RZ, 0x8, R53 ;  /* 0x00000008ff357819 */ /* 0x000fe40000011635 */
[----:B------:R-:W-:-:S02]  /*2da90*/  LOP3.LUT R6, R6, 0xffff, RZ, 0xc0, !PT ;  /* 0x0000ffff06067812 */ /* 0x000fc400078ec0ff */
[----:B------:R-:W-:Y:S02]  /*2daa0*/  LOP3.LUT R7, R7, 0xffff, RZ, 0xc0, !PT ;  /* 0x0000ffff07077812 */ /* 0x000fe400078ec0ff */
[----:B------:R-:W-:Y:S02]  /*2dab0*/  PRMT R18, R18, 0x3340, R10 ;  /* 0x0000334012127816 */ /* 0x000fe4000000000a */
[----:B------:R-:W-:Y:S02]  /*2dac0*/  LOP3.LUT R53, R53, 0xffff, RZ, 0xc0, !PT ;  /* 0x0000ffff35357812 */ /* 0x000fe400078ec0ff */
[----:B------:R-:W-:Y:S02]  /*2dad0*/  SHF.R.U32.HI R43, RZ, 0x8, R43 ;  /* 0x00000008ff2b7819 */ /* 0x000fe4000001162b */
[----:B------:R-:W-:Y:S02]  /*2dae0*/  SHF.R.U32.HI R112, RZ, 0x8, R112 ;  /* 0x00000008ff707819 */ /* 0x000fe40000011670 */
[----:B------:R-:W-:-:S02]  /*2daf0*/  SHF.R.U32.HI R114, RZ, 0x8, R114 ;  /* 0x00000008ff727819 */ /* 0x000fc40000011672 */
[----:B------:R-:W-:Y:S02]  /*2db00*/  SHF.R.U32.HI R181, RZ, 0x8, R115 ;  /* 0x00000008ffb57819 */ /* 0x000fe40000011673 */
[----:B------:R-:W-:Y:S02]  /*2db10*/  SHF.R.U32.HI R48, RZ, 0x8, R48 ;  /* 0x00000008ff307819 */ /* 0x000fe40000011630 */
[----:B------:R-:W-:Y:S02]  /*2db20*/  SHF.R.U32.HI R50, RZ, 0x8, R50 ;  /* 0x00000008ff327819 */ /* 0x000fe40000011632 */
[----:B------:R-:W-:Y:S02]  /*2db30*/  PRMT R115, R53, 0x3340, R0 ;  /* 0x0000334035737816 */ /* 0x000fe40000000000 */
[----:B------:R-:W-:Y:S01]  /*2db40*/  LOP3.LUT R43, R43, 0xffff, RZ, 0xc0, !PT ;  /* 0x0000ffff2b2b7812 */ /* 0x000fe200078ec0ff */
[----:B------:R-:W4:Y:S01]  /*2db50*/  LDL.LU R53, [R1+0x54] ;  /* 0x0000540001357983 */ /* 0x000f220000300800 */
[----:B------:R-:W-:-:S02]  /*2db60*/  SHF.R.U32.HI R46, RZ, 0x8, R46 ;  /* 0x00000008ff2e7819 */ /* 0x000fc4000001162e */
[----:B------:R-:W-:Y:S02]  /*2db70*/  LOP3.LUT R112, R112, 0xffff, RZ, 0xc0, !PT ;  /* 0x0000ffff70707812 */ /* 0x000fe400078ec0ff */
[----:B------:R-:W-:Y:S02]  /*2db80*/  LOP3.LUT R114, R114, 0xffff, RZ, 0xc0, !PT ;  /* 0x0000ffff72727812 */ /* 0x000fe400078ec0ff */
[----:B------:R-:W-:Y:S02]  /*2db90*/  LOP3.LUT R48, R48, 0xffff, RZ, 0xc0, !PT ;  /* 0x0000ffff30307812 */ /* 0x000fe400078ec0ff */
[----:B------:R-:W-:Y:S02]  /*2dba0*/  SHF.R.U32.HI R47, RZ, 0x8, R47 ;  /* 0x00000008ff2f7819 */ /* 0x000fe4000001162f */
[----:B------:R-:W-:Y:S02]  /*2dbb0*/  LOP3.LUT R50, R50, 0xffff, RZ, 0xc0, !PT ;  /* 0x0000ffff32327812 */ /* 0x000fe400078ec0ff */
[----:B------:R-:W-:-:S02]  /*2dbc0*/  PRMT R111, R43, 0x3340, R0 ;  /* 0x000033402b6f7816 */ /* 0x000fc40000000000 */
[----:B------:R-:W-:Y:S02]  /*2dbd0*/  LOP3.LUT R46, R46, 0xffff, RZ, 0xc0, !PT ;  /* 0x0000ffff2e2e7812 */ /* 0x000fe400078ec0ff */
[----:B------:R-:W-:Y:S02]  /*2dbe0*/  PRMT R174, R112, 0x3340, R114 ;  /* 0x0000334070ae7816 */ /* 0x000fe40000000072 */
[----:B------:R-:W-:Y:S02]  /*2dbf0*/  LOP3.LUT R47, R47, 0xffff, RZ, 0xc0, !PT ;  /* 0x0000ffff2f2f7812 */ /* 0x000fe400078ec0ff */
[----:B------:R-:W-:Y:S02]  /*2dc00*/  PRMT R114, R48, 0x3340, R50 ;  /* 0x0000334030727816 */ /* 0x000fe40000000032 */
[----:B------:R-:W-:Y:S02]  /*2dc10*/  PRMT R112, R46, 0x3340, R47 ;  /* 0x000033402e707816 */ /* 0x000fe4000000002f */
[----:B--2---:R-:W-:-:S04]  /*2dc20*/  SHF.R.U32.HI R8, RZ, 0x8, R66 ;  /* 0x00000008ff087819 */ /* 0x004fc80000011642 */
[----:B------:R-:W-:Y:S02]  /*2dc30*/  LOP3.LUT R8, R8, 0xffff, RZ, 0xc0, !PT ;  /* 0x0000ffff08087812 */ /* 0x000fe400078ec0ff */
[----:B---3--:R-:W-:-:S04]  /*2dc40*/  SHF.R.U32.HI R9, RZ, 0x8, R69 ;  /* 0x00000008ff097819 */ /* 0x008fc80000011645 */
[----:B------:R-:W-:-:S04]  /*2dc50*/  LOP3.LUT R9, R9, 0xffff, RZ, 0xc0, !PT ;  /* 0x0000ffff09097812 */ /* 0x000fc800078ec0ff */
[----:B------:R-:W-:Y:S02]  /*2dc60*/  PRMT R66, R7, 0x3340, R9 ;  /* 0x0000334007427816 */ /* 0x000fe40000000009 */
[----:B----4-:R-:W-:Y:S02]  /*2dc70*/  SHF.R.U32.HI R10, RZ, 0x8, R68 ;  /* 0x00000008ff0a7819 */ /* 0x010fe40000011644 */
[----:B------:R-:W-:Y:S02]  /*2dc80*/  PRMT R68, R6, 0x3340, R8 ;  /* 0x0000334006447816 */ /* 0x000fe40000000008 */
[----:B------:R-:W-:Y:S02]  /*2dc90*/  SHF.R.U32.HI R64, RZ, 0x8, R64 ;  /* 0x00000008ff407819 */ /* 0x000fe40000011640 */
[----:B------:R-:W-:Y:S02]  /*2dca0*/  SHF.R.U32.HI R62, RZ, 0x8, R62 ;  /* 0x00000008ff3e7819 */ /* 0x000fe4000001163e */
[----:B------:R-:W-:-:S02]  /*2dcb0*/  SHF.R.U32.HI R22, RZ, 0x8, R51 ;  /* 0x00000008ff167819 */ /* 0x000fc40000011633 */
[----:B------:R-:W-:Y:S02]  /*2dcc0*/  SHF.R.U32.HI R7, RZ, 0x8, R56 ;  /* 0x00000008ff077819 */ /* 0x000fe40000011638 */
[----:B------:R-:W-:Y:S02]  /*2dcd0*/  SHF.R.U32.HI R8, RZ, 0x8, R54 ;  /* 0x00000008ff087819 */ /* 0x000fe40000011636 */
[----:B------:R-:W-:Y:S02]  /*2dce0*/  SHF.R.U32.HI R6, RZ, 0x8, R55 ;  /* 0x00000008ff067819 */ /* 0x000fe40000011637 */
[----:B------:R-:W-:Y:S02]  /*2dcf0*/  LOP3.LUT R22, R22, 0xffff, RZ, 0xc0, !PT ;  /* 0x0000ffff16167812 */ /* 0x000fe400078ec0ff */
[----:B------:R-:W-:Y:S02]  /*2dd00*/  SHF.R.U32.HI R63, RZ, 0x8, R61 ;  /* 0x00000008ff3f7819 */ /* 0x000fe4000001163d */
[----:B------:R-:W-:Y:S01]  /*2dd10*/  LOP3.LUT R62, R62, 0xffff, RZ, 0xc0, !PT ;  /* 0x0000ffff3e3e7812 */ /* 0x000fe200078ec0ff */
[----:B------:R-:W2:Y:S01]  /*2dd20*/  LDL.LU R61, [R1+0xa0] ;  /* 0x0000a000013d7983 */ /* 0x000ea20000300800 */
[----:B------:R-:W-:-:S02]  /*2dd30*/  LOP3.LUT R8, R8, 0xffff, RZ, 0xc0, !PT ;  /* 0x0000ffff08087812 */ /* 0x000fc400078ec0ff */
[----:B------:R-:W-:Y:S01]  /*2dd40*/  LOP3.LUT R6, R6, 0xffff, RZ, 0xc0, !PT ;  /* 0x0000ffff06067812 */ /* 0x000fe200078ec0ff */
[----:B------:R-:W3:Y:S01]  /*2dd50*/  LDL.LU R56, [R1+0x27c] ;  /* 0x00027c0001387983 */ /* 0x000ee20000300800 */
[----:B------:R-:W-:Y:S02]  /*2dd60*/  LOP3.LUT R64, R64, 0xffff, RZ, 0xc0, !PT ;  /* 0x0000ffff40407812 */ /* 0x000fe400078ec0ff */
[----:B------:R-:W-:Y:S01]  /*2dd70*/  LOP3.LUT R7, R7, 0xffff, RZ, 0xc0, !PT ;  /* 0x0000ffff07077812 */ /* 0x000fe200078ec0ff */
[----:B------:R-:W4:Y:S01]  /*2dd80*/  LDL.LU R54, [R1+0x50] ;  /* 0x0000500001367983 */ /* 0x000f220000300800 */
[----:B------:R-:W-:Y:S02]  /*2dd90*/  PRMT R62, R62, 0x3340, R8 ;  /* 0x000033403e3e7816 */ /* 0x000fe40000000008 */
[----:B------:R-:W-:Y:S01]  /*2dda0*/  PRMT R22, R22, 0x3340, R6 ;  /* 0x0000334016167816 */ /* 0x000fe20000000006 */
[----:B------:R-:W2:Y:S01]  /*2ddb0*/  LDL.LU R55, [R1+0x4c] ;  /* 0x00004c0001377983 */ /* 0x000ea20000300800 */
[----:B------:R-:W-:-:S02]  /*2ddc0*/  PRMT R64, R64, 0x3340, R7 ;  /* 0x0000334040407816 */ /* 0x000fc40000000007 */
[----:B------:R-:W-:Y:S01]  /*2ddd0*/  SHF.R.U32.HI R6, RZ, 0x8, R49 ;  /* 0x00000008ff067819 */ /* 0x000fe20000011631 */
[----:B------:R-:W2:Y:S01]  /*2dde0*/  LDL.LU R43, [R1+0x294] ;  /* 0x00029400012b7983 */ /* 0x000ea20000300800 */
[----:B------:R-:W-:Y:S02]  /*2ddf0*/  SHF.R.U32.HI R8, RZ, 0x8, R59 ;  /* 0x00000008ff087819 */ /* 0x000fe4000001163b */
[----:B------:R-:W-:Y:S01]  /*2de00*/  SHF.R.U32.HI R7, RZ, 0x8, R57 ;  /* 0x00000008ff077819 */ /* 0x000fe20000011639 */
[----:B------:R-:W2:Y:S01]  /*2de10*/  LDL.LU R51, [R1+0xa8] ;  /* 0x0000a80001337983 */ /* 0x000ea20000300800 */
[----:B------:R-:W-:-:S03]  /*2de20*/  LOP3.LUT R6, R6, 0xffff, RZ, 0xc0, !PT ;  /* 0x0000ffff06067812 */ /* 0x000fc600078ec0ff */
[----:B------:R-:W2:Y:S01]  /*2de30*/  LDL.LU R57, [R1+0x288] ;  /* 0x0002880001397983 */ /* 0x000ea20000300800 */
[----:B------:R-:W-:-:S03]  /*2de40*/  LOP3.LUT R8, R8, 0xffff, RZ, 0xc0, !PT ;  /* 0x0000ffff08087812 */ /* 0x000fc600078ec0ff */
[----:B------:R-:W2:Y:S01]  /*2de50*/  LDL.LU R48, [R1+0x28c] ;  /* 0x00028c0001307983 */ /* 0x000ea20000300800 */
[----:B------:R-:W-:-:S03]  /*2de60*/  SHF.R.U32.HI R9, RZ, 0x8, R58 ;  /* 0x00000008ff097819 */ /* 0x000fc6000001163a */
[----:B------:R-:W2:Y:S01]  /*2de70*/  LDL.LU R50, [R1+0xa4] ;  /* 0x0000a40001327983 */ /* 0x000ea20000300800 */
[----:B------:R-:W-:-:S03]  /*2de80*/  PRMT R58, R6, 0x3340, R8 ;  /* 0x00003340063a7816 */ /* 0x000fc60000000008 */
[----:B------:R-:W2:Y:S01]  /*2de90*/  LDL.LU R49, [R1+0x9c] ;  /* 0x00009c0001317983 */ /* 0x000ea20000300800 */
[----:B------:R-:W-:-:S03]  /*2dea0*/  SHF.R.U32.HI R6, RZ, 0x8, R44 ;  /* 0x00000008ff067819 */ /* 0x000fc6000001162c */
[----:B------:R-:W2:Y:S04]  /*2deb0*/  LDL.LU R46, [R1+0xd8] ;  /* 0x0000d800012e7983 */ /* 0x000ea80000300800 */
[----:B------:R-:W2:Y:S04]  /*2dec0*/  LDL.LU R47, [R1+0xd0] ;  /* 0x0000d000012f7983 */ /* 0x000ea80000300800 */
[----:B------:R-:W2:Y:S04]  /*2ded0*/  LDL.LU R20, [R1+0x2b8] ;  /* 0x0002b80001147983 */ /* 0x000ea80000300800 */
[----:B------:R-:W2:Y:S04]  /*2dee0*/  LDL.LU R45, [R1+0xcc] ;  /* 0x0000cc00012d7983 */ /* 0x000ea80000300800 */
[----:B------:R-:W2:Y:S01]  /*2def0*/  LDL.LU R44, [R1+0xc4] ;  /* 0x0000c400012c7983 */ /* 0x000ea20000300800 */
[----:B------:R-:W-:-:S02]  /*2df00*/  LOP3.LUT R7, R7, 0xffff, RZ, 0xc0, !PT ;  /* 0x0000ffff07077812 */ /* 0x000fc400078ec0ff */
[----:B------:R-:W-:Y:S02]  /*2df10*/  LOP3.LUT R9, R9, 0xffff, RZ, 0xc0, !PT ;  /* 0x0000ffff09097812 */ /* 0x000fe400078ec0ff */
[----:B------:R-:W-:Y:S02]  /*2df20*/  SHF.R.U32.HI R59, RZ, 0x8, R60 ;  /* 0x00000008ff3b7819 */ /* 0x000fe4000001163c */
[----:B------:R-:W-:Y:S02]  /*2df30*/  PRMT R60, R7, 0x3340, R9 ;  /* 0x00003340073c7816 */ /* 0x000fe40000000009 */
[----:B------:R-:W-:Y:S02]  /*2df40*/  SHF.R.U32.HI R7, RZ, 0x8, R53 ;  /* 0x00000008ff077819 */ /* 0x000fe40000011635 */
[----:B------:R-:W-:Y:S01]  /*2df50*/  SHF.R.U32.HI R38, RZ, 0x8, R38 ;  /* 0x00000008ff267819 */ /* 0x000fe20000011626 */
[----:B------:R-:W2:Y:S01]  /*2df60*/  LDL.LU R53, [R1+0xb0] ;  /* 0x0000b00001357983 */ /* 0x000ea20000300800 */
[----:B------:R-:W-:-:S02]  /*2df70*/  LOP3.LUT R6, R6, 0xffff, RZ, 0xc0, !PT ;  /* 0x0000ffff06067812 */ /* 0x000fc400078ec0ff */
[----:B------:R-:W-:Y:S02]  /*2df80*/  SHF.R.U32.HI R36, RZ, 0x8, R36 ;  /* 0x00000008ff247819 */ /* 0x000fe40000011624 */
[----:B------:R-:W-:Y:S02]  /*2df90*/  LOP3.LUT R7, R7, 0xffff, RZ, 0xc0, !PT ;  /* 0x0000ffff07077812 */ /* 0x000fe400078ec0ff */
[----:B------:R-:W-:Y:S02]  /*2dfa0*/  SHF.R.U32.HI R109, RZ, 0x8, R41 ;  /* 0x00000008ff6d7819 */ /* 0x000fe40000011629 */
[----:B------:R-:W-:Y:S01]  /*2dfb0*/  LOP3.LUT R166, R166, 0xffff, RZ, 0xc0, !PT ;  /* 0x0000ffffa6a67812 */ /* 0x000fe200078ec0ff */
[----:B------:R-:W2:Y:S01]  /*2dfc0*/  LDL.LU R41, [R1+0x2bc] ;  /* 0x0002bc0001297983 */ /* 0x000ea20000300800 */
[----:B------:R-:W-:Y:S02]  /*2dfd0*/  LOP3.LUT R103, R103, 0xffff, RZ, 0xc0, !PT ;  /* 0x0000ffff67677812 */ /* 0x000fe400078ec0ff */
[----:B------:R-:W-:-:S02]  /*2dfe0*/  SHF.R.U32.HI R107, RZ, 0x8, R40 ;  /* 0x00000008ff6b7819 */ /* 0x000fc40000011628 */
[----:B------:R-:W-:Y:S01]  /*2dff0*/  LOP3.LUT R10, R10, 0xffff, RZ, 0xc0, !PT ;  /* 0x0000ffff0a0a7812 */ /* 0x000fe200078ec0ff */
[----:B------:R-:W2:Y:S01]  /*2e000*/  LDL.LU R40, [R1+0xb8] ;  /* 0x0000b80001287983 */ /* 0x000ea20000300800 */
[----:B------:R-:W-:Y:S02]  /*2e010*/  LOP3.LUT R38, R38, 0xffff, RZ, 0xc0, !PT ;  /* 0x0000ffff26267812 */ /* 0x000fe400078ec0ff */
[----:B------:R-:W-:Y:S01]  /*2e020*/  LOP3.LUT R36, R36, 0xffff, RZ, 0xc0, !PT ;  /* 0x0000ffff24247812 */ /* 0x000fe200078ec0ff */
[----:B------:R-:W2:Y:S01]  /*2e030*/  LDL.LU R42, [R1+0x2b0] ;  /* 0x0002b000012a7983 */ /* 0x000ea20000300800 */
[----:B------:R-:W-:Y:S02]  /*2e040*/  SHF.R.U32.HI R79, RZ, 0x8, R11 ;  /* 0x00000008ff4f7819 */ /* 0x000fe4000001160b */
[----:B------:R-:W-:Y:S02]  /*2e050*/  SHF.R.U32.HI R11, RZ, 0x8, R67 ;  /* 0x00000008ff0b7819 */ /* 0x000fe40000011643 */
[----:B------:R-:W-:-:S02]  /*2e060*/  PRMT R166, R166, 0x3340, R103 ;  /* 0x00003340a6a67816 */ /* 0x000fc40000000067 */
[----:B------:R-:W-:Y:S02]  /*2e070*/  PRMT R67, R10, 0x3340, R0 ;  /* 0x000033400a437816 */ /* 0x000fe40000000000 */
[----:B------:R-:W-:Y:S02]  /*2e080*/  SHF.R.U32.HI R103, RZ, 0x8, R240 ;  /* 0x00000008ff677819 */ /* 0x000fe400000116f0 */
[----:B------:R-:W-:Y:S02]  /*2e090*/  PRMT R240, R36, 0x3340, R38 ;  /* 0x0000334024f07816 */ /* 0x000fe40000000026 */
[----:B---3--:R-:W-:Y:S02]  /*2e0a0*/  SHF.R.U32.HI R8, RZ, 0x8, R56 ;  /* 0x00000008ff087819 */ /* 0x008fe40000011638 */
[----:B----4-:R-:W-:Y:S02]  /*2e0b0*/  SHF.R.U32.HI R54, RZ, 0x8, R54 ;  /* 0x00000008ff367819 */ /* 0x010fe40000011636 */
[----:B------:R-:W-:-:S02]  /*2e0c0*/  LOP3.LUT R8, R8, 0xffff, RZ, 0xc0, !PT ;  /* 0x0000ffff08087812 */ /* 0x000fc400078ec0ff */
[----:B------:R-:W-:Y:S02]  /*2e0d0*/  LOP3.LUT R54, R54, 0xffff, RZ, 0xc0, !PT ;  /* 0x0000ffff36367812 */ /* 0x000fe400078ec0ff */
[----:B------:R-:W-:Y:S02]  /*2e0e0*/  PRMT R56, R6, 0x3340, R8 ;  /* 0x0000334006387816 */ /* 0x000fe40000000008 */
[----:B------:R-:W-:Y:S02]  /*2e0f0*/  PRMT R54, R7, 0x3340, R54 ;  /* 0x0000334007367816 */ /* 0x000fe40000000036 */
[----:B--2---:R-:W-:Y:S02]  /*2e100*/  SHF.R.U32.HI R6, RZ, 0x8, R43 ;  /* 0x00000008ff067819 */ /* 0x004fe4000001162b */
[----:B------:R-:W2:Y:S01]  /*2e110*/  LDL.LU R43, [R1+0xb4] ;  /* 0x0000b400012b7983 */ /* 0x000ea20000300800 */
[----:B------:R-:W-:-:S03]  /*2e120*/  SHF.R.U32.HI R7, RZ, 0x8, R48 ;  /* 0x00000008ff077819 */ /* 0x000fc60000011630 */
[----:B------:R-:W3:Y:S01]  /*2e130*/  LDL.LU R48, [R1+0x2a4] ;  /* 0x0002a40001307983 */ /* 0x000ee20000300800 */
[----:B------:R-:W-:-:S03]  /*2e140*/  SHF.R.U32.HI R9, RZ, 0x8, R49 ;  /* 0x00000008ff097819 */ /* 0x000fc60000011631 */
[----:B------:R-:W4:Y:S01]  /*2e150*/  LDL.LU R49, [R1+0xac] ;  /* 0x0000ac0001317983 */ /* 0x000f220000300800 */
[----:B------:R-:W-:-:S03]  /*2e160*/  SHF.R.U32.HI R10, RZ, 0x8, R44 ;  /* 0x00000008ff0a7819 */ /* 0x000fc6000001162c */
[----:B------:R-:W4:Y:S04]  /*2e170*/  LDL.LU R44, [R1+0x2a0] ;  /* 0x0002a000012c7983 */ /* 0x000f280000300800 */
[----:B------:R-:W4:Y:S04]  /*2e180*/  LDL.LU R38, [R1+0x29c] ;  /* 0x00029c0001267983 */ /* 0x000f280000300800 */
[----:B------:R-:W2:Y:S01]  /*2e190*/  LDL.LU R36, [R1+0x290] ;  /* 0x0002900001247983 */ /* 0x000ea20000300800 */
[----:B------:R-:W-:Y:S02]  /*2e1a0*/  SHF.R.U32.HI R35, RZ, 0x8, R35 ;  /* 0x00000008ff237819 */ /* 0x000fe40000011623 */
[----:B------:R-:W-:-:S02]  /*2e1b0*/  SHF.R.U32.HI R37, RZ, 0x8, R37 ;  /* 0x00000008ff257819 */ /* 0x000fc40000011625 */
[----:B------:R-:W-:Y:S02]  /*2e1c0*/  SHF.R.U32.HI R51, RZ, 0x8, R51 ;  /* 0x00000008ff337819 */ /* 0x000fe40000011633 */
[----:B------:R-:W-:Y:S02]  /*2e1d0*/  SHF.R.U32.HI R8, RZ, 0x8, R50 ;  /* 0x00000008ff087819 */ /* 0x000fe40000011632 */
[----:B------:R-:W-:Y:S02]  /*2e1e0*/  LOP3.LUT R35, R35, 0xffff, RZ, 0xc0, !PT ;  /* 0x0000ffff23237812 */ /* 0x000fe400078ec0ff */
[----:B------:R-:W-:Y:S02]  /*2e1f0*/  LOP3.LUT R37, R37, 0xffff, RZ, 0xc0, !PT ;  /* 0x0000ffff25257812 */ /* 0x000fe400078ec0ff */
[----:B------:R-:W-:Y:S02]  /*2e200*/  SHF.R.U32.HI R52, RZ, 0x8, R52 ;  /* 0x00000008ff347819 */ /* 0x000fe40000011634 */
[----:B------:R-:W-:-:S02]  /*2e210*/  LOP3.LUT R51, R51, 0xffff, RZ, 0xc0, !PT ;  /* 0x0000ffff33337812 */ /* 0x000fc400078ec0ff */
[----:B------:R-:W-:Y:S02]  /*2e220*/  LOP3.LUT R8, R8, 0xffff, RZ, 0xc0, !PT ;  /* 0x0000ffff08087812 */ /* 0x000fe400078ec0ff */
[----:B------:R-:W-:Y:S02]  /*2e230*/  PRMT R104, R35, 0x3340, R37 ;  /* 0x0000334023687816 */ /* 0x000fe40000000025 */
[----:B------:R-:W-:Y:S01]  /*2e240*/  LOP3.LUT R52, R52, 0xffff, RZ, 0xc0, !PT ;  /* 0x0000ffff34347812 */ /* 0x000fe200078ec0ff */
[----:B------:R-:W4:Y:S01]  /*2e250*/  LDL.LU R35, [R1+0xec] ;  /* 0x0000ec0001237983 */ /* 0x000f220000300800 */
[----:B------:R-:W-:Y:S02]  /*2e260*/  PRMT R51, R51, 0x3340, R8 ;  /* 0x0000334033337816 */ /* 0x000fe40000000008 */
[----:B------:R-:W-:Y:S01]  /*2e270*/  LOP3.LUT R6, R6, 0xffff, RZ, 0xc0, !PT ;  /* 0x0000ffff06067812 */ /* 0x000fe200078ec0ff */
[----:B------:R-:W4:Y:S01]  /*2e280*/  LDL.LU R37, [R1+0xe8] ;  /* 0x0000e80001257983 */ /* 0x000f220000300800 */
[----:B------:R-:W-:-:S02]  /*2e290*/  LOP3.LUT R7, R7, 0xffff, RZ, 0xc0, !PT ;  /* 0x0000ffff07077812 */ /* 0x000fc400078ec0ff */
[----:B------:R-:W-:Y:S02]  /*2e2a0*/  LOP3.LUT R9, R9, 0xffff, RZ, 0xc0, !PT ;  /* 0x0000ffff09097812 */ /* 0x000fe400078ec0ff */
[----:B------:R-:W-:Y:S02]  /*2e2b0*/  SHF.R.U32.HI R8, RZ, 0x8, R20 ;  /* 0x00000008ff087819 */ /* 0x000fe40000011614 */
[----:B------:R-:W4:Y:S01]  /*2e2c0*/  LDL.LU R20, [R1+0x298] ;  /* 0x0002980001147983 */ /* 0x000f220000300800 */
[--C-:B------:R-:W-:Y:S02]  /*2e2d0*/  PRMT R113, R52, 0x3340, R0.reuse ;  /* 0x0000334034717816 */ /* 0x100fe40000000000 */
[----:B------:R-:W-:Y:S02]  /*2e2e0*/  PRMT R50, R6, 0x3340, R7 ;  /* 0x0000334006327816 */ /* 0x000fe40000000007 */
[----:B------:R-:W-:Y:S02]  /*2e2f0*/  PRMT R52, R9, 0x3340, R0 ;  /* 0x0000334009347816 */ /* 0x000fe40000000000 */
[----:B------:R-:W-:-:S02]  /*2e300*/  SHF.R.U32.HI R6, RZ, 0x8, R46 ;  /* 0x00000008ff067819 */ /* 0x000fc4000001162e */
[----:B------:R-:W-:Y:S02]  /*2e310*/  SHF.R.U32.HI R9, RZ, 0x8, R45 ;  /* 0x00000008ff097819 */ /* 0x000fe4000001162d */
[----:B------:R-:W-:Y:S01]  /*2e320*/  SHF.R.U32.HI R7, RZ, 0x8, R47 ;  /* 0x00000008ff077819 */ /* 0x000fe2000001162f */
[----:B------:R-:W4:Y:S01]  /*2e330*/  LDL.LU R45, [R1+0xc0] ;  /* 0x0000c000012d7983 */ /* 0x000f220000300800 */
[----:B------:R-:W-:Y:S02]  /*2e340*/  SHF.R.U32.HI R99, RZ, 0x8, R101 ;  /* 0x00000008ff637819 */ /* 0x000fe40000011665 */
[----:B------:R-:W-:Y:S02]  /*2e350*/  SHF.R.U32.HI R96, RZ, 0x8, R31 ;  /* 0x00000008ff607819 */ /* 0x000fe4000001161f */
[----:B------:R-:W-:Y:S01]  /*2e360*/  SHF.R.U32.HI R101, RZ, 0x8, R32 ;  /* 0x00000008ff657819 */ /* 0x000fe20000011620 */
[----:B------:R-:W4:Y:S01]  /*2e370*/  LDL.LU R31, [R1+0xd4] ;  /* 0x0000d400011f7983 */ /* 0x000f220000300800 */
[----:B------:R-:W-:-:S02]  /*2e380*/  LOP3.LUT R6, R6, 0xffff, RZ, 0xc0, !PT ;  /* 0x0000ffff06067812 */ /* 0x000fc400078ec0ff */
[----:B------:R-:W-:Y:S01]  /*2e390*/  LOP3.LUT R9, R9, 0xffff, RZ, 0xc0, !PT ;  /* 0x0000ffff09097812 */ /* 0x000fe200078ec0ff */
[----:B------:R-:W4:Y:S01]  /*2e3a0*/  LDL.LU R32, [R1+0x98] ;  /* 0x0000980001207983 */ /* 0x000f220000300800 */
[----:B------:R-:W-:Y:S02]  /*2e3b0*/  LOP3.LUT R7, R7, 0xffff, RZ, 0xc0, !PT ;  /* 0x0000ffff07077812 */ /* 0x000fe400078ec0ff */
[----:B------:R-:W-:Y:S01]  /*2e3c0*/  LOP3.LUT R10, R10, 0xffff, RZ, 0xc0, !PT ;  /* 0x0000ffff0a0a7812 */ /* 0x000fe200078ec0ff */
[----:B------:R-:W4:Y:S01]  /*2e3d0*/  LDL.LU R33, [R1+0xc8] ;  /* 0x0000c80001217983 */ /* 0x000f220000300800 */
[----:B------:R-:W-:Y:S02]  /*2e3e0*/  SHF.R.U32.HI R105, RZ, 0x8, R39 ;  /* 0x00000008ff697819 */ /* 0x000fe40000011627 */
[----:B------:R-:W-:Y:S01]  /*2e3f0*/  PRMT R46, R6, 0x3340, R9 ;  /* 0x00003340062e7816 */ /* 0x000fe20000000009 */
[----:B------:R-:W4:Y:S01]  /*2e400*/  LDL.LU R39, [R1+0x2c8] ;  /* 0x0002c80001277983 */ /* 0x000f220000300800 */
[----:B------:R-:W-:-:S02]  /*2e410*/  PRMT R23, R7, 0x3340, R10 ;  /* 0x0000334007177816 */ /* 0x000fc4000000000a */
[----:B------:R-:W-:Y:S02]  /*2e420*/  SHF.R.U32.HI R6, RZ, 0x8, R41 ;  /* 0x00000008ff067819 */ /* 0x000fe40000011629 */
[----:B------:R-:W-:Y:S01]  /*2e430*/  SHF.R.U32.HI R7, RZ, 0x8, R40 ;  /* 0x00000008ff077819 */ /* 0x000fe20000011628 */
[----:B------:R-:W4:Y:S04]  /*2e440*/  LDL.LU R41, [R1+0x94] ;  /* 0x0000940001297983 */ /* 0x000f280000300800 */
[----:B------:R-:W4:Y:S01]  /*2e450*/  LDL.LU R40, [R1+0xbc] ;  /* 0x0000bc0001287983 */ /* 0x000f220000300800 */
[----:B--2---:R-:W-:-:S03]  /*2e460*/  SHF.R.U32.HI R26, RZ, 0x8, R36 ;  /* 0x00000008ff1a7819 */ /* 0x004fc60000011624 */
[----:B------:R-:W2:Y:S04]  /*2e470*/  LDL.LU R36, [R1+0x2d0] ;  /* 0x0002d00001247983 */ /* 0x000ea80000300800 */
[----:B------:R-:W2:Y:S04]  /*2e480*/  LDL.LU R34, [R1+0x2cc] ;  /* 0x0002cc0001227983 */ /* 0x000ea80000300800 */
[----:B------:R-:W2:Y:S01]  /*2e490*/  LDL.LU R28, [R1+0x2c4] ;  /* 0x0002c400011c7983 */ /* 0x000ea20000300800 */
[----:B------:R-:W-:Y:S02]  /*2e4a0*/  LOP3.LUT R11, R11, 0xffff, RZ, 0xc0, !PT ;  /* 0x0000ffff0b0b7812 */ /* 0x000fe400078ec0ff */
[----:B------:R-:W-:-:S02]  /*2e4b0*/  LOP3.LUT R8, R8, 0xffff, RZ, 0xc0, !PT ;  /* 0x0000ffff08087812 */ /* 0x000fc400078ec0ff */
[--C-:B------:R-:W-:Y:S02]  /*2e4c0*/  PRMT R69, R11, 0x3340, R0.reuse ;  /* 0x000033400b457816 */ /* 0x100fe40000000000 */
[----:B------:R-:W-:Y:S02]  /*2e4d0*/  SHF.R.U32.HI R11, RZ, 0x8, R53 ;  /* 0x00000008ff0b7819 */ /* 0x000fe40000011635 */
[----:B------:R-:W-:Y:S02]  /*2e4e0*/  PRMT R53, R8, 0x3340, R0 ;  /* 0x0000334008357816 */ /* 0x000fe40000000000 */
[----:B------:R-:W-:Y:S02]  /*2e4f0*/  SHF.R.U32.HI R8, RZ, 0x8, R42 ;  /* 0x00000008ff087819 */ /* 0x000fe4000001162a */
[----:B------:R-:W-:Y:S02]  /*2e500*/  SHF.R.U32.HI R9, RZ, 0x8, R43 ;  /* 0x00000008ff097819 */ /* 0x000fe4000001162b */
[----:B------:R-:W-:-:S02]  /*2e510*/  LOP3.LUT R6, R6, 0xffff, RZ, 0xc0, !PT ;  /* 0x0000ffff06067812 */ /* 0x000fc400078ec0ff */
[----:B------:R-:W-:Y:S02]  /*2e520*/  LOP3.LUT R8, R8, 0xffff, RZ, 0xc0, !PT ;  /* 0x0000ffff08087812 */ /* 0x000fe400078ec0ff */
[----:B------:R-:W-:Y:S02]  /*2e530*/  SHF.R.U32.HI R86, RZ, 0x8, R86 ;  /* 0x00000008ff567819 */ /* 0x000fe40000011656 */
[----:B---3--:R-:W-:Y:S02]  /*2e540*/  SHF.R.U32.HI R10, RZ, 0x8, R48 ;  /* 0x00000008ff0a7819 */ /* 0x008fe40000011630 */
[----:B------:R-:W-:Y:S02]  /*2e550*/  LOP3.LUT R7, R7, 0xffff, RZ, 0xc0, !PT ;  /* 0x0000ffff07077812 */ /* 0x000fe400078ec0ff */
[----:B------:R-:W-:Y:S02]  /*2e560*/  LOP3.LUT R9, R9, 0xffff, RZ, 0xc0, !PT ;  /* 0x0000ffff09097812 */ /* 0x000fe400078ec0ff */
[----:B------:R-:W-:-:S02]  /*2e570*/  PRMT R48, R6, 0x3340, R8 ;  /* 0x0000334006307816 */ /* 0x000fc40000000008 */
[----:B----4-:R-:W-:Y:S02]  /*2e580*/  SHF.R.U32.HI R38, RZ, 0x8, R38 ;  /* 0x00000008ff267819 */ /* 0x010fe40000011626 */
[----:B------:R-:W-:Y:S02]  /*2e590*/  SHF.R.U32.HI R8, RZ, 0x8, R37 ;  /* 0x00000008ff087819 */ /* 0x000fe40000011625 */
[----:B------:R-:W-:Y:S02]  /*2e5a0*/  SHF.R.U32.HI R6, RZ, 0x8, R20 ;  /* 0x00000008ff067819 */ /* 0x000fe40000011614 */
[----:B------:R-:W-:Y:S02]  /*2e5b0*/  LOP3.LUT R86, R86, 0xffff, RZ, 0xc0, !PT ;  /* 0x0000ffff56567812 */ /* 0x000fe400078ec0ff */
[----:B------:R-:W-:Y:S02]  /*2e5c0*/  PRMT R42, R7, 0x3340, R9 ;  /* 0x00003340072a7816 */ /* 0x000fe40000000009 */
[----:B------:R-:W-:-:S02]  /*2e5d0*/  SHF.R.U32.HI R44, RZ, 0x8, R44 ;  /* 0x00000008ff2c7819 */ /* 0x000fc4000001162c */
[----:B------:R-:W-:Y:S02]  /*2e5e0*/  SHF.R.U32.HI R7, RZ, 0x8, R35 ;  /* 0x00000008ff077819 */ /* 0x000fe40000011623 */
[----:B------:R-:W-:Y:S01]  /*2e5f0*/  LOP3.LUT R26, R26, 0xffff, RZ, 0xc0, !PT ;  /* 0x0000ffff1a1a7812 */ /* 0x000fe200078ec0ff */
[----:B------:R-:W3:Y:S01]  /*2e600*/  LDL.LU R35, [R1+0x2c0] ;  /* 0x0002c00001237983 */ /* 0x000ee20000300800 */
[----:B------:R-:W-:Y:S02]  /*2e610*/  LOP3.LUT R8, R8, 0xffff, RZ, 0xc0, !PT ;  /* 0x0000ffff08087812 */ /* 0x000fe400078ec0ff */
[----:B------:R-:W-:Y:S01]  /*2e620*/  LOP3.LUT R38, R38, 0xffff, RZ, 0xc0, !PT ;  /* 0x0000ffff26267812 */ /* 0x000fe200078ec0ff */
[----:B------:R-:W4:Y:S01]  /*2e630*/  LDL.LU R37, [R1+0x2ac] ;  /* 0x0002ac0001257983 */ /* 0x000f220000300800 */
[----:B------:R-:W-:Y:S02]  /*2e640*/  LOP3.LUT R6, R6, 0xffff, RZ, 0xc0, !PT ;  /* 0x0000ffff06067812 */ /* 0x000fe400078ec0ff */
[----:B------:R-:W-:Y:S01]  /*2e650*/  PRMT R137, R86, 0x3340, R0 ;  /* 0x0000334056897816 */ /* 0x000fe20000000000 */
[----:B------:R-:W4:Y:S01]  /*2e660*/  LDL.LU R20, [R1+0x2b4] ;  /* 0x0002b40001147983 */ /* 0x000f220000300800 */
[----:B------:R-:W-:-:S02]  /*2e670*/  SHF.R.U32.HI R17, RZ, 0x8, R17 ;  /* 0x00000008ff117819 */ /* 0x000fc40000011611 */
[----:B------:R-:W-:Y:S01]  /*2e680*/  SHF.R.U32.HI R86, RZ, 0x8, R21 ;  /* 0x00000008ff567819 */ /* 0x000fe20000011615 */
[----:B------:R-:W4:Y:S01]  /*2e690*/  LDL.LU R30, [R1+0x2dc] ;  /* 0x0002dc00011e7983 */ /* 0x000f220000300800 */
[----:B------:R-:W-:Y:S02]  /*2e6a0*/  LOP3.LUT R44, R44, 0xffff, RZ, 0xc0, !PT ;  /* 0x0000ffff2c2c7812 */ /* 0x000fe400078ec0ff */
[----:B------:R-:W-:Y:S02]  /*2e6b0*/  LOP3.LUT R7, R7, 0xffff, RZ, 0xc0, !PT ;  /* 0x0000ffff07077812 */ /* 0x000fe400078ec0ff */
[----:B------:R-:W-:Y:S02]  /*2e6c0*/  PRMT R26, R26, 0x3340, R8 ;  /* 0x000033401a1a7816 */ /* 0x000fe40000000008 */
[----:B------:R-:W-:Y:S02]  /*2e6d0*/  PRMT R38, R38, 0x3340, R6 ;  /* 0x0000334026267816 */ /* 0x000fe40000000006 */
[----:B------:R-:W-:-:S02]  /*2e6e0*/  LOP3.LUT R17, R17, 0xffff, RZ, 0xc0, !PT ;  /* 0x0000ffff11117812 */ /* 0x000fc400078ec0ff */
[----:B------:R-:W-:Y:S02]  /*2e6f0*/  SHF.R.U32.HI R6, RZ, 0x8, R31 ;  /* 0x00000008ff067819 */ /* 0x000fe4000001161f */
[----:B------:R-:W-:Y:S02]  /*2e700*/  SHF.R.U32.HI R8, RZ, 0x8, R33 ;  /* 0x00000008ff087819 */ /* 0x000fe40000011621 */
[----:B------:R-:W-:Y:S02]  /*2e710*/  SHF.R.U32.HI R29, RZ, 0x8, R29 ;  /* 0x00000008ff1d7819 */ /* 0x000fe4000001161d */
[----:B------:R-:W-:Y:S02]  /*2e720*/  LOP3.LUT R86, R86, 0xffff, RZ, 0xc0, !PT ;  /* 0x0000ffff56567812 */ /* 0x000fe400078ec0ff */
[----:B------:R-:W-:Y:S02]  /*2e730*/  PRMT R44, R44, 0x3340, R7 ;  /* 0x000033402c2c7816 */ /* 0x000fe40000000007 */
[----:B------:R-:W-:-:S02]  /*2e740*/  SHF.R.U32.HI R7, RZ, 0x8, R32 ;  /* 0x00000008ff077819 */ /* 0x000fc40000011620 */
[----:B------:R-:W-:Y:S01]  /*2e750*/  LOP3.LUT R6, R6, 0xffff, RZ, 0xc0, !PT ;  /* 0x0000ffff06067812 */ /* 0x000fe200078ec0ff */
[----:B------:R-:W4:Y:S01]  /*2e760*/  LDL.LU R32, [R1+0x2a8] ;  /* 0x0002a80001207983 */ /* 0x000f220000300800 */
[----:B------:R-:W-:Y:S02]  /*2e770*/  LOP3.LUT R8, R8, 0xffff, RZ, 0xc0, !PT ;  /* 0x0000ffff08087812 */ /* 0x000fe400078ec0ff */
[----:B------:R-:W-:Y:S02]  /*2e780*/  LOP3.LUT R29, R29, 0xffff, RZ, 0xc0, !PT ;  /* 0x0000ffff1d1d7812 */ /* 0x000fe400078ec0ff */
[----:B------:R-:W-:Y:S02]  /*2e790*/  PRMT R86, R17, 0x3340, R86 ;  /* 0x0000334011567816 */ /* 0x000fe40000000056 */
[----:B------:R-:W-:Y:S01]  /*2e7a0*/  LOP3.LUT R96, R96, 0xffff, RZ, 0xc0, !PT ;  /* 0x0000ffff60607812 */ /* 0x000fe200078ec0ff */
[----:B------:R-:W4:Y:S01]  /*2e7b0*/  LDL.LU R17, [R1+0x2d8] ;  /* 0x0002d80001117983 */ /* 0x000f220000300800 */
[----:B------:R-:W-:-:S02]  /*2e7c0*/  SHF.R.U32.HI R97, RZ, 0x8, R24 ;  /* 0x00000008ff617819 */ /* 0x000fc40000011618 */
[----:B------:R-:W-:Y:S01]  /*2e7d0*/  SHF.R.U32.HI R9, RZ, 0x8, R41 ;  /* 0x00000008ff097819 */ /* 0x000fe20000011629 */
[----:B------:R-:W4:Y:S01]  /*2e7e0*/  LDL.LU R24, [R1+0x204] ;  /* 0x0002040001187983 */ /* 0x000f220000300800 */
[----:B------:R-:W-:Y:S02]  /*2e7f0*/  SHF.R.U32.HI R41, RZ, 0x8, R40 ;  /* 0x00000008ff297819 */ /* 0x000fe40000011628 */
[----:B------:R-:W-:Y:S01]  /*2e800*/  PRMT R40, R6, 0x3340, R8 ;  /* 0x0000334006287816 */ /* 0x000fe20000000008 */
[----:B------:R-:W4:Y:S01]  /*2e810*/  LDL.LU R31, [R1+0x2d4] ;  /* 0x0002d400011f7983 */ /* 0x000f220000300800 */
[----:B------:R-:W-:-:S03]  /*2e820*/  PRMT R96, R29, 0x3340, R96 ;  /* 0x000033401d607816 */ /* 0x000fc60000000060 */
[----:B------:R-:W4:Y:S01]  /*2e830*/  LDL.LU R33, [R1+0xdc] ;  /* 0x0000dc0001217983 */ /* 0x000f220000300800 */
[----:B--2---:R-:W-:-:S03]  /*2e840*/  SHF.R.U32.HI R6, RZ, 0x8, R28 ;  /* 0x00000008ff067819 */ /* 0x004fc6000001161c */
[----:B------:R-:W2:Y:S04]  /*2e850*/  LDL.LU R28, [R1+0x200] ;  /* 0x00020000011c7983 */ /* 0x000ea80000300800 */
[----:B------:R-:W2:Y:S04]  /*2e860*/  LDL.LU R29, [R1+0x2e0] ;  /* 0x0002e000011d7983 */ /* 0x000ea80000300800 */
[----:B------:R-:W2:Y:S01]  /*2e870*/  LDL.LU R25, [R1+0x2e4] ;  /* 0x0002e40001197983 */ /* 0x000ea20000300800 */
[----:B------:R-:W-:Y:S02]  /*2e880*/  SHF.R.U32.HI R36, RZ, 0x8, R36 ;  /* 0x00000008ff247819 */ /* 0x000fe40000011624 */
[----:B------:R-:W-:-:S02]  /*2e890*/  SHF.R.U32.HI R12, RZ, 0x8, R89 ;  /* 0x00000008ff0c7819 */ /* 0x000fc40000011659 */
[----:B------:R-:W-:Y:S02]  /*2e8a0*/  LOP3.LUT R7, R7, 0xffff, RZ, 0xc0, !PT ;  /* 0x0000ffff07077812 */ /* 0x000fe400078ec0ff */
[----:B------:R-:W-:Y:S02]  /*2e8b0*/  LOP3.LUT R9, R9, 0xffff, RZ, 0xc0, !PT ;  /* 0x0000ffff09097812 */ /* 0x000fe400078ec0ff */
[----:B------:R-:W-:Y:S02]  /*2e8c0*/  SHF.R.U32.HI R91, RZ, 0x8, R27 ;  /* 0x00000008ff5b7819 */ /* 0x000fe4000001161b */
[----:B------:R-:W-:Y:S02]  /*2e8d0*/  LOP3.LUT R36, R36, 0xffff, RZ, 0xc0, !PT ;  /* 0x0000ffff24247812 */ /* 0x000fe400078ec0ff */
[----:B------:R-:W-:Y:S02]  /*2e8e0*/  LOP3.LUT R6, R6, 0xffff, RZ, 0xc0, !PT ;  /* 0x0000ffff06067812 */ /* 0x000fe400078ec0ff */
[----:B------:R-:W-:-:S02]  /*2e8f0*/  LOP3.LUT R12, R12, 0xffff, RZ, 0xc0, !PT ;  /* 0x0000ffff0c0c7812 */ /* 0x000fc400078ec0ff */
[----:B------:R-:W-:Y:S02]  /*2e900*/  PRMT R27, R7, 0x3340, R9 ;  /* 0x00003340071b7816 */ /* 0x000fe40000000009 */
[----:B------:R-:W-:Y:S02]  /*2e910*/  PRMT R36, R36, 0x3340, R6 ;  /* 0x0000334024247816 */ /* 0x000fe40000000006 */
[----:B------:R-:W-:Y:S02]  /*2e920*/  PRMT R89, R12, 0x3340, R0 ;  /* 0x000033400c597816 */ /* 0x000fe40000000000 */
[----:B---3--:R-:W-:Y:S02]  /*2e930*/  SHF.R.U32.HI R7, RZ, 0x8, R35 ;  /* 0x00000008ff077819 */ /* 0x008fe40000011623 */
[----:B----4-:R-:W-:Y:S02]  /*2e940*/  SHF.R.U32.HI R35, RZ, 0x8, R37 ;  /* 0x00000008ff237819 */ /* 0x010fe40000011625 */
[----:B------:R-:W-:-:S02]  /*2e950*/  SHF.R.U32.HI R37, RZ, 0x8, R20 ;  /* 0x00000008ff257819 */ /* 0x000fc40000011614 */
[----:B------:R-:W3:Y:S04]  /*2e960*/  LDL.LU R20, [R1+0x2e8] ;  /* 0x0002e80001147983 */ /* 0x000ee80000300800 */
[----:B------:R-:W4:Y:S04]  /*2e970*/  LDL.LU R21, [R1+0x2ec] ;  /* 0x0002ec0001157983 */ /* 0x000f280000300800 */
[----:B------:R-:W3:Y:S01]  /*2e980*/  LDL.LU R12, [R1+0x2f4] ;  /* 0x0002f400010c7983 */ /* 0x000ee20000300800 */
[----:B------:R-:W-:Y:S02]  /*2e990*/  SHF.R.U32.HI R16, RZ, 0x8, R4 ;  /* 0x00000008ff107819 */ /* 0x000fe40000011604 */
[----:B------:R-:W-:-:S02]  /*2e9a0*/  SHF.R.U32.HI R6, RZ, 0x8, R24 ;  /* 0x00000008ff067819 */ /* 0x000fc40000011618 */
[----:B--2---:R-:W-:Y:S02]  /*2e9b0*/  SHF.R.U32.HI R24, RZ, 0x8, R25 ;  /* 0x00000008ff187819 */ /* 0x004fe40000011619 */
[----:B------:R-:W-:Y:S02]  /*2e9c0*/  SHF.R.U32.HI R25, RZ, 0x8, R2 ;  /* 0x00000008ff197819 */ /* 0x000fe40000011602 */
[----:B------:R-:W2:Y:S04]  /*2e9d0*/  LDL.LU R2, [R1+0x2128] ;  /* 0x0021280001027983 */ /* 0x000ea80000300800 */
[----:B------:R-:W4:Y:S01]  /*2e9e0*/  LDL.LU R4, [R1+0x2124] ;  /* 0x0021240001047983 */ /* 0x000f220000300800 */
[----:B------:R-:W-:Y:S02]  /*2e9f0*/  SHF.R.U32.HI R34, RZ, 0x8, R34 ;  /* 0x00000008ff227819 */ /* 0x000fe40000011622 */
[----:B------:R-:W-:-:S02]  /*2ea00*/  LOP3.LUT R7, R7, 0xffff, RZ, 0xc0, !PT ;  /* 0x0000ffff07077812 */ /* 0x000fc400078ec0ff */
[----:B------:R-:W-:-:S04]  /*2ea10*/  LOP3.LUT R34, R34, 0xffff, RZ, 0xc0, !PT ;  /* 0x0000ffff22227812 */ /* 0x000fc800078ec0ff */
[----:B------:R-:W-:Y:S02]  /*2ea20*/  PRMT R34, R34, 0x3340, R7 ;  /* 0x0000334022227816 */ /* 0x000fe40000000007 */
        /* <DEDUP_REMOVED lines=11> */
[----:B------:R-:W-:Y:S02]  /*2eae0*/  PRMT R136, R136, 0x3340, R83 ;  /* 0x0000334088887816 */ /* 0x000fe40000000053 */
[----:B------:R-:W-:Y:S02]  /*2eaf0*/  PRMT R82, R13, 0x3340, R14 ;  /* 0x000033400d527816 */ /* 0x000fe4000000000e */
[----:B------:R-:W-:Y:S02]  /*2eb00*/  PRMT R83, R15, 0x3340, R0 ;  /* 0x000033400f537816 */ /* 0x000fe40000000000 */
[----:B------:R-:W-:Y:S02]  /*2eb10*/  SHF.R.U32.HI R15, RZ, 0x8, R221 ;  /* 0x00000008ff0f7819 */ /* 0x000fe400000116dd */
[----:B---3--:R-:W-:Y:S02]  /*2eb20*/  SHF.R.U32.HI R14, RZ, 0x8, R12 ;  /* 0x00000008ff0e7819 */ /* 0x008fe4000001160c */
[----:B--2---:R-:W-:-:S02]  /*2eb30*/  SHF.R.U32.HI R17, RZ, 0x8, R2 ;  /* 0x00000008ff117819 */ /* 0x004fc40000011602 */
[----:B------:R-:W2:Y:S01]  /*2eb40*/  LDL.LU R2, [R1+0x2120] ;  /* 0x0021200001027983 */ /* 0x000ea20000300800 */
[----:B----4-:R-:W-:-:S03]  /*2eb50*/  SHF.R.U32.HI R12, RZ, 0x8, R4 ;  /* 0x00000008ff0c7819 */ /* 0x010fc60000011604 */
[----:B------:R-:W3:Y:S04]  /*2eb60*/  LDL.LU R221, [R1+0x211c] ;  /* 0x00211c0001dd7983 */ /* 0x000ee80000300800 */
[----:B------:R-:W4:Y:S01]  /*2eb70*/  LDL.LU R4, [R1+0x2118] ;  /* 0x0021180001047983 */ /* 0x000f220000300800 */
[----:B------:R-:W-:-:S04]  /*2eb80*/  LOP3.LUT R11, R11, 0xffff, RZ, 0xc0, !PT ;  /* 0x0000ffff0b0b7812 */ /* 0x000fc800078ec0ff */
[--C-:B------:R-:W-:Y:S02]  /*2eb90*/  PRMT R47, R11, 0x3340, R0.reuse ;  /* 0x000033400b2f7816 */ /* 0x100fe40000000000 */
[----:B------:R-:W-:Y:S02]  /*2eba0*/  SHF.R.U32.HI R11, RZ, 0x8, R49 ;  /* 0x00000008ff0b7819 */ /* 0x000fe40000011631 */
[----:B------:R-:W-:Y:S02]  /*2ebb0*/  LOP3.LUT R10, R10, 0xffff, RZ, 0xc0, !PT ;  /* 0x0000ffff0a0a7812 */ /* 0x000fe400078ec0ff */
[----:B------:R-:W-:Y:S02]  /*2ebc0*/  LOP3.LUT R11, R11, 0xffff, RZ, 0xc0, !PT ;  /* 0x0000ffff0b0b7812 */ /* 0x000fe400078ec0ff */
[--C-:B------:R-:W-:Y:S02]  /*2ebd0*/  PRMT R49, R10, 0x3340, R0.reuse ;  /* 0x000033400a317816 */ /* 0x100fe40000000000 */
[----:B------:R-:W-:-:S02]  /*2ebe0*/  PRMT R43, R11, 0x3340, R0 ;  /* 0x000033400b2b7816 */ /* 0x000fc40000000000 */
[----:B--2---:R-:W-:Y:S02]  /*2ebf0*/  SHF.R.U32.HI R13, RZ, 0x8, R2 ;  /* 0x00000008ff0d7819 */ /* 0x004fe40000011602 */
[----:B------:R-:W2:Y:S01]  /*2ec00*/  LDL.LU R2, [R1+0x2114] ;  /* 0x0021140001027983 */ /* 0x000ea20000300800 */
[----:B---3--:R-:W-:-:S03]  /*2ec10*/  SHF.R.U32.HI R10, RZ, 0x8, R221 ;  /* 0x00000008ff0a7819 */ /* 0x008fc600000116dd */
[----:B------:R-:W3:Y:S01]  /*2ec20*/  LDL.LU R221, [R1+0x2110] ;  /* 0x0021100001dd7983 */ /* 0x000ee20000300800 */
[----:B----4-:R-:W-:-:S03]  /*2ec30*/  SHF.R.U32.HI R11, RZ, 0x8, R4 ;  /* 0x00000008ff0b7819 */ /* 0x010fc60000011604 */
[----:B------:R-:W4:Y:S01]  /*2ec40*/  LDL.LU R4, [R1+0x210c] ;  /* 0x00210c0001047983 */ /* 0x000f220000300800 */
[----:B------:R-:W-:Y:S02]  /*2ec50*/  SHF.R.U32.HI R30, RZ, 0x8, R30 ;  /* 0x00000008ff1e7819 */ /* 0x000fe4000001161e */
[----:B------:R-:W-:Y:S02]  /*2ec60*/  SHF.R.U32.HI R32, RZ, 0x8, R32 ;  /* 0x00000008ff207819 */ /* 0x000fe40000011620 */
[----:B------:R-:W-:Y:S02]  /*2ec70*/  LOP3.LUT R30, R30, 0xffff, RZ, 0xc0, !PT ;  /* 0x0000ffff1e1e7812 */ /* 0x000fe400078ec0ff */
[----:B------:R-:W-:Y:S02]  /*2ec80*/  LOP3.LUT R7, R7, 0xffff, RZ, 0xc0, !PT ;  /* 0x0000ffff07077812 */ /* 0x000fe400078ec0ff */
[----:B------:R-:W-:Y:S02]  /*2ec90*/  LOP3.LUT R32, R32, 0xffff, RZ, 0xc0, !PT ;  /* 0x0000ffff20207812 */ /* 0x000fe400078ec0ff */
[----:B------:R-:W-:-:S02]  /*2eca0*/  LOP3.LUT R6, R6, 0xffff, RZ, 0xc0, !PT ;  /* 0x0000ffff06067812 */ /* 0x000fc400078ec0ff */
[----:B------:R-:W-:Y:S02]  /*2ecb0*/  PRMT R30, R30, 0x3340, R7 ;  /* 0x000033401e1e7816 */ /* 0x000fe40000000007 */
[----:B------:R-:W-:Y:S02]  /*2ecc0*/  SHF.R.U32.HI R7, RZ, 0x8, R243 ;  /* 0x00000008ff077819 */ /* 0x000fe400000116f3 */
[----:B------:R-:W-:Y:S02]  /*2ecd0*/  PRMT R32, R32, 0x3340, R6 ;  /* 0x0000334020207816 */ /* 0x000fe40000000006 */
[----:B--2---:R-:W-:Y:S02]  /*2ece0*/  SHF.R.U32.HI R9, RZ, 0x8, R2 ;  /* 0x00000008ff097819 */ /* 0x004fe40000011602 */
[----:B------:R-:W2:Y:S01]  /*2ecf0*/  LDL.LU R2, [R1+0x2108] ;  /* 0x0021080001027983 */ /* 0x000ea20000300800 */
[----:B---3--:R-:W-:-:S03]  /*2ed00*/  SHF.R.U32.HI R8, RZ, 0x8, R221 ;  /* 0x00000008ff087819 */ /* 0x008fc600000116dd */
[----:B------:R-:W3:Y:S01]  /*2ed10*/  LDL.LU R243, [R1+0x2104] ;  /* 0x0021040001f37983 */ /* 0x000ee20000300800 */
[----:B----4-:R-:W-:-:S03]  /*2ed20*/  SHF.R.U32.HI R6, RZ, 0x8, R4 ;  /* 0x00000008ff067819 */ /* 0x010fc60000011604 */
[----:B------:R-:W4:Y:S04]  /*2ed30*/  LDL.LU R221, [R1+0x2100] ;  /* 0x0021000001dd7983 */ /* 0x000f280000300800 */
[----:B------:R-:W4:Y:S01]  /*2ed40*/  LDL.LU R4, [R1+0x20fc] ;  /* 0x0020fc0001047983 */ /* 0x000f220000300800 */
[----:B------:R-:W-:-:S04]  /*2ed50*/  SHF.R.U32.HI R252, RZ, 0x8, R3 ;  /* 0x00000008fffc7819 */ /* 0x000fc80000011603 */
[----:B------:R-:W-:-:S04]  /*2ed60*/  LOP3.LUT R3, R252, 0xffff, RZ, 0xc0, !PT ;  /* 0x0000fffffc037812 */ /* 0x000fc800078ec0ff */
[----:B------:R-:W-:Y:S02]  /*2ed70*/  PRMT R3, R3, 0x3340, R0 ;  /* 0x0000334003037816 */ /* 0x000fe40000000000 */
[----:B------:R-:W-:-:S04]  /*2ed80*/  SHF.R.U32.HI R5, RZ, 0x8, R5 ;  /* 0x00000008ff057819 */ /* 0x000fc80000011605 */
[----:B------:R-:W-:Y:S02]  /*2ed90*/  LOP3.LUT R5, R5, 0xffff, RZ, 0xc0, !PT ;  /* 0x0000ffff05057812 */ /* 0x000fe400078ec0ff */
[--C-:B------:R-:W-:Y:S02]  /*2eda0*/  PRMT R190, R190, 0x3340, R0.reuse ;  /* 0x00003340bebe7816 */ /* 0x100fe40000000000 */
[----:B------:R-:W-:Y:S02]  /*2edb0*/  PRMT R5, R5, 0x3340, R0 ;  /* 0x0000334005057816 */ /* 0x000fe40000000000 */
[----:B------:R-:W-:Y:S02]  /*2edc0*/  LOP3.LUT R191, R191, 0xffff, RZ, 0xc0, !PT ;  /* 0x0000ffffbfbf7812 */ /* 0x000fe400078ec0ff */
[----:B------:R-:W-:Y:S02]  /*2edd0*/  LOP3.LUT R192, R192, 0xffff, RZ, 0xc0, !PT ;  /* 0x0000ffffc0c07812 */ /* 0x000fe400078ec0ff */
[----:B------:R-:W-:-:S02]  /*2ede0*/  LOP3.LUT R193, R193, 0xffff, RZ, 0xc0, !PT ;  /* 0x0000ffffc1c17812 */ /* 0x000fc400078ec0ff */
[----:B------:R-:W-:Y:S02]  /*2edf0*/  SHF.R.U32.HI R195, RZ, 0x8, R195 ;  /* 0x00000008ffc37819 */ /* 0x000fe400000116c3 */
[----:B------:R-:W-:Y:S02]  /*2ee00*/  PRMT R191, R191, 0x3340, R0 ;  /* 0x00003340bfbf7816 */ /* 0x000fe40000000000 */
[----:B------:R-:W-:Y:S02]  /*2ee10*/  PRMT R190, R251, 0x5410, R190 ;  /* 0x00005410fbbe7816 */ /* 0x000fe400000000be */
[--C-:B------:R-:W-:Y:S02]  /*2ee20*/  PRMT R192, R192, 0x3340, R0.reuse ;  /* 0x00003340c0c07816 */ /* 0x100fe40000000000 */
[----:B------:R-:W-:Y:S02]  /*2ee30*/  LOP3.LUT R194, R194, 0xffff, RZ, 0xc0, !PT ;  /* 0x0000ffffc2c27812 */ /* 0x000fe400078ec0ff */
[----:B------:R-:W-:-:S02]  /*2ee40*/  PRMT R193, R193, 0x3340, R0 ;  /* 0x00003340c1c17816 */ /* 0x000fc40000000000 */
[----:B------:R-:W-:Y:S02]  /*2ee50*/  LOP3.LUT R195, R195, 0xffff, RZ, 0xc0, !PT ;  /* 0x0000ffffc3c37812 */ /* 0x000fe400078ec0ff */
[----:B------:R-:W-:Y:S02]  /*2ee60*/  PRMT R191, R250, 0x5410, R191 ;  /* 0x00005410fabf7816 */ /* 0x000fe400000000bf */
[----:B------:R-:W-:Y:S02]  /*2ee70*/  SHF.R.U32.HI R198, RZ, 0x8, R198 ;  /* 0x00000008ffc67819 */ /* 0x000fe400000116c6 */
[----:B------:R-:W-:Y:S02]  /*2ee80*/  PRMT R192, R249, 0x5410, R192 ;  /* 0x00005410f9c07816 */ /* 0x000fe400000000c0 */
[--C-:B------:R-:W-:Y:S02]  /*2ee90*/  PRMT R194, R194, 0x3340, R0.reuse ;  /* 0x00003340c2c27816 */ /* 0x100fe40000000000 */
[----:B------:R-:W-:-:S02]  /*2eea0*/  PRMT R195, R195, 0x3340, R0 ;  /* 0x00003340c3c37816 */ /* 0x000fc40000000000 */
[----:B------:R-:W-:Y:S02]  /*2eeb0*/  LOP3.LUT R198, R198, 0xffff, RZ, 0xc0, !PT ;  /* 0x0000ffffc6c67812 */ /* 0x000fe400078ec0ff */
[----:B------:R-:W-:Y:S02]  /*2eec0*/  LOP3.LUT R200, R200, 0xffff, RZ, 0xc0, !PT ;  /* 0x0000ffffc8c87812 */ /* 0x000fe400078ec0ff */
[--C-:B------:R-:W-:Y:S02]  /*2eed0*/  PRMT R198, R198, 0x3340, R0.reuse ;  /* 0x00003340c6c67816 */ /* 0x100fe40000000000 */
[----:B------:R-:W-:Y:S02]  /*2eee0*/  LOP3.LUT R201, R201, 0xffff, RZ, 0xc0, !PT ;  /* 0x0000ffffc9c97812 */ /* 0x000fe400078ec0ff */
[----:B------:R-:W-:Y:S02]  /*2eef0*/  LOP3.LUT R202, R202, 0xffff, RZ, 0xc0, !PT ;  /* 0x0000ffffcaca7812 */ /* 0x000fe400078ec0ff */
[----:B------:R-:W-:-:S02]  /*2ef00*/  PRMT R200, R200, 0x3340, R0 ;  /* 0x00003340c8c87816 */ /* 0x000fc40000000000 */
[--C-:B------:R-:W-:Y:S02]  /*2ef10*/  PRMT R201, R201, 0x3340, R0.reuse ;  /* 0x00003340c9c97816 */ /* 0x100fe40000000000 */
[----:B------:R-:W-:Y:S02]  /*2ef20*/  LOP3.LUT R203, R203, 0xffff, RZ, 0xc0, !PT ;  /* 0x0000ffffcbcb7812 */ /* 0x000fe400078ec0ff */
[--C-:B------:R-:W-:Y:S02]  /*2ef30*/  PRMT R202, R202, 0x3340, R0.reuse ;  /* 0x00003340caca7816 */ /* 0x100fe40000000000 */
[----:B------:R-:W-:Y:S02]  /*2ef40*/  LOP3.LUT R204, R204, 0xffff, RZ, 0xc0, !PT ;  /* 0x0000ffffcccc7812 */ /* 0x000fe400078ec0ff */
[----:B------:R-:W-:Y:S02]  /*2ef50*/  PRMT R203, R203, 0x3340, R0 ;  /* 0x00003340cbcb7816 */ /* 0x000fe40000000000 */
[----:B------:R-:W-:-:S02]  /*2ef60*/  LOP3.LUT R206, R206, 0xffff, RZ, 0xc0, !PT ;  /* 0x0000ffffcece7812 */ /* 0x000fc400078ec0ff */
        /* <DEDUP_REMOVED lines=9> */
[----:B------:R-:W-:Y:S02]  /*2f000*/  PRMT R211, R211, 0x3340, R0 ;  /* 0x00003340d3d37816 */ /* 0x000fe40000000000 */
[----:B------:R-:W-:Y:S02]  /*2f010*/  LOP3.LUT R213, R213, 0xffff, RZ, 0xc0, !PT ;  /* 0x0000ffffd5d57812 */ /* 0x000fe400078ec0ff */
[----:B------:R-:W-:-:S02]  /*2f020*/  SHF.R.U32.HI R216, RZ, 0x8, R216 ;  /* 0x00000008ffd87819 */ /* 0x000fc400000116d8 */
[--C-:B------:R-:W-:Y:S02]  /*2f030*/  PRMT R213, R213, 0x3340, R0.reuse ;  /* 0x00003340d5d57816 */ /* 0x100fe40000000000 */
[----:B------:R-:W-:Y:S02]  /*2f040*/  LOP3.LUT R214, R214, 0xffff, RZ, 0xc0, !PT ;  /* 0x0000ffffd6d67812 */ /* 0x000fe400078ec0ff */
[----:B------:R-:W-:Y:S02]  /*2f050*/  LOP3.LUT R216, R216, 0xffff, RZ, 0xc0, !PT ;  /* 0x0000ffffd8d87812 */ /* 0x000fe400078ec0ff */
[----:B------:R-:W-:Y:S02]  /*2f060*/  SHF.R.U32.HI R217, RZ, 0x8, R217 ;  /* 0x00000008ffd97819 */ /* 0x000fe400000116d9 */
[--C-:B------:R-:W-:Y:S02]  /*2f070*/  PRMT R214, R214, 0x3340, R0.reuse ;  /* 0x00003340d6d67816 */ /* 0x100fe40000000000 */
[----:B------:R-:W-:-:S02]  /*2f080*/  PRMT R216, R216, 0x3340, R0 ;  /* 0x00003340d8d87816 */ /* 0x000fc40000000000 */
[----:B------:R-:W-:Y:S02]  /*2f090*/  LOP3.LUT R217, R217, 0xffff, RZ, 0xc0, !PT ;  /* 0x0000ffffd9d97812 */ /* 0x000fe400078ec0ff */
[----:B------:R-:W-:Y:S02]  /*2f0a0*/  LOP3.LUT R187, R187, 0xffff, RZ, 0xc0, !PT ;  /* 0x0000ffffbbbb7812 */ /* 0x000fe400078ec0ff */
[--C-:B------:R-:W-:Y:S02]  /*2f0b0*/  PRMT R217, R217, 0x3340, R0.reuse ;  /* 0x00003340d9d97816 */ /* 0x100fe40000000000 */
[----:B------:R-:W-:Y:S02]  /*2f0c0*/  PRMT R187, R187, 0x3340, R0 ;  /* 0x00003340bbbb7816 */ /* 0x000fe40000000000 */
[----:B------:R-:W-:Y:S02]  /*2f0d0*/  LOP3.LUT R181, R181, 0xffff, RZ, 0xc0, !PT ;  /* 0x0000ffffb5b57812 */ /* 0x000fe400078ec0ff */
[----:B------:R-:W-:-:S02]  /*2f0e0*/  PRMT R187, R186, 0x5410, R187 ;  /* 0x00005410babb7816 */ /* 0x000fc400000000bb */
[----:B------:R-:W-:Y:S02]  /*2f0f0*/  PRMT R186, R188, 0x5410, R189 ;  /* 0x00005410bcba7816 */ /* 0x000fe400000000bd */
[----:B------:R-:W-:Y:S02]  /*2f100*/  LOP3.LUT R175, R175, 0xffff, RZ, 0xc0, !PT ;  /* 0x0000ffffafaf7812 */ /* 0x000fe400078ec0ff */
[----:B------:R-:W-:Y:S02]  /*2f110*/  PRMT R182, R182, 0x5410, R183 ;  /* 0x00005410b6b67816 */ /* 0x000fe400000000b7 */
[----:B------:R-:W-:Y:S02]  /*2f120*/  PRMT R181, R181, 0x3340, R0 ;  /* 0x00003340b5b57816 */ /* 0x000fe40000000000 */
[----:B------:R-:W-:Y:S02]  /*2f130*/  LOP3.LUT R177, R177, 0xffff, RZ, 0xc0, !PT ;  /* 0x0000ffffb1b17812 */ /* 0x000fe400078ec0ff */
[----:B------:R-:W-:-:S02]  /*2f140*/  PRMT R183, R184, 0x5410, R185 ;  /* 0x00005410b8b77816 */ /* 0x000fc400000000b9 */
[--C-:B------:R-:W-:Y:S02]  /*2f150*/  PRMT R175, R175, 0x3340, R0.reuse ;  /* 0x00003340afaf7816 */ /* 0x100fe40000000000 */
[----:B------:R-:W-:Y:S02]  /*2f160*/  PRMT R178, R178, 0x5410, R179 ;  /* 0x00005410b2b27816 */ /* 0x000fe400000000b3 */
[----:B------:R-:W-:Y:S02]  /*2f170*/  PRMT R177, R177, 0x3340, R0 ;  /* 0x00003340b1b17816 */ /* 0x000fe40000000000 */
[----:B------:R-:W-:Y:S02]  /*2f180*/  SHF.R.U32.HI R169, RZ, 0x8, R169 ;  /* 0x00000008ffa97819 */ /* 0x000fe400000116a9 */
[----:B------:R-:W-:Y:S02]  /*2f190*/  PRMT R179, R180, 0x5410, R181 ;  /* 0x00005410b4b37816 */ /* 0x000fe400000000b5 */
[----:B------:R-:W-:-:S02]  /*2f1a0*/  LOP3.LUT R167, R167, 0xffff, RZ, 0xc0, !PT ;  /* 0x0000ffffa7a77812 */ /* 0x000fc400078ec0ff */
[----:B------:R-:W-:Y:S02]  /*2f1b0*/  PRMT R174, R174, 0x5410, R175 ;  /* 0x00005410aeae7816 */ /* 0x000fe400000000af */
[----:B------:R-:W-:Y:S02]  /*2f1c0*/  LOP3.LUT R169, R169, 0xffff, RZ, 0xc0, !PT ;  /* 0x0000ffffa9a97812 */ /* 0x000fe400078ec0ff */
[----:B------:R-:W-:Y:S02]  /*2f1d0*/  PRMT R175, R176, 0x5410, R177 ;  /* 0x00005410b0af7816 */ /* 0x000fe400000000b1 */
[----:B------:R-:W-:Y:S02]  /*2f1e0*/  PRMT R167, R167, 0x3340, R0 ;  /* 0x00003340a7a77816 */ /* 0x000fe40000000000 */
[----:B------:R-:W-:Y:S02]  /*2f1f0*/  LOP3.LUT R163, R163, 0xffff, RZ, 0xc0, !PT ;  /* 0x0000ffffa3a37812 */ /* 0x000fe400078ec0ff */
[----:B------:R-:W-:-:S02]  /*2f200*/  PRMT R171, R171, 0x5410, R172 ;  /* 0x00005410abab7816 */ /* 0x000fc400000000ac */
[--C-:B------:R-:W-:Y:S02]  /*2f210*/  PRMT R169, R169, 0x3340, R0.reuse ;  /* 0x00003340a9a97816 */ /* 0x100fe40000000000 */
[----:B------:R-:W-:Y:S02]  /*2f220*/  LOP3.LUT R165, R165, 0xffff, RZ, 0xc0, !PT ;  /* 0x0000ffffa5a57812 */ /* 0x000fe400078ec0ff */
[----:B------:R-:W-:Y:S02]  /*2f230*/  PRMT R170, R170, 0x5410, R173 ;  /* 0x00005410aaaa7816 */ /* 0x000fe400000000ad */
[----:B------:R-:W-:Y:S02]  /*2f240*/  PRMT R163, R163, 0x3340, R0 ;  /* 0x00003340a3a37816 */ /* 0x000fe40000000000 */
[----:B------:R-:W-:Y:S02]  /*2f250*/  LOP3.LUT R159, R159, 0xffff, RZ, 0xc0, !PT ;  /* 0x0000ffff9f9f7812 */ /* 0x000fe400078ec0ff */
[----:B------:R-:W-:-:S02]  /*2f260*/  PRMT R166, R166, 0x5410, R167 ;  /* 0x00005410a6a67816 */ /* 0x000fc400000000a7 */
[----:B------:R-:W-:Y:S02]  /*2f270*/  PRMT R165, R165, 0x3340, R0 ;  /* 0x00003340a5a57816 */ /* 0x000fe40000000000 */
[----:B------:R-:W-:Y:S02]  /*2f280*/  LOP3.LUT R161, R161, 0xffff, RZ, 0xc0, !PT ;  /* 0x0000ffffa1a17812 */ /* 0x000fe400078ec0ff */
[----:B--2---:R-:W-:-:S04]  /*2f290*/  SHF.R.U32.HI R2, RZ, 0x8, R2 ;  /* 0x00000008ff027819 */ /* 0x004fc80000011602 */
[----:B------:R-:W-:Y:S02]  /*2f2a0*/  LOP3.LUT R252, R2, 0xffff, RZ, 0xc0, !PT ;  /* 0x0000ffff02fc7812 */ /* 0x000fe400078ec0ff */
[----:B------:R-:W2:Y:S02]  /*2f2b0*/  LDL.LU R2, [R1+0x20f8] ;  /* 0x0020f80001027983 */ /* 0x000ea40000300800 */
[----:B------:R-:W-:Y:S02]  /*2f2c0*/  PRMT R252, R252, 0x3340, R0 ;  /* 0x00003340fcfc7816 */ /* 0x000fe40000000000 */
[----:B------:R0:W-:Y:S04]  /*2f2d0*/  STL [R1+0x48], R3 ;  /* 0x0000480301007387 */ /* 0x0001e80000100800 */
[----:B0-----:R-:W2:Y:S04]  /*2f2e0*/  LDL.LU R3, [R1+0x20f4] ;  /* 0x0020f40001037983 */ /* 0x001ea80000300800 */
[----:B------:R3:W-:Y:S02]  /*2f2f0*/  STL [R1+0x44], R252 ;  /* 0x000044fc01007387 */ /* 0x0007e40000100800 */
[----:B---3--:R-:W-:-:S02]  /*2f300*/  SHF.R.U32.HI R252, RZ, 0x8, R243 ;  /* 0x00000008fffc7819 */ /* 0x008fc400000116f3 */
[----:B----4-:R-:W-:Y:S02]  /*2f310*/  SHF.R.U32.HI R243, RZ, 0x8, R221 ;  /* 0x00000008fff37819 */ /* 0x010fe400000116dd */
[----:B------:R-:W-:Y:S02]  /*2f320*/  SHF.R.U32.HI R221, RZ, 0x8, R4 ;  /* 0x00000008ffdd7819 */ /* 0x000fe40000011604 */
[----:B------:R-:W-:-:S03]  /*2f330*/  LOP3.LUT R4, R252, 0xffff, RZ, 0xc0, !PT ;  /* 0x0000fffffc047812 */ /* 0x000fc600078ec0ff */
[----:B------:R-:W-:Y:S01]  /*2f340*/  IMAD.MOV.U32 R252, RZ, RZ, R221 ;  /* 0x000000fffffc7224 */ /* 0x000fe200078e00dd */
[----:B------:R-:W-:Y:S01]  /*2f350*/  LOP3.LUT R243, R243, 0xffff, RZ, 0xc0, !PT ;  /* 0x0000fffff3f37812 */ /* 0x000fe200078ec0ff */
[----:B------:R-:W3:Y:S01]  /*2f360*/  LDL.LU R221, [R1+0x20f0] ;  /* 0x0020f00001dd7983 */ /* 0x000ee20000300800 */
[--C-:B------:R-:W-:Y:S02]  /*2f370*/  PRMT R4, R4, 0x3340, R0.reuse ;  /* 0x0000334004047816 */ /* 0x100fe40000000000 */
[----:B------:R-:W-:Y:S02]  /*2f380*/  LOP3.LUT R252, R252, 0xffff, RZ, 0xc0, !PT ;  /* 0x0000fffffcfc7812 */ /* 0x000fe400078ec0ff */
[--C-:B------:R-:W-:Y:S01]  /*2f390*/  PRMT R243, R243, 0x3340, R0.reuse ;  /* 0x00003340f3f37816 */ /* 0x100fe20000000000 */
[----:B------:R0:W-:Y:S01]  /*2f3a0*/  STL [R1+0x2c], R4 ;  /* 0x00002c0401007387 */ /* 0x0001e20000100800 */
[----:B------:R-:W-:-:S03]  /*2f3b0*/  PRMT R252, R252, 0x3340, R0 ;  /* 0x00003340fcfc7816 */ /* 0x000fc60000000000 */
[----:B0-----:R-:W4:Y:S04]  /*2f3c0*/  LDL.LU R4, [R1+0x20ec] ;  /* 0x0020ec0001047983 */ /* 0x001f280000300800 */
[----:B------:R0:W-:Y:S04]  /*2f3d0*/  STL [R1+0x30], R5 ;  /* 0x0000300501007387 */ /* 0x0001e80000100800 */
[----:B0-----:R-:W4:Y:S04]  /*2f3e0*/  LDL.LU R5, [R1+0x20e8] ;  /* 0x0020e80001057983 */ /* 0x001f280000300800 */
[----:B------:R0:W-:Y:S04]  /*2f3f0*/  STL [R1+0x28], R243 ;  /* 0x000028f301007387 */ /* 0x0001e80000100800 */
[----:B0-----:R-:W4:Y:S04]  /*2f400*/  LDL.LU R243, [R1+0x20e4] ;  /* 0x0020e40001f37983 */ /* 0x001f280000300800 */
[----:B------:R-:W-:Y:S04]  /*2f410*/  STL [R1+0x24], R252 ;  /* 0x000024fc01007387 */ /* 0x000fe80000100800 */
[----:B------:R0:W-:Y:S04]  /*2f420*/  STL [R1+0x5a8], R190 ;  /* 0x0005a8be01007387 */ /* 0x0001e80000100800 */
[----:B------:R1:W-:Y:S01]  /*2f430*/  STL [R1+0x5a4], R191 ;  /* 0x0005a4bf01007387 */ /* 0x0003e20000100800 */
[----:B0-----:R-:W-:-:S03]  /*2f440*/  PRMT R190, R248, 0x5410, R193 ;  /* 0x00005410f8be7816 */ /* 0x001fc600000000c1 */
[----:B------:R0:W-:Y:S01]  /*2f450*/  STL [R1+0x5a0], R192 ;  /* 0x0005a0c001007387 */ /* 0x0001e20000100800 */
[----:B-1----:R-:W-:-:S03]  /*2f460*/  PRMT R191, R247, 0x5410, R194 ;  /* 0x00005410f7bf7816 */ /* 0x002fc600000000c2 */
[----:B------:R1:W-:Y:S01]  /*2f470*/  STL [R1+0x59c], R190 ;  /* 0x00059cbe01007387 */ /* 0x0003e20000100800 */
[----:B0-----:R-:W-:-:S03]  /*2f480*/  PRMT R192, R246, 0x5410, R195 ;  /* 0x00005410f6c07816 */ /* 0x001fc600000000c3 */
[----:B------:R0:W-:Y:S01]  /*2f490*/  STL [R1+0x598], R191 ;  /* 0x000598bf01007387 */ /* 0x0001e20000100800 */
[----:B-1----:R-:W-:-:S03]  /*2f4a0*/  PRMT R190, R245, 0x5410, R196 ;  /* 0x00005410f5be7816 */ /* 0x002fc600000000c4 */
[----:B------:R1:W-:Y:S04]  /*2f4b0*/  STL [R1+0x594], R192 ;  /* 0x000594c001007387 */ /* 0x0003e80000100800 */
[----:B------:R1:W-:Y:S01]  /*2f4c0*/  STL [R1+0x590], R190 ;  /* 0x000590be01007387 */ /* 0x0003e20000100800 */
[----:B0-----:R-:W-:Y:S02]  /*2f4d0*/  PRMT R191, R244, 0x5410, R197 ;  /* 0x00005410f4bf7816 */ /* 0x001fe400000000c5 */
[----:B-1----:R-:W-:-:S03]  /*2f4e0*/  PRMT R192, R231, 0x5410, R198 ;  /* 0x00005410e7c07816 */ /* 0x002fc600000000c6 */
[----:B------:R0:W-:Y:S01]  /*2f4f0*/  STL [R1+0x58c], R191 ;  /* 0x00058cbf01007387 */ /* 0x0001e20000100800 */
[----:B------:R-:W-:-:S03]  /*2f500*/  PRMT R190, R230, 0x5410, R199 ;  /* 0x00005410e6be7816 */ /* 0x000fc600000000c7 */
[----:B------:R1:W-:Y:S04]  /*2f510*/  STL [R1+0x588], R192 ;  /* 0x000588c001007387 */ /* 0x0003e80000100800 */
[----:B------:R1:W-:Y:S01]  /*2f520*/  STL [R1+0x584], R190 ;  /* 0x000584be01007387 */ /* 0x0003e20000100800 */
[----:B0-----:R-:W-:Y:S02]  /*2f530*/  PRMT R191, R229, 0x5410, R200 ;  /* 0x00005410e5bf7816 */ /* 0x001fe400000000c8 */
[----:B-1----:R-:W-:-:S03]  /*2f540*/  PRMT R192, R228, 0x5410, R201 ;  /* 0x00005410e4c07816 */ /* 0x002fc600000000c9 */
[----:B------:R0:W-:Y:S01]  /*2f550*/  STL [R1+0x580], R191 ;  /* 0x000580bf01007387 */ /* 0x0001e20000100800 */
[----:B------:R-:W-:-:S03]  /*2f560*/  PRMT R190, R227, 0x5410, R202 ;  /* 0x00005410e3be7816 */ /* 0x000fc600000000ca */
[----:B------:R-:W-:Y:S04]  /*2f570*/  STL [R1+0x57c], R192 ;  /* 0x00057cc001007387 */ /* 0x000fe80000100800 */
[----:B------:R1:W-:Y:S01]  /*2f580*/  STL [R1+0x578], R190 ;  /* 0x000578be01007387 */ /* 0x0003e20000100800 */
[----:B0-----:R-:W-:-:S05]  /*2f590*/  PRMT R191, R226, 0x5410, R203 ;  /* 0x00005410e2bf7816 */ /* 0x001fca00000000cb */
[----:B------:R0:W-:Y:S01]  /*2f5a0*/  STL [R1+0x574], R191 ;  /* 0x000574bf01007387 */ /* 0x0001e20000100800 */
[----:B-1----:R-:W-:Y:S01]  /*2f5b0*/  PRMT R190, R225, 0x5410, R204 ;  /* 0x00005410e1be7816 */ /* 0x002fe200000000cc */
[----:B------:R-:W-:Y:S01]  /*2f5c0*/  IMAD R192, R0, UR5, RZ ;  /* 0x0000000500c07c24 */ /* 0x000fe2000f8e02ff */
[----:B------:R-:W-:Y:S01]  /*2f5d0*/  PRMT R193, R223, 0x5410, R208 ;  /* 0x00005410dfc17816 */ /* 0x000fe200000000d0 */
[----:B------:R-:W-:Y:S02]  /*2f5e0*/  ULDC UR5, c[0x0][0x248] ;  /* 0x0000920000057ab9 */ /* 0x000fe40000000800 */
[----:B------:R1:W-:Y:S01]  /*2f5f0*/  STL [R1+0x570], R190 ;  /* 0x000570be01007387 */ /* 0x0003e20000100800 */
[----:B0-----:R-:W-:-:S05]  /*2f600*/  PRMT R191, R205, 0x5410, R206 ;  /* 0x00005410cdbf7816 */ /* 0x001fca00000000ce */
[----:B------:R0:W-:Y:S01]  /*2f610*/  STL [R1+0x56c], R191 ;  /* 0x00056cbf01007387 */ /* 0x0001e20000100800 */
[----:B-1----:R-:W-:-:S03]  /*2f620*/  PRMT R190, R224, 0x5410, R207 ;  /* 0x00005410e0be7816 */ /* 0x002fc600000000cf */
[----:B------:R-:W-:Y:S04]  /*2f630*/  STL [R1+0x488], R192 ;  /* 0x000488c001007387 */ /* 0x000fe80000100800 */
[----:B------:R1:W-:Y:S01]  /*2f640*/  STL [R1+0x568], R190 ;  /* 0x000568be01007387 */ /* 0x0003e20000100800 */
[----:B0-----:R-:W-:Y:S01]  /*2f650*/  VIADD R191, R192, UR5 ;  /* 0x00000005c0bf7c36 */ /* 0x001fe20008000000 */
[----:B------:R-:W-:Y:S02]  /*2f660*/  ULDC UR5, c[0x0][0x248] ;  /* 0x0000920000057ab9 */ /* 0x000fe40000000800 */
[----:B------:R0:W-:Y:S01]  /*2f670*/  STL [R1+0x564], R193 ;  /* 0x000564c101007387 */ /* 0x0001e20000100800 */
[----:B-1----:R-:W-:Y:S02]  /*2f680*/  PRMT R190, R209, 0x5410, R210 ;  /* 0x00005410d1be7816 */ /* 0x002fe400000000d2 */
[----:B0-----:R-:W-:-:S03]  /*2f690*/  PRMT R193, R222, 0x5410, R211 ;  /* 0x00005410dec17816 */ /* 0x001fc600000000d3 */
[----:B------:R0:W-:Y:S04]  /*2f6a0*/  STL [R1+0x560], R190 ;  /* 0x000560be01007387 */ /* 0x0001e80000100800 */
[----:B------:R-:W-:Y:S04]  /*2f6b0*/  STL [R1+0x46c], R191 ;  /* 0x00046cbf01007387 */ /* 0x000fe80000100800 */
[----:B------:R1:W-:Y:S01]  /*2f6c0*/  STL [R1+0x55c], R193 ;  /* 0x00055cc101007387 */ /* 0x0003e20000100800 */
[----:B0-----:R-:W-:Y:S01]  /*2f6d0*/  VIADD R190, R191, UR5 ;  /* 0x00000005bfbe7c36 */ /* 0x001fe20008000000 */
[----:B------:R-:W-:Y:S01]  /*2f6e0*/  ULDC UR5, c[0x0][0x248] ;  /* 0x0000920000057ab9 */ /* 0x000fe20000000800 */
[----:B------:R-:W-:-:S02]  /*2f6f0*/  PRMT R194, R219, 0x5410, R214 ;  /* 0x00005410dbc27816 */ /* 0x000fc400000000d6 */
[----:B-1----:R-:W-:Y:S02]  /*2f700*/  PRMT R193, R212, 0x5410, R213 ;  /* 0x00005410d4c17816 */ /* 0x002fe400000000d5 */
[----:B------:R-:W-:-:S03]  /*2f710*/  PRMT R195, R215, 0x5410, R216 ;  /* 0x00005410d7c37816 */ /* 0x000fc600000000d8 */
[----:B------:R0:W-:Y:S04]  /*2f720*/  STL [R1+0x558], R193 ;  /* 0x000558c101007387 */ /* 0x0001e80000100800 */
[----:B------:R-:W-:Y:S01]  /*2f730*/  STL [R1+0x45c], R190 ;  /* 0x00045cbe01007387 */ /* 0x000fe20000100800 */
[----:B0-----:R-:W-:-:S03]  /*2f740*/  VIADD R193, R190, UR5 ;  /* 0x00000005bec17c36 */ /* 0x001fc60008000000 */
[----:B------:R0:W-:Y:S01]  /*2f750*/  STL [R1+0x554], R194 ;  /* 0x000554c201007387 */ /* 0x0001e20000100800 */
[----:B------:R-:W-:-:S03]  /*2f760*/  ULDC UR5, c[0x0][0x248] ;  /* 0x0000920000057ab9 */ /* 0x000fc60000000800 */
[----:B------:R-:W-:Y:S04]  /*2f770*/  STL [R1+0x550], R195 ;  /* 0x000550c301007387 */ /* 0x000fe80000100800 */
[----:B------:R1:W-:Y:S01]  /*2f780*/  STL [R1+0x440], R193 ;  /* 0x000440c101007387 */ /* 0x0003e20000100800 */
[----:B0-----:R-:W-:-:S05]  /*2f790*/  PRMT R194, R218, 0x5410, R217 ;  /* 0x00005410dac27816 */ /* 0x001fca00000000d9 */
[----:B------:R-:W-:Y:S01]  /*2f7a0*/  STL [R1+0x54c], R194 ;  /* 0x00054cc201007387 */ /* 0x000fe20000100800 */
[----:B-1----:R-:W-:Y:S01]  /*2f7b0*/  VIADD R193, R193, UR5 ;  /* 0x00000005c1c17c36 */ /* 0x002fe20008000000 */
[----:B------:R-:W-:Y:S02]  /*2f7c0*/  ULDC UR5, c[0x0][0x248] ;  /* 0x0000920000057ab9 */ /* 0x000fe40000000800 */
[----:B------:R-:W-:Y:S01]  /*2f7d0*/  STL [R1+0x548], R187 ;  /* 0x000548bb01007387 */ /* 0x000fe20000100800 */
[----:B------:R-:W-:Y:S01]  /*2f7e0*/  VIADD R252, R193, UR5 ;  /* 0x00000005c1fc7c36 */ /* 0x000fe20008000000 */
[----:B------:R-:W-:Y:S02]  /*2f7f0*/  ULDC UR5, c[0x0][0x248] ;  /* 0x0000920000057ab9 */ /* 0x000fe40000000800 */
[----:B------:R-:W-:Y:S04]  /*2f800*/  STL [R1+0x234], R193 ;  /* 0x000234c101007387 */ /* 0x000fe80000100800 */
[----:B------:R-:W-:Y:S04]  /*2f810*/  STL [R1+0x544], R186 ;  /* 0x000544ba01007387 */ /* 0x000fe80000100800 */
[----:B------:R0:W-:Y:S04]  /*2f820*/  STL [R1+0x540], R182 ;  /* 0x000540b601007387 */ /* 0x0001e80000100800 */
[----:B------:R-:W-:Y:S01]  /*2f830*/  STL [R1+0x53c], R183 ;  /* 0x00053cb701007387 */ /* 0x000fe20000100800 */
[----:B0-----:R-:W-:Y:S01]  /*2f840*/  VIADD R182, R252, UR5 ;  /* 0x00000005fcb67c36 */ /* 0x001fe20008000000 */
[----:B------:R-:W-:-:S02]  /*2f850*/  ULDC UR5, c[0x0][0x248] ;  /* 0x0000920000057ab9 */ /* 0x000fc40000000800 */
[----:B------:R0:W-:Y:S04]  /*2f860*/  STL [R1+0x538], R178 ;  /* 0x000538b201007387 */ /* 0x0001e80000100800 */
[----:B------:R-:W-:Y:S04]  /*2f870*/  STL [R1+0xe0], R182 ;  /* 0x0000e0b601007387 */ /* 0x000fe80000100800 */
[----:B------:R-:W-:Y:S01]  /*2f880*/  STL [R1+0x534], R179 ;  /* 0x000534b301007387 */ /* 0x000fe20000100800 */
[----:B0-----:R-:W-:Y:S01]  /*2f890*/  VIADD R178, R182, UR5 ;  /* 0x00000005b6b27c36 */ /* 0x001fe20008000000 */
[----:B------:R-:W-:-:S02]  /*2f8a0*/  ULDC UR5, c[0x0][0x248] ;  /* 0x0000920000057ab9 */ /* 0x000fc40000000800 */
[----:B------:R0:W-:Y:S04]  /*2f8b0*/  STL [R1+0x530], R174 ;  /* 0x000530ae01007387 */ /* 0x0001e80000100800 */
[----:B------:R-:W-:Y:S01]  /*2f8c0*/  STL [R1+0xe4], R178 ;  /* 0x0000e4b201007387 */ /* 0x000fe20000100800 */
[----:B------:R-:W-:-:S03]  /*2f8d0*/  PRMT R167, R168, 0x5410, R169 ;  /* 0x00005410a8a77816 */ /* 0x000fc600000000a9 */
[----:B------:R-:W-:Y:S01]  /*2f8e0*/  STL [R1+0x52c], R175 ;  /* 0x00052caf01007387 */ /* 0x000fe20000100800 */
[----:B0-----:R-:W-:Y:S01]  /*2f8f0*/  VIADD R174, R178, UR5 ;  /* 0x00000005b2ae7c36 */ /* 0x001fe20008000000 */
[----:B------:R-:W-:Y:S02]  /*2f900*/  ULDC UR5, c[0x0][0x248] ;  /* 0x0000920000057ab9 */ /* 0x000fe40000000800 */
[----:B------:R0:W-:Y:S01]  /*2f910*/  STL [R1+0x528], R171 ;  /* 0x000528ab01007387 */ /* 0x0001e20000100800 */
[----:B------:R-:W-:Y:S02]  /*2f920*/  PRMT R159, R159, 0x3340, R0 ;  /* 0x000033409f9f7816 */ /* 0x000fe40000000000 */
[----:B------:R-:W-:Y:S01]  /*2f930*/  LOP3.LUT R155, R155, 0xffff, RZ, 0xc0, !PT ;  /* 0x0000ffff9b9b7812 */ /* 0x000fe200078ec0ff */
[----:B------:R-:W-:Y:S01]  /*2f940*/  STL [R1+0xe8], R174 ;  /* 0x0000e8ae01007387 */ /* 0x000fe20000100800 */
[----:B------:R-:W-:-:S03]  /*2f950*/  PRMT R162, R162, 0x5410, R163 ;  /* 0x00005410a2a27816 */ /* 0x000fc600000000a3 */
[----:B------:R-:W-:Y:S01]  /*2f960*/  STL [R1+0x524], R170 ;  /* 0x000524aa01007387 */ /* 0x000fe20000100800 */
[----:B0-----:R-:W-:Y:S01]  /*2f970*/  VIADD R171, R174, UR5 ;  /* 0x00000005aeab7c36 */ /* 0x001fe20008000000 */
[----:B------:R-:W-:Y:S02]  /*2f980*/  ULDC UR5, c[0x0][0x248] ;  /* 0x0000920000057ab9 */ /* 0x000fe40000000800 */
[----:B------:R0:W-:Y:S01]  /*2f990*/  STL [R1+0x520], R166 ;  /* 0x000520a601007387 */ /* 0x0001e20000100800 */
[--C-:B------:R-:W-:Y:S02]  /*2f9a0*/  PRMT R161, R161, 0x3340, R0.reuse ;  /* 0x00003340a1a17816 */ /* 0x100fe40000000000 */
[----:B------:R-:W-:Y:S01]  /*2f9b0*/  PRMT R163, R164, 0x5410, R165 ;  /* 0x00005410a4a37816 */ /* 0x000fe200000000a5 */
[----:B------:R-:W-:Y:S01]  /*2f9c0*/  STL [R1+0xec], R171 ;  /* 0x0000ecab01007387 */ /* 0x000fe20000100800 */
[----:B------:R-:W-:Y:S02]  /*2f9d0*/  PRMT R155, R155, 0x3340, R0 ;  /* 0x000033409b9b7816 */ /* 0x000fe40000000000 */
[----:B------:R-:W-:Y:S01]  /*2f9e0*/  PRMT R158, R158, 0x5410, R159 ;  /* 0x000054109e9e7816 */ /* 0x000fe2000000009f */
[----:B------:R-:W-:Y:S01]  /*2f9f0*/  STL [R1+0x51c], R167 ;  /* 0x00051ca701007387 */ /* 0x000fe20000100800 */
[----:B0-----:R-:W-:Y:S01]  /*2fa00*/  VIADD R166, R171, UR5 ;  /* 0x00000005aba67c36 */ /* 0x001fe20008000000 */
[----:B------:R-:W-:-:S02]  /*2fa10*/  ULDC UR5, c[0x0][0x248] ;  /* 0x0000920000057ab9 */ /* 0x000fc40000000800 */
[----:B------:R0:W-:Y:S01]  /*2fa20*/  STL [R1+0x518], R162 ;  /* 0x000518a201007387 */ /* 0x0001e20000100800 */
[----:B------:R-:W-:Y:S02]  /*2fa30*/  PRMT R159, R160, 0x5410, R161 ;  /* 0x00005410a09f7816 */ /* 0x000fe400000000a1 */
[----:B------:R-:W-:Y:S01]  /*2fa40*/  PRMT R154, R154, 0x5410, R155 ;  /* 0x000054109a9a7816 */ /* 0x000fe2000000009b */
[----:B------:R-:W-:Y:S01]  /*2fa50*/  STL [R1+0xf0], R166 ;  /* 0x0000f0a601007387 */ /* 0x000fe20000100800 */
[----:B------:R-:W-:-:S03]  /*2fa60*/  PRMT R155, R156, 0x5410, R157 ;  /* 0x000054109c9b7816 */ /* 0x000fc6000000009d */
[----:B------:R-:W-:Y:S01]  /*2fa70*/  STL [R1+0x514], R163 ;  /* 0x000514a301007387 */ /* 0x000fe20000100800 */
[----:B0-----:R-:W-:Y:S01]  /*2fa80*/  VIADD R162, R166, UR5 ;  /* 0x00000005a6a27c36 */ /* 0x001fe20008000000 */
[----:B------:R-:W-:Y:S02]  /*2fa90*/  ULDC UR5, c[0x0][0x248] ;  /* 0x0000920000057ab9 */ /* 0x000fe40000000800 */
[----:B------:R0:W-:Y:S01]  /*2faa0*/  STL [R1+0x510], R158 ;  /* 0x0005109e01007387 */ /* 0x0001e20000100800 */
[----:B------:R-:W-:Y:S02]  /*2fab0*/  LOP3.LUT R143, R143, 0xffff, RZ, 0xc0, !PT ;  /* 0x0000ffff8f8f7812 */ /* 0x000fe400078ec0ff */
[----:B------:R-:W-:Y:S01]  /*2fac0*/  PRMT R150, R150, 0x5410, R151 ;  /* 0x0000541096967816 */ /* 0x000fe20000000097 */
[----:B------:R-:W-:Y:S01]  /*2fad0*/  STL [R1+0xf4], R162 ;  /* 0x0000f4a201007387 */ /* 0x000fe20000100800 */
[----:B------:R-:W-:-:S03]  /*2fae0*/  LOP3.LUT R145, R145, 0xffff, RZ, 0xc0, !PT ;  /* 0x0000ffff91917812 */ /* 0x000fc600078ec0ff */
[----:B------:R-:W-:Y:S01]  /*2faf0*/  STL [R1+0x50c], R159 ;  /* 0x00050c9f01007387 */ /* 0x000fe20000100800 */
[----:B0-----:R-:W-:Y:S01]  /*2fb00*/  VIADD R158, R162, UR5 ;  /* 0x00000005a29e7c36 */ /* 0x001fe20008000000 */
[----:B------:R-:W-:Y:S02]  /*2fb10*/  ULDC UR5, c[0x0][0x248] ;  /* 0x0000920000057ab9 */ /* 0x000fe40000000800 */
        /* <DEDUP_REMOVED lines=17> */
[----:B------:R-:W-:Y:S02]  /*2fc30*/  SHF.R.U32.HI R133, RZ, 0x8, R133 ;  /* 0x00000008ff857819 */ /* 0x000fe40000011685 */
[----:B------:R-:W-:Y:S01]  /*2fc40*/  PRMT R143, R144, 0x5410, R145 ;  /* 0x00005410908f7816 */ /* 0x000fe20000000091 */
[----:B------:R-:W-:Y:S01]  /*2fc50*/  STL [R1+0x100], R150 ;  /* 0x0001009601007387 */ /* 0x000fe20000100800 */
[----:B------:R-:W-:Y:S02]  /*2fc60*/  LOP3.LUT R131, R131, 0xffff, RZ, 0xc0, !PT ;  /* 0x0000ffff83837812 */ /* 0x000fe400078ec0ff */
[----:B------:R-:W-:Y:S01]  /*2fc70*/  PRMT R139, R139, 0x5410, R140 ;  /* 0x000054108b8b7816 */ /* 0x000fe2000000008c */
[----:B------:R-:W-:Y:S01]  /*2fc80*/  STL [R1+0x4ec], R147 ;  /* 0x0004ec9301007387 */ /* 0x000fe20000100800 */
[----:B0-----:R-:W-:Y:S01]  /*2fc90*/  VIADD R146, R150, UR5 ;  /* 0x0000000596927c36 */ /* 0x001fe20008000000 */
[----:B------:R-:W-:-:S02]  /*2fca0*/  ULDC UR5, c[0x0][0x248] ;  /* 0x0000920000057ab9 */ /* 0x000fc40000000800 */
[----:B------:R0:W-:Y:S01]  /*2fcb0*/  STL [R1+0x4e8], R142 ;  /* 0x0004e88e01007387 */ /* 0x0001e20000100800 */
[----:B------:R-:W-:Y:S02]  /*2fcc0*/  LOP3.LUT R133, R133, 0xffff, RZ, 0xc0, !PT ;  /* 0x0000ffff85857812 */ /* 0x000fe400078ec0ff */
[----:B------:R-:W-:Y:S01]  /*2fcd0*/  PRMT R138, R138, 0x5410, R141 ;  /* 0x000054108a8a7816 */ /* 0x000fe2000000008d */
[----:B------:R-:W-:Y:S01]  /*2fce0*/  STL [R1+0x104], R146 ;  /* 0x0001049201007387 */ /* 0x000fe20000100800 */
[--C-:B------:R-:W-:Y:S02]  /*2fcf0*/  PRMT R131, R131, 0x3340, R0.reuse ;  /* 0x0000334083837816 */ /* 0x100fe40000000000 */
[----:B------:R-:W-:Y:S01]  /*2fd00*/  LOP3.LUT R127, R127, 0xffff, RZ, 0xc0, !PT ;  /* 0x0000ffff7f7f7812 */ /* 0x000fe200078ec0ff */
[----:B------:R-:W-:Y:S01]  /*2fd10*/  STL [R1+0x4e4], R143 ;  /* 0x0004e48f01007387 */ /* 0x000fe20000100800 */
[----:B0-----:R-:W-:Y:S01]  /*2fd20*/  VIADD R142, R146, UR5 ;  /* 0x00000005928e7c36 */ /* 0x001fe20008000000 */
[----:B------:R-:W-:Y:S01]  /*2fd30*/  ULDC UR5, c[0x0][0x248] ;  /* 0x0000920000057ab9 */ /* 0x000fe20000000800 */
[----:B------:R-:W-:Y:S01]  /*2fd40*/  PRMT R134, R134, 0x5410, R135 ;  /* 0x0000541086867816 */ /* 0x000fe20000000087 */
[----:B------:R0:W-:Y:S01]  /*2fd50*/  STL [R1+0x4dc], R139 ;  /* 0x0004dc8b01007387 */ /* 0x0001e20000100800 */
[----:B------:R-:W-:-:S02]  /*2fd60*/  PRMT R133, R133, 0x3340, R0 ;  /* 0x0000334085857816 */ /* 0x000fc40000000000 */
[----:B------:R-:W-:Y:S01]  /*2fd70*/  LOP3.LUT R129, R129, 0xffff, RZ, 0xc0, !PT ;  /* 0x0000ffff81817812 */ /* 0x000fe200078ec0ff */
[----:B------:R-:W-:Y:S01]  /*2fd80*/  STL [R1+0x108], R142 ;  /* 0x0001088e01007387 */ /* 0x000fe20000100800 */
[----:B------:R-:W-:Y:S02]  /*2fd90*/  PRMT R135, R136, 0x5410, R137 ;  /* 0x0000541088877816 */ /* 0x000fe40000000089 */
[--C-:B------:R-:W-:Y:S01]  /*2fda0*/  PRMT R127, R127, 0x3340, R0.reuse ;  /* 0x000033407f7f7816 */ /* 0x100fe20000000000 */
[----:B------:R-:W-:Y:S01]  /*2fdb0*/  STL [R1+0x4d8], R138 ;  /* 0x0004d88a01007387 */ /* 0x000fe20000100800 */
[----:B0-----:R-:W-:Y:S01]  /*2fdc0*/  VIADD R139, R142, UR5 ;  /* 0x000000058e8b7c36 */ /* 0x001fe20008000000 */
[----:B------:R-:W-:Y:S01]  /*2fdd0*/  LOP3.LUT R123, R123, 0xffff, RZ, 0xc0, !PT ;  /* 0x0000ffff7b7b7812 */ /* 0x000fe200078ec0ff */
[----:B------:R-:W-:Y:S01]  /*2fde0*/  ULDC UR5, c[0x0][0x248] ;  /* 0x0000920000057ab9 */ /* 0x000fe20000000800 */
[----:B------:R-:W-:Y:S01]  /*2fdf0*/  PRMT R130, R130, 0x5410, R131 ;  /* 0x0000541082827816 */ /* 0x000fe20000000083 */
[----:B------:R0:W-:Y:S01]  /*2fe00*/  STL [R1+0x4d4], R134 ;  /* 0x0004d48601007387 */ /* 0x0001e20000100800 */
[----:B------:R-:W-:-:S02]  /*2fe10*/  PRMT R129, R129, 0x3340, R0 ;  /* 0x0000334081817816 */ /* 0x000fc40000000000 */
[----:B------:R-:W-:Y:S01]  /*2fe20*/  PRMT R131, R132, 0x5410, R133 ;  /* 0x0000541084837816 */ /* 0x000fe20000000085 */
[----:B------:R-:W-:Y:S01]  /*2fe30*/  STL [R1+0x10c], R139 ;  /* 0x00010c8b01007387 */ /* 0x000fe20000100800 */
[----:B------:R-:W-:Y:S02]  /*2fe40*/  PRMT R123, R123, 0x3340, R0 ;  /* 0x000033407b7b7816 */ /* 0x000fe40000000000 */
[----:B------:R-:W-:Y:S01]  /*2fe50*/  PRMT R126, R126, 0x5410, R127 ;  /* 0x000054107e7e7816 */ /* 0x000fe2000000007f */
[----:B------:R-:W-:Y:S01]  /*2fe60*/  STL [R1+0x4d0], R135 ;  /* 0x0004d08701007387 */ /* 0x000fe20000100800 */
[----:B0-----:R-:W-:Y:S01]  /*2fe70*/  VIADD R134, R139, UR5 ;  /* 0x000000058b867c36 */ /* 0x001fe20008000000 */
[----:B------:R-:W-:Y:S02]  /*2fe80*/  ULDC UR5, c[0x0][0x248] ;  /* 0x0000920000057ab9 */ /* 0x000fe40000000800 */
[----:B------:R0:W-:Y:S01]  /*2fe90*/  STL [R1+0x4c4], R130 ;  /* 0x0004c48201007387 */ /* 0x0001e20000100800 */
[----:B------:R-:W-:-:S02]  /*2fea0*/  PRMT R127, R128, 0x5410, R129 ;  /* 0x00005410807f7816 */ /* 0x000fc40000000081 */
[----:B------:R-:W-:Y:S01]  /*2feb0*/  PRMT R122, R122, 0x5410, R123 ;  /* 0x000054107a7a7816 */ /* 0x000fe2000000007b */
[----:B------:R-:W-:Y:S01]  /*2fec0*/  STL [R1+0x110], R134 ;  /* 0x0001108601007387 */ /* 0x000fe20000100800 */
[----:B------:R-:W-:-:S03]  /*2fed0*/  PRMT R123, R124, 0x5410, R125 ;  /* 0x000054107c7b7816 */ /* 0x000fc6000000007d */
[----:B------:R-:W-:Y:S01]  /*2fee0*/  STL [R1+0x4c0], R131 ;  /* 0x0004c08301007387 */ /* 0x000fe20000100800 */
[----:B0-----:R-:W-:Y:S01]  /*2fef0*/  VIADD R130, R134, UR5 ;  /* 0x0000000586827c36 */ /* 0x001fe20008000000 */
[----:B------:R-:W-:Y:S02]  /*2ff00*/  ULDC UR5, c[0x0][0x248] ;  /* 0x0000920000057ab9 */ /* 0x000fe40000000800 */
[----:B------:R0:W-:Y:S01]  /*2ff10*/  STL [R1+0x4b8], R126 ;  /* 0x0004b87e01007387 */ /* 0x0001e20000100800 */
[----:B------:R-:W-:-:S03]  /*2ff20*/  PRMT R118, R118, 0x5410, R119 ;  /* 0x0000541076767816 */ /* 0x000fc60000000077 */
[----:B------:R-:W-:Y:S04]  /*2ff30*/  STL [R1+0x114], R130 ;  /* 0x0001148201007387 */ /* 0x000fe80000100800 */
[----:B------:R-:W-:Y:S01]  /*2ff40*/  STL [R1+0x4ac], R127 ;  /* 0x0004ac7f01007387 */ /* 0x000fe20000100800 */
[----:B0-----:R-:W-:Y:S01]  /*2ff50*/  VIADD R126, R130, UR5 ;  /* 0x00000005827e7c36 */ /* 0x001fe20008000000 */
[----:B------:R-:W-:Y:S02]  /*2ff60*/  ULDC UR5, c[0x0][0x248] ;  /* 0x0000920000057ab9 */ /* 0x000fe40000000800 */
[----:B------:R0:W-:Y:S01]  /*2ff70*/  STL [R1+0x4a8], R122 ;  /* 0x0004a87a01007387 */ /* 0x0001e20000100800 */
[----:B------:R-:W-:-:S03]  /*2ff80*/  PRMT R119, R120, 0x5410, R121 ;  /* 0x0000541078777816 */ /* 0x000fc60000000079 */
[----:B------:R-:W-:Y:S01]  /*2ff90*/  STL [R1+0x118], R126 ;  /* 0x0001187e01007387 */ /* 0x000fe20000100800 */
[----:B------:R-:W-:-:S03]  /*2ffa0*/  PRMT R114, R114, 0x5410, R115 ;  /* 0x0000541072727816 */ /* 0x000fc60000000073 */
[----:B------:R-:W-:Y:S01]  /*2ffb0*/  STL [R1+0x4a4], R123 ;  /* 0x0004a47b01007387 */ /* 0x000fe20000100800 */
[----:B0-----:R-:W-:Y:S01]  /*2ffc0*/  VIADD R122, R126, UR5 ;  /* 0x000000057e7a7c36 */ /* 0x001fe20008000000 */
[----:B------:R-:W-:Y:S02]  /*2ffd0*/  ULDC UR5, c[0x0][0x248] ;  /* 0x0000920000057ab9 */ /* 0x000fe40000000800 */
[----:B------:R0:W-:Y:S04]  /*2ffe0*/  STL [R1+0x498], R118 ;  /* 0x0004987601007387 */ /* 0x0001e80000100800 */
[----:B------:R-:W-:Y:S01]  /*2fff0*/  STL [R1+0x11c], R122 ;  /* 0x00011c7a01007387 */ /* 0x000fe20000100800 */
[----:B0-----:R-:W-:-:S03]  /*30000*/  VIADD R118, R122, UR5 ;  /* 0x000000057a767c36 */ /* 0x001fc60008000000 */
[----:B------:R-:W-:Y:S01]  /*30010*/  STL [R1+0x494], R119 ;  /* 0x0004947701007387 */ /* 0x000fe20000100800 */
[----:B------:R-:W-:-:S03]  /*30020*/  ULDC UR5, c[0x0][0x248] ;  /* 0x0000920000057ab9 */ /* 0x000fc60000000800 */
[----:B------:R-:W-:Y:S04]  /*30030*/  STL [R1+0x490], R114 ;  /* 0x0004907201007387 */ /* 0x000fe80000100800 */
[----:B------:R0:W-:Y:S01]  /*30040*/  STL [R1+0x120], R118 ;  /* 0x0001207601007387 */ /* 0x0001e20000100800 */
[----:B------:R-:W-:Y:S02]  /*30050*/  LOP3.LUT R107, R107, 0xffff, RZ, 0xc0, !PT ;  /* 0x0000ffff6b6b7812 */ /* 0x000fe400078ec0ff */
[----:B------:R-:W-:Y:S01]  /*30060*/  LOP3.LUT R103, R103, 0xffff, RZ, 0xc0, !PT ;  /* 0x0000ffff67677812 */ /* 0x000fe200078ec0ff */
[----:B0-----:R-:W-:Y:S01]  /*30070*/  VIADD R118, R118, UR5 ;  /* 0x0000000576767c36 */ /* 0x001fe20008000000 */
[----:B------:R-:W-:-:S03]  /*30080*/  ULDC UR5, c[0x0][0x248] ;  /* 0x0000920000057ab9 */ /* 0x000fc60000000800 */
[----:B------:R-:W-:Y:S01]  /*30090*/  VIADD R114, R118, UR5 ;  /* 0x0000000576727c36 */ /* 0x000fe20008000000 */
[----:B------:R-:W-:Y:S01]  /*300a0*/  ULDC UR5, c[0x0][0x248] ;  /* 0x0000920000057ab9 */ /* 0x000fe20000000800 */
[--C-:B------:R-:W-:Y:S02]  /*300b0*/  PRMT R107, R107, 0x3340, R0.reuse ;  /* 0x000033406b6b7816 */ /* 0x100fe40000000000 */
[----:B------:R-:W-:Y:S01]  /*300c0*/  PRMT R168, R110, 0x5410, R111 ;  /* 0x000054106ea87816 */ /* 0x000fe2000000006f */
[----:B------:R-:W-:Y:S01]  /*300d0*/  VIADD R110, R114, UR5 ;  /* 0x00000005726e7c36 */ /* 0x000fe20008000000 */
[----:B------:R-:W-:Y:S01]  /*300e0*/  ULDC UR5, c[0x0][0x248] ;  /* 0x0000920000057ab9 */ /* 0x000fe20000000800 */
[--C-:B------:R-:W-:Y:S02]  /*300f0*/  PRMT R103, R103, 0x3340, R0.reuse ;  /* 0x0000334067677816 */ /* 0x100fe40000000000 */
[----:B------:R-:W-:Y:S02]  /*30100*/  LOP3.LUT R99, R99, 0xffff, RZ, 0xc0, !PT ;  /* 0x0000ffff63637812 */ /* 0x000fe400078ec0ff */
[----:B------:R-:W-:Y:S01]  /*30110*/  PRMT R166, R106, 0x5410, R107 ;  /* 0x000054106aa67816 */ /* 0x000fe2000000006b */
[----:B------:R-:W-:Y:S01]  /*30120*/  VIADD R106, R110, UR5 ;  /* 0x000000056e6a7c36 */ /* 0x000fe20008000000 */
[----:B------:R-:W-:Y:S01]  /*30130*/  ULDC UR5, c[0x0][0x248] ;  /* 0x0000920000057ab9 */ /* 0x000fe20000000800 */
[----:B------:R-:W-:-:S02]  /*30140*/  PRMT R99, R99, 0x3340, R0 ;  /* 0x0000334063637816 */ /* 0x000fc40000000000 */
[----:B------:R-:W-:Y:S02]  /*30150*/  LOP3.LUT R95, R95, 0xffff, RZ, 0xc0, !PT ;  /* 0x0000ffff5f5f7812 */ /* 0x000fe400078ec0ff */
        /* <DEDUP_REMOVED lines=9> */
[----:B------:R-:W-:Y:S01]  /*301f0*/  PRMT R160, R94, 0x5410, R95 ;  /* 0x000054105ea07816 */ /* 0x000fe2000000005f */
[----:B------:R-:W-:Y:S01]  /*30200*/  VIADD R94, R98, UR5 ;  /* 0x00000005625e7c36 */ /* 0x000fe20008000000 */
[----:B------:R-:W-:Y:S01]  /*30210*/  ULDC UR5, c[0x0][0x248] ;  /* 0x0000920000057ab9 */ /* 0x000fe20000000800 */
[----:B------:R-:W-:Y:S02]  /*30220*/  PRMT R158, R90, 0x5410, R91 ;  /* 0x000054105a9e7816 */ /* 0x000fe4000000005b */
[----:B------:R-:W-:Y:S01]  /*30230*/  VIADD R90, R94, UR5 ;  /* 0x000000055e5a7c36 */ /* 0x000fe20008000000 */
[----:B------:R-:W-:Y:S01]  /*30240*/  ULDC UR5, c[0x0][0x248] ;  /* 0x0000920000057ab9 */ /* 0x000fe20000000800 */
[----:B------:R-:W-:Y:S02]  /*30250*/  LOP3.LUT R79, R79, 0xffff, RZ, 0xc0, !PT ;  /* 0x0000ffff4f4f7812 */ /* 0x000fe400078ec0ff */
[----:B------:R-:W-:Y:S01]  /*30260*/  PRMT R155, R86, 0x5410, R89 ;  /* 0x00005410569b7816 */ /* 0x000fe20000000059 */
[----:B------:R-:W-:Y:S01]  /*30270*/  VIADD R86, R90, UR5 ;  /* 0x000000055a567c36 */ /* 0x000fe20008000000 */
[----:B------:R-:W-:Y:S01]  /*30280*/  ULDC UR5, c[0x0][0x248] ;  /* 0x0000920000057ab9 */ /* 0x000fe20000000800 */
[----:B------:R-:W-:-:S02]  /*30290*/  PRMT R79, R79, 0x3340, R0 ;  /* 0x000033404f4f7816 */ /* 0x000fc40000000000 */
[----:B------:R-:W-:Y:S02]  /*302a0*/  SHF.R.U32.HI R73, RZ, 0x8, R73 ;  /* 0x00000008ff497819 */ /* 0x000fe40000011649 */
[----:B------:R-:W-:Y:S01]  /*302b0*/  PRMT R154, R82, 0x5410, R83 ;  /* 0x00005410529a7816 */ /* 0x000fe20000000053 */
[----:B------:R-:W-:Y:S01]  /*302c0*/  VIADD R82, R86, UR5 ;  /* 0x0000000556527c36 */ /* 0x000fe20008000000 */
[----:B------:R-:W-:Y:S01]  /*302d0*/  ULDC UR5, c[0x0][0x248] ;  /* 0x0000920000057ab9 */ /* 0x000fe20000000800 */
        /* <DEDUP_REMOVED lines=8> */
[----:B------:R-:W-:Y:S02]  /*30360*/  LOP3.LUT R63, R63, 0xffff, RZ, 0xc0, !PT ;  /* 0x0000ffff3f3f7812 */ /* 0x000fe400078ec0ff */
[----:B------:R-:W-:Y:S01]  /*30370*/  PRMT R144, R70, 0x5410, R73 ;  /* 0x0000541046907816 */ /* 0x000fe20000000049 */
[----:B------:R-:W-:Y:S01]  /*30380*/  VIADD R70, R74, UR5 ;  /* 0x000000054a467c36 */ /* 0x000fe20008000000 */
[----:B------:R-:W-:Y:S01]  /*30390*/  ULDC UR5, c[0x0][0x248] ;  /* 0x0000920000057ab9 */ /* 0x000fe20000000800 */
[----:B------:R-:W-:Y:S02]  /*303a0*/  PRMT R63, R63, 0x3340, R0 ;  /* 0x000033403f3f7816 */ /* 0x000fe40000000000 */
[----:B------:R-:W-:-:S02]  /*303b0*/  LOP3.LUT R59, R59, 0xffff, RZ, 0xc0, !PT ;  /* 0x0000ffff3b3b7812 */ /* 0x000fc400078ec0ff */
[----:B------:R-:W-:Y:S02]  /*303c0*/  SHF.R.U32.HI R55, RZ, 0x8, R55 ;  /* 0x00000008ff377819 */ /* 0x000fe40000011637 */
        /* <DEDUP_REMOVED lines=15> */
[----:B------:R-:W-:Y:S02]  /*304c0*/  SHF.R.U32.HI R39, RZ, 0x8, R39 ;  /* 0x00000008ff277819 */ /* 0x000fe40000011627 */
[----:B------:R-:W-:Y:S01]  /*304d0*/  PRMT R131, R50, 0x5410, R53 ;  /* 0x0000541032837816 */ /* 0x000fe20000000035 */
[----:B------:R-:W-:Y:S01]  /*304e0*/  VIADD R50, R54, UR5 ;  /* 0x0000000536327c36 */ /* 0x000fe20008000000 */
[----:B------:R-:W-:Y:S01]  /*304f0*/  ULDC UR5, c[0x0][0x248] ;  /* 0x0000920000057ab9 */ /* 0x000fe20000000800 */
[----:B------:R-:W-:-:S02]  /*30500*/  LOP3.LUT R39, R39, 0xffff, RZ, 0xc0, !PT ;  /* 0x0000ffff27277812 */ /* 0x000fc400078ec0ff */
[----:B------:R-:W-:Y:S01]  /*30510*/  PRMT R130, R46, 0x5410, R47 ;  /* 0x000054102e827816 */ /* 0x000fe2000000002f */
[----:B------:R-:W-:Y:S01]  /*30520*/  VIADD R46, R50, UR5 ;  /* 0x00000005322e7c36 */ /* 0x000fe20008000000 */
[----:B------:R-:W-:Y:S01]  /*30530*/  ULDC UR5, c[0x0][0x248] ;  /* 0x0000920000057ab9 */ /* 0x000fe20000000800 */
[--C-:B------:R-:W-:Y:S01]  /*30540*/  PRMT R39, R39, 0x3340, R0.reuse ;  /* 0x0000334027277816 */ /* 0x100fe20000000000 */
[----:B------:R-:W-:Y:S01]  /*30550*/  STL [R1+0x124], R118 ;  /* 0x0001247601007387 */ /* 0x000fe20000100800 */
[----:B------:R-:W-:Y:S02]  /*30560*/  LOP3.LUT R35, R35, 0xffff, RZ, 0xc0, !PT ;  /* 0x0000ffff23237812 */ /* 0x000fe400078ec0ff */
[----:B------:R-:W-:Y:S02]  /*30570*/  SHF.R.U32.HI R31, RZ, 0x8, R31 ;  /* 0x00000008ff1f7819 */ /* 0x000fe4000001161f */
[----:B------:R-:W-:Y:S01]  /*30580*/  PRMT R128, R42, 0x5410, R43 ;  /* 0x000054102a807816 */ /* 0x000fe2000000002b */
[----:B------:R-:W-:Y:S01]  /*30590*/  VIADD R42, R46, UR5 ;  /* 0x000000052e2a7c36 */ /* 0x000fe20008000000 */
[----:B------:R-:W-:Y:S01]  /*305a0*/  STL [R1+0x128], R114 ;  /* 0x0001287201007387 */ /* 0x000fe20000100800 */
[----:B------:R-:W-:Y:S01]  /*305b0*/  ULDC UR5, c[0x0][0x248] ;  /* 0x0000920000057ab9 */ /* 0x000fe20000000800 */
[----:B------:R-:W-:-:S02]  /*305c0*/  PRMT R35, R35, 0x3340, R0 ;  /* 0x0000334023237816 */ /* 0x000fc40000000000 */
[----:B------:R-:W-:Y:S01]  /*305d0*/  STL [R1+0x12c], R110 ;  /* 0x00012c6e01007387 */ /* 0x000fe20000100800 */
[----:B------:R-:W-:Y:S02]  /*305e0*/  LOP3.LUT R31, R31, 0xffff, RZ, 0xc0, !PT ;  /* 0x0000ffff1f1f7812 */ /* 0x000fe400078ec0ff */
[----:B------:R-:W-:Y:S01]  /*305f0*/  SHF.R.U32.HI R29, RZ, 0x8, R29 ;  /* 0x00000008ff1d7819 */ /* 0x000fe2000001161d */
[----:B------:R-:W-:Y:S01]  /*30600*/  STL [R1+0x130], R106 ;  /* 0x0001306a01007387 */ /* 0x000fe20000100800 */
[----:B------:R-:W-:Y:S01]  /*30610*/  PRMT R124, R38, 0x5410, R39 ;  /* 0x00005410267c7816 */ /* 0x000fe20000000027 */
[----:B------:R-:W-:Y:S01]  /*30620*/  VIADD R38, R42, UR5 ;  /* 0x000000052a267c36 */ /* 0x000fe20008000000 */
[----:B------:R-:W-:Y:S01]  /*30630*/  ULDC UR5, c[0x0][0x248] ;  /* 0x0000920000057ab9 */ /* 0x000fe20000000800 */
[----:B------:R-:W-:Y:S01]  /*30640*/  STL [R1+0x134], R102 ;  /* 0x0001346601007387 */ /* 0x000fe20000100800 */
[----:B------:R-:W-:-:S03]  /*30650*/  PRMT R31, R31, 0x3340, R0 ;  /* 0x000033401f1f7816 */ /* 0x000fc60000000000 */
[----:B------:R-:W-:Y:S01]  /*30660*/  STL [R1+0x138], R98 ;  /* 0x0001386201007387 */ /* 0x000fe20000100800 */
[----:B------:R-:W-:Y:S02]  /*30670*/  LOP3.LUT R29, R29, 0xffff, RZ, 0xc0, !PT ;  /* 0x0000ffff1d1d7812 */ /* 0x000fe400078ec0ff */
[----:B------:R-:W-:Y:S01]  /*30680*/  PRMT R121, R34, 0x5410, R35 ;  /* 0x0000541022797816 */ /* 0x000fe20000000023 */
[----:B------:R-:W-:Y:S01]  /*30690*/  STL [R1+0x13c], R94 ;  /* 0x00013c5e01007387 */ /* 0x000fe20000100800 */
[----:B------:R-:W-:Y:S01]  /*306a0*/  VIADD R34, R38, UR5 ;  /* 0x0000000526227c36 */ /* 0x000fe20008000000 */
[----:B------:R-:W-:Y:S02]  /*306b0*/  ULDC UR5, c[0x0][0x248] ;  /* 0x0000920000057ab9 */ /* 0x000fe40000000800 */
[----:B------:R-:W-:Y:S01]  /*306c0*/  STL [R1+0x140], R90 ;  /* 0x0001405a01007387 */ /* 0x000fe20000100800 */
[----:B------:R-:W-:-:S03]  /*306d0*/  LOP3.LUT R25, R25, 0xffff, RZ, 0xc0, !PT ;  /* 0x0000ffff19197812 */ /* 0x000fc600078ec0ff */
[----:B------:R-:W-:Y:S01]  /*306e0*/  STL [R1+0x144], R86 ;  /* 0x0001445601007387 */ /* 0x000fe20000100800 */
[----:B------:R-:W-:-:S03]  /*306f0*/  PRMT R29, R29, 0x3340, R0 ;  /* 0x000033401d1d7816 */ /* 0x000fc60000000000 */
[----:B------:R-:W-:Y:S01]  /*30700*/  STL [R1+0x148], R82 ;  /* 0x0001485201007387 */ /* 0x000fe20000100800 */
[----:B------:R-:W-:Y:S01]  /*30710*/  PRMT R119, R30, 0x5410, R31 ;  /* 0x000054101e777816 */ /* 0x000fe2000000001f */
[----:B------:R-:W-:Y:S01]  /*30720*/  VIADD R30, R34, UR5 ;  /* 0x00000005221e7c36 */ /* 0x000fe20008000000 */
[----:B------:R-:W-:Y:S01]  /*30730*/  ULDC UR5, c[0x0][0x248] ;  /* 0x0000920000057ab9 */ /* 0x000fe20000000800 */
[----:B------:R-:W-:Y:S04]  /*30740*/  STL [R1+0x14c], R78 ;  /* 0x00014c4e01007387 */ /* 0x000fe80000100800 */
[----:B------:R-:W-:Y:S01]  /*30750*/  STL [R1+0x150], R74 ;  /* 0x0001504a01007387 */ /* 0x000fe20000100800 */
[----:B------:R-:W-:-:S03]  /*30760*/  PRMT R25, R25, 0x3340, R0 ;  /* 0x0000334019197816 */ /* 0x000fc60000000000 */
[----:B------:R-:W-:Y:S01]  /*30770*/  STL [R1+0x154], R70 ;  /* 0x0001544601007387 */ /* 0x000fe20000100800 */
[----:B------:R-:W-:-:S03]  /*30780*/  LOP3.LUT R16, R16, 0xffff, RZ, 0xc0, !PT ;  /* 0x0000ffff10107812 */ /* 0x000fc600078ec0ff */
[----:B------:R-:W-:Y:S01]  /*30790*/  STL [R1+0x158], R66 ;  /* 0x0001584201007387 */ /* 0x000fe20000100800 */
[----:B------:R-:W-:Y:S01]  /*307a0*/  PRMT R126, R26, 0x5410, R29 ;  /* 0x000054101a7e7816 */ /* 0x000fe2000000001d */
[----:B------:R-:W-:Y:S01]  /*307b0*/  VIADD R26, R30, UR5 ;  /* 0x000000051e1a7c36 */ /* 0x000fe20008000000 */
[----:B------:R-:W-:Y:S01]  /*307c0*/  LOP3.LUT R17, R17, 0xffff, RZ, 0xc0, !PT ;  /* 0x0000ffff11117812 */ /* 0x000fe200078ec0ff */
[----:B------:R-:W-:Y:S01]  /*307d0*/  STL [R1+0x15c], R62 ;  /* 0x00015c3e01007387 */ /* 0x000fe20000100800 */
[----:B------:R-:W-:Y:S01]  /*307e0*/  LOP3.LUT R15, R15, 0xffff, RZ, 0xc0, !PT ;  /* 0x0000ffff0f0f7812 */ /* 0x000fe200078ec0ff */
[----:B------:R-:W-:Y:S02]  /*307f0*/  ULDC UR5, c[0x0][0x248] ;  /* 0x0000920000057ab9 */ /* 0x000fe40000000800 */
[----:B------:R-:W-:Y:S01]  /*30800*/  STL [R1+0x160], R58 ;  /* 0x0001603a01007387 */ /* 0x000fe20000100800 */
[----:B------:R-:W-:-:S03]  /*30810*/  LOP3.LUT R14, R14, 0xffff, RZ, 0xc0, !PT ;  /* 0x0000ffff0e0e7812 */ /* 0x000fc600078ec0ff */
[----:B------:R-:W-:Y:S01]  /*30820*/  STL [R1+0x164], R54 ;  /* 0x0001643601007387 */ /* 0x000fe20000100800 */
[----:B------:R-:W-:-:S03]  /*30830*/  PRMT R16, R16, 0x3340, R0 ;  /* 0x0000334010107816 */ /* 0x000fc60000000000 */
[----:B------:R-:W-:Y:S01]  /*30840*/  STL [R1+0x168], R50 ;  /* 0x0001683201007387 */ /* 0x000fe20000100800 */
[----:B------:R-:W-:Y:S02]  /*30850*/  LOP3.LUT R12, R12, 0xffff, RZ, 0xc0, !PT ;  /* 0x0000ffff0c0c7812 */ /* 0x000fe400078ec0ff */
[----:B------:R-:W-:Y:S01]  /*30860*/  PRMT R134, R22, 0x5410, R25 ;  /* 0x0000541016867816 */ /* 0x000fe20000000019 */
[----:B------:R-:W-:Y:S01]  /*30870*/  STL [R1+0x16c], R46 ;  /* 0x00016c2e01007387 */ /* 0x000fe20000100800 */
[--C-:B------:R-:W-:Y:S01]  /*30880*/  PRMT R17, R17, 0x3340, R0.reuse ;  /* 0x0000334011117816 */ /* 0x100fe20000000000 */
[----:B------:R-:W-:Y:S01]  /*30890*/  VIADD R22, R26, UR5 ;  /* 0x000000051a167c36 */ /* 0x000fe20008000000 */
[----:B------:R-:W-:Y:S01]  /*308a0*/  PRMT R15, R15, 0x3340, R0 ;  /* 0x000033400f0f7816 */ /* 0x000fe20000000000 */
[----:B------:R-:W-:Y:S01]  /*308b0*/  STL [R1+0x170], R42 ;  /* 0x0001702a01007387 */ /* 0x000fe20000100800 */
[----:B------:R-:W-:Y:S01]  /*308c0*/  LOP3.LUT R13, R13, 0xffff, RZ, 0xc0, !PT ;  /* 0x0000ffff0d0d7812 */ /* 0x000fe200078ec0ff */
[----:B------:R-:W-:-:S02]  /*308d0*/  ULDC UR5, c[0x0][0x248] ;  /* 0x0000920000057ab9 */ /* 0x000fc40000000800 */
[----:B------:R-:W-:Y:S01]  /*308e0*/  STL [R1+0x174], R38 ;  /* 0x0001742601007387 */ /* 0x000fe20000100800 */
[----:B------:R-:W-:-:S03]  /*308f0*/  PRMT R14, R14, 0x3340, R0 ;  /* 0x000033400e0e7816 */ /* 0x000fc60000000000 */
[----:B------:R-:W-:Y:S01]  /*30900*/  STL [R1+0x178], R34 ;  /* 0x0001782201007387 */ /* 0x000fe20000100800 */
[----:B------:R-:W-:Y:S02]  /*30910*/  PRMT R12, R12, 0x3340, R0 ;  /* 0x000033400c0c7816 */ /* 0x000fe40000000000 */
[----:B------:R-:W-:Y:S01]  /*30920*/  PRMT R147, R242, 0x5410, R16 ;  /* 0x00005410f2937816 */ /* 0x000fe20000000010 */
[----:B------:R-:W-:Y:S01]  /*30930*/  STL [R1+0x17c], R30 ;  /* 0x00017c1e01007387 */ /* 0x000fe20000100800 */
[----:B------:R-:W-:Y:S01]  /*30940*/  LOP3.LUT R10, R10, 0xffff, RZ, 0xc0, !PT ;  /* 0x0000ffff0a0a7812 */ /* 0x000fe200078ec0ff */
[----:B------:R-:W-:Y:S01]  /*30950*/  VIADD R16, R22, UR5 ;  /* 0x0000000516107c36 */ /* 0x000fe20008000000 */
[----:B------:R-:W-:Y:S01]  /*30960*/  PRMT R148, R241, 0x5410, R17 ;  /* 0x00005410f1947816 */ /* 0x000fe20000000011 */
[----:B------:R-:W-:Y:S01]  /*30970*/  STL [R1+0x180], R26 ;  /* 0x0001801a01007387 */ /* 0x000fe20000100800 */
[----:B------:R-:W-:Y:S01]  /*30980*/  PRMT R15, R239, 0x5410, R15 ;  /* 0x00005410ef0f7816 */ /* 0x000fe2000000000f */
[----:B------:R-:W-:-:S02]  /*30990*/  ULDC UR5, c[0x0][0x248] ;  /* 0x0000920000057ab9 */ /* 0x000fc40000000800 */
[----:B------:R-:W4:Y:S01]  /*309a0*/  LDL.LU R242, [R1+0x20e0] ;  /* 0x0020e00001f27983 */ /* 0x000f220000300800 */
[----:B------:R-:W-:Y:S02]  /*309b0*/  PRMT R13, R13, 0x3340, R0 ;  /* 0x000033400d0d7816 */ /* 0x000fe40000000000 */
[----:B------:R-:W-:Y:S01]  /*309c0*/  PRMT R152, R240, 0x5410, R14 ;  /* 0x00005410f0987816 */ /* 0x000fe2000000000e */
[----:B------:R-:W4:Y:S01]  /*309d0*/  LDL.LU R241, [R1+0x20dc] ;  /* 0x0020dc0001f17983 */ /* 0x000f220000300800 */
[----:B------:R-:W-:-:S03]  /*309e0*/  PRMT R12, R238, 0x5410, R12 ;  /* 0x00005410ee0c7816 */ /* 0x000fc6000000000c */
[----:B------:R-:W-:Y:S01]  /*309f0*/  STL [R1+0x184], R22 ;  /* 0x0001841601007387 */ /* 0x000fe20000100800 */
[----:B------:R-:W-:Y:S01]  /*30a00*/  LOP3.LUT R11, R11, 0xffff, RZ, 0xc0, !PT ;  /* 0x0000ffff0b0b7812 */ /* 0x000fe200078ec0ff */
[----:B------:R-:W-:Y:S01]  /*30a10*/  VIADD R14, R16, UR5 ;  /* 0x00000005100e7c36 */ /* 0x000fe20008000000 */
[----:B------:R-:W-:Y:S01]  /*30a20*/  PRMT R10, R10, 0x3340, R0 ;  /* 0x000033400a0a7816 */ /* 0x000fe20000000000 */
[----:B------:R-:W4:Y:S01]  /*30a30*/  LDL.LU R240, [R1+0x20d8] ;  /* 0x0020d80001f07983 */ /* 0x000f220000300800 */
[----:B------:R-:W-:Y:S01]  /*30a40*/  PRMT R13, R237, 0x5410, R13 ;  /* 0x00005410ed0d7816 */ /* 0x000fe2000000000d */
[----:B------:R-:W-:Y:S02]  /*30a50*/  ULDC UR5, c[0x0][0x248] ;  /* 0x0000920000057ab9 */ /* 0x000fe40000000800 */
[----:B------:R-:W4:Y:S01]  /*30a60*/  LDL.LU R239, [R1+0x20d4] ;  /* 0x0020d40001ef7983 */ /* 0x000f220000300800 */
[----:B------:R-:W-:-:S03]  /*30a70*/  LOP3.LUT R9, R9, 0xffff, RZ, 0xc0, !PT ;  /* 0x0000ffff09097812 */ /* 0x000fc600078ec0ff */
[----:B------:R-:W-:Y:S01]  /*30a80*/  STL [R1+0x188], R16 ;  /* 0x0001881001007387 */ /* 0x000fe20000100800 */
[----:B------:R-:W-:-:S03]  /*30a90*/  PRMT R11, R11, 0x3340, R0 ;  /* 0x000033400b0b7816 */ /* 0x000fc60000000000 */
[----:B------:R-:W-:Y:S01]  /*30aa0*/  STL [R1+0xc8], R15 ;  /* 0x0000c80f01007387 */ /* 0x000fe20000100800 */
[----:B------:R-:W-:-:S03]  /*30ab0*/  PRMT R10, R236, 0x5410, R10 ;  /* 0x00005410ec0a7816 */ /* 0x000fc6000000000a */
[----:B------:R-:W4:Y:S01]  /*30ac0*/  LDL.LU R238, [R1+0x20d0] ;  /* 0x0020d00001ee7983 */ /* 0x000f220000300800 */
[----:B------:R-:W-:-:S03]  /*30ad0*/  LOP3.LUT R7, R7, 0xffff, RZ, 0xc0, !PT ;  /* 0x0000ffff07077812 */ /* 0x000fc600078ec0ff */
[----:B------:R0:W-:Y:S01]  /*30ae0*/  STL [R1+0x478], R12 ;  /* 0x0004780c01007387 */ /* 0x0001e20000100800 */
[----:B------:R-:W-:-:S03]  /*30af0*/  PRMT R9, R9, 0x3340, R0 ;  /* 0x0000334009097816 */ /* 0x000fc60000000000 */
[----:B------:R-:W4:Y:S01]  /*30b00*/  LDL.LU R237, [R1+0x20cc] ;  /* 0x0020cc0001ed7983 */ /* 0x000f220000300800 */
[----:B------:R-:W-:-:S03]  /*30b10*/  PRMT R11, R235, 0x5410, R11 ;  /* 0x00005410eb0b7816 */ /* 0x000fc6000000000b */
[----:B------:R-:W-:Y:S01]  /*30b20*/  STL [R1+0x18c], R14 ;  /* 0x00018c0e01007387 */ /* 0x000fe20000100800 */
[----:B0-----:R-:W-:Y:S01]  /*30b30*/  VIADD R12, R14, UR5 ;  /* 0x000000050e0c7c36 */ /* 0x001fe20008000000 */
[----:B------:R-:W-:Y:S02]  /*30b40*/  ULDC UR5, c[0x0][0x248] ;  /* 0x0000920000057ab9 */ /* 0x000fe40000000800 */
        /* <DEDUP_REMOVED lines=8> */
[----:B------:R1:W-:Y:S01]  /*30bd0*/  STL [R1+0x190], R12 ;  /* 0x0001900c01007387 */ /* 0x0003e20000100800 */
[----:B0-----:R-:W-:Y:S01]  /*30be0*/  VIADD R10, R12, UR5 ;  /* 0x000000050c0a7c36 */ /* 0x001fe20008000000 */
[----:B------:R-:W-:Y:S02]  /*30bf0*/  ULDC UR5, c[0x0][0x248] ;  /* 0x0000920000057ab9 */ /* 0x000fe40000000800 */
[----:B------:R-:W-:Y:S01]  /*30c00*/  STL [R1+0x48c], R11 ;  /* 0x00048c0b01007387 */ /* 0x000fe20000100800 */
[----:B------:R-:W-:Y:S02]  /*30c10*/  PRMT R7, R233, 0x5410, R7 ;  /* 0x00005410e9077816 */ /* 0x000fe40000000007 */
[----:B------:R-:W-:Y:S01]  /*30c20*/  LOP3.LUT R6, R6, 0xffff, RZ, 0xc0, !PT ;  /* 0x0000ffff06067812 */ /* 0x000fe200078ec0ff */
[----:B------:R-:W4:Y:S01]  /*30c30*/  LDL.LU R234, [R1+0x20c0] ;  /* 0x0020c00001ea7983 */ /* 0x000f220000300800 */
[----:B------:R-:W-:Y:S01]  /*30c40*/  PRMT R8, R232, 0x5410, R8 ;  /* 0x00005410e8087816 */ /* 0x000fe20000000008 */
[----:B-1----:R-:W0:Y:S02]  /*30c50*/  LDC R12, c[0x0][0x244] ;  /* 0x00009100ff0c7b82 */ /* 0x002e240000000800 */
[----:B------:R1:W-:Y:S01]  /*30c60*/  STL [R1+0x194], R10 ;  /* 0x0001940a01007387 */ /* 0x0003e20000100800 */
[----:B------:R-:W-:-:S03]  /*30c70*/  PRMT R6, R6, 0x3340, R0 ;  /* 0x0000334006067816 */ /* 0x000fc60000000000 */
[----:B------:R2:W-:Y:S04]  /*30c80*/  STL [R1+0x49c], R9 ;  /* 0x00049c0901007387 */ /* 0x0005e80000100800 */
[----:B------:R-:W4:Y:S01]  /*30c90*/  LDL.LU R233, [R1+0x20bc] ;  /* 0x0020bc0001e97983 */ /* 0x000f220000300800 */
[----:B-1----:R-:W-:Y:S01]  /*30ca0*/  VIADD R10, R10, UR5 ;  /* 0x000000050a0a7c36 */ /* 0x002fe20008000000 */
[----:B------:R-:W-:Y:S02]  /*30cb0*/  ULDC UR5, c[0x0][0x248] ;  /* 0x0000920000057ab9 */ /* 0x000fe40000000800 */
[----:B------:R1:W-:Y:S01]  /*30cc0*/  STL [R1+0x4b4], R7 ;  /* 0x0004b40701007387 */ /* 0x0003e20000100800 */
[----:B------:R-:W-:Y:S01]  /*30cd0*/  PRMT R6, R220, 0x5410, R6 ;  /* 0x00005410dc067816 */ /* 0x000fe20000000006 */
[----:B--2---:R-:W2:Y:S02]  /*30ce0*/  LDC R9, c[0x0][0x244] ;  /* 0x00009100ff097b82 */ /* 0x004ea40000000800 */
[----:B------:R-:W4:Y:S04]  /*30cf0*/  LDL.LU R232, [R1+0x20b8] ;  /* 0x0020b80001e87983 */ /* 0x000f280000300800 */
[----:B------:R-:W-:Y:S01]  /*30d00*/  STL [R1+0x198], R10 ;  /* 0x0001980a01007387 */ /* 0x000fe20000100800 */
[----:B-1----:R-:W-:Y:S01]  /*30d10*/  VIADD R7, R10, UR5 ;  /* 0x000000050a077c36 */ /* 0x002fe20008000000 */
[----:B------:R-:W-:-:S02]  /*30d20*/  ULDC UR5, c[0x0][0x248] ;  /* 0x0000920000057ab9 */ /* 0x000fc40000000800 */
[----:B------:R1:W-:Y:S04]  /*30d30*/  STL [R1+0x4c8], R8 ;  /* 0x0004c80801007387 */ /* 0x0003e80000100800 */
[----:B------:R-:W4:Y:S04]  /*30d40*/  LDL.LU R220, [R1+0x20b4] ;  /* 0x0020b40001dc7983 */ /* 0x000f280000300800 */
[----:B------:R3:W-:Y:S01]  /*30d50*/  STL [R1+0x19c], R7 ;  /* 0x00019c0701007387 */ /* 0x0007e20000100800 */
[----:B------:R-:W-:Y:S01]  /*30d60*/  SHF.R.U32.HI R20, RZ, 0x8, R20 ;  /* 0x00000008ff147819 */ /* 0x000fe20000011614 */
[----:B-1----:R-:W1:Y:S02]  /*30d70*/  LDC R8, c[0x0][0x244] ;  /* 0x00009100ff087b82 */ /* 0x002e640000000800 */
[----:B------:R0:W-:Y:S01]  /*30d80*/  STL [R1+0x4cc], R6 ;  /* 0x0004cc0601007387 */ /* 0x0001e20000100800 */
[----:B---3--:R-:W-:Y:S01]  /*30d90*/  VIADD R7, R7, UR5 ;  /* 0x0000000507077c36 */ /* 0x008fe20008000000 */
[----:B------:R-:W-:-:S03]  /*30da0*/  ULDC UR5, c[0x0][0x244] ;  /* 0x0000910000057ab9 */ /* 0x000fc60000000800 */
[----:B0-----:R-:W-:Y:S01]  /*30db0*/  VIADD R6, R7, UR7 ;  /* 0x0000000707067c36 */ /* 0x001fe20008000000 */
[----:B------:R-:W-:Y:S01]  /*30dc0*/  STL [R1+0x1a0], R7 ;  /* 0x0001a00701007387 */ /* 0x000fe20000100800 */
[----:B------:R-:W-:-:S03]  /*30dd0*/  ULDC UR7, c[0x0][0x248] ;  /* 0x0000920000077ab9 */ /* 0x000fc60000000800 */
[----:B------:R0:W-:Y:S01]  /*30de0*/  STL [R1+0x1a4], R6 ;  /* 0x0001a40601007387 */ /* 0x0001e20000100800 */
[----:B------:R-:W-:Y:S01]  /*30df0*/  IMAD R14, R2, UR5, RZ ;  /* 0x00000005020e7c24 */ /* 0x000fe2000f8e02ff */
[----:B------:R-:W-:Y:S01]  /*30e00*/  ULDC UR5, c[0x0][0x248] ;  /* 0x0000920000057ab9 */ /* 0x000fe20000000800 */
[----:B0-----:R-:W-:Y:S01]  /*30e10*/  VIADD R6, R6, UR7 ;  /* 0x0000000706067c36 */ /* 0x001fe20008000000 */
[----:B------:R-:W-:-:S04]  /*30e20*/  ULDC UR7, c[0x0][0x248] ;  /* 0x0000920000077ab9 */ /* 0x000fc80000000800 */
[----:B------:R0:W-:Y:S02]  /*30e30*/  STL [R1+0x1a8], R6 ;  /* 0x0001a80601007387 */ /* 0x0001e40000100800 */
        /* <DEDUP_REMOVED lines=16> */
[----:B------:R-:W-:Y:S02]  /*30f40*/  SHF.R.U32.HI R21, RZ, 0x8, R21 ;  /* 0x00000008ff157819 */ /* 0x000fe40000011615 */
[----:B------:R-:W-:Y:S02]  /*30f50*/  LOP3.LUT R20, R20, 0xffff, RZ, 0xc0, !PT ;  /* 0x0000ffff14147812 */ /* 0x000fe400078ec0ff */
[----:B------:R-:W-:Y:S01]  /*30f60*/  LOP3.LUT R24, R24, 0xffff, RZ, 0xc0, !PT ;  /* 0x0000ffff18187812 */ /* 0x000fe200078ec0ff */
[----:B------:R0:W-:Y:S01]  /*30f70*/  STL [R1+0x1c0], R6 ;  /* 0x0001c00601007387 */ /* 0x0001e20000100800 */
[----:B------:R-:W-:Y:S01]  /*30f80*/  SHF.R.U32.HI R28, RZ, 0x8, R28 ;  /* 0x00000008ff1c7819 */ /* 0x000fe2000001161c */
[----:B------:R-:W-:Y:S01]  /*30f90*/  IMAD R12, R12, 0x80, R14 ;  /* 0x000000800c0c7824 */ /* 0x000fe200078e020e */
        /* <DEDUP_REMOVED lines=132> */
[----:B------:R0:W-:Y:S01]  /*317e0*/  STL [R1+0x274], R6 ;  /* 0x0002740601007387 */ /* 0x0001e20000100800 */
[----:B------:R-:W-:Y:S02]  /*317f0*/  LOP3.LUT R21, R21, 0xffff, RZ, 0xc0, !PT ;  /* 0x0000ffff15157812 */ /* 0x000fe400078ec0ff */
[----:B------:R-:W-:Y:S01]  /*31800*/  PRMT R20, R20, 0x3340, R0 ;  /* 0x0000334014147816 */ /* 0x000fe20000000000 */
[----:B0-----:R-:W-:Y:S01]  /*31810*/  VIADD R6, R6, UR5 ;  /* 0x0000000506067c36 */ /* 0x001fe20008000000 */
[----:B------:R-:W-:-:S03]  /*31820*/  ULDC UR5, c[0x0][0x248] ;  /* 0x0000920000057ab9 */ /* 0x000fc60000000800 */
[----:B------:R-:W-:Y:S01]  /*31830*/  VIADD R7, R6, UR5 ;  /* 0x0000000506077c36 */ /* 0x000fe20008000000 */
[----:B------:R-:W-:-:S03]  /*31840*/  ULDC UR5, c[0x0][0x248] ;  /* 0x0000920000057ab9 */ /* 0x000fc60000000800 */
[----:B------:R-:W-:Y:S01]  /*31850*/  VIADD R17, R7, UR5 ;  /* 0x0000000507117c36 */ /* 0x000fe20008000000 */
[----:B------:R-:W-:Y:S01]  /*31860*/  ULDC UR5, c[0x0][0x248] ;  /* 0x0000920000057ab9 */ /* 0x000fe20000000800 */
[----:B------:R-:W-:Y:S02]  /*31870*/  PRMT R21, R21, 0x3340, R0 ;  /* 0x0000334015157816 */ /* 0x000fe40000000000 */
[----:B------:R-:W-:Y:S01]  /*31880*/  PRMT R139, R19, 0x5410, R20 ;  /* 0x00005410138b7816 */ /* 0x000fe20000000014 */
[----:B------:R-:W-:Y:S01]  /*31890*/  VIADD R19, R17, UR5 ;  /* 0x0000000511137c36 */ /* 0x000fe20008000000 */
[----:B------:R-:W-:Y:S01]  /*318a0*/  ULDC UR5, c[0x0][0x248] ;  /* 0x0000920000057ab9 */ /* 0x000fe20000000800 */
[----:B------:R-:W-:Y:S02]  /*318b0*/  PRMT R24, R24, 0x3340, R0 ;  /* 0x0000334018187816 */ /* 0x000fe40000000000 */
[----:B------:R-:W-:Y:S01]  /*318c0*/  PRMT R140, R18, 0x5410, R21 ;  /* 0x00005410128c7816 */ /* 0x000fe20000000015 */
[----:B------:R-:W-:Y:S01]  /*318d0*/  VIADD R21, R19, UR5 ;  /* 0x0000000513157c36 */ /* 0x000fe20008000000 */
[----:B------:R-:W-:Y:S01]  /*318e0*/  ULDC UR5, c[0x0][0x248] ;  /* 0x0000920000057ab9 */ /* 0x000fe20000000800 */
[----:B------:R-:W-:-:S02]  /*318f0*/  LOP3.LUT R28, R28, 0xffff, RZ, 0xc0, !PT ;  /* 0x0000ffff1c1c7812 */ /* 0x000fc400078ec0ff */
[----:B------:R-:W-:Y:S01]  /*31900*/  PRMT R127, R23, 0x5410, R24 ;  /* 0x00005410177f7816 */ /* 0x000fe20000000018 */
[----:B------:R-:W-:Y:S01]  /*31910*/  VIADD R23, R21, UR5 ;  /* 0x0000000515177c36 */ /* 0x000fe20008000000 */
[----:B------:R-:W-:Y:S01]  /*31920*/  ULDC UR5, c[0x0][0x248] ;  /* 0x0000920000057ab9 */ /* 0x000fe20000000800 */
[----:B------:R-:W-:Y:S02]  /*31930*/  PRMT R28, R28, 0x3340, R0 ;  /* 0x000033401c1c7816 */ /* 0x000fe40000000000 */
[----:B------:R-:W-:Y:S01]  /*31940*/  VIADD R25, R23, UR5 ;  /* 0x0000000517197c36 */ /* 0x000fe20008000000 */
[----:B------:R-:W-:Y:S01]  /*31950*/  ULDC UR5, c[0x0][0x248] ;  /* 0x0000920000057ab9 */ /* 0x000fe20000000800 */
[----:B------:R-:W-:Y:S02]  /*31960*/  PRMT R122, R27, 0x5410, R28 ;  /* 0x000054101b7a7816 */ /* 0x000fe4000000001c */
[----:B------:R-:W-:Y:S01]  /*31970*/  VIADD R27, R25, UR5 ;  /* 0x00000005191b7c36 */ /* 0x000fe20008000000 */
[----:B------:R-:W-:-:S03]  /*31980*/  ULDC UR5, c[0x0][0x248] ;  /* 0x0000920000057ab9 */ /* 0x000fc60000000800 */
[----:B------:R-:W-:Y:S01]  /*31990*/  VIADD R29, R27, UR5 ;  /* 0x000000051b1d7c36 */ /* 0x000fe20008000000 */
[----:B------:R-:W-:Y:S01]  /*319a0*/  ULDC UR5, c[0x0][0x248] ;  /* 0x0000920000057ab9 */ /* 0x000fe20000000800 */
[----:B------:R-:W-:Y:S02]  /*319b0*/  STL [R1+0x278], R6 ;  /* 0x0002780601007387 */ /* 0x000fe40000100800 */
[----:B------:R-:W-:Y:S01]  /*319c0*/  VIADD R31, R29, UR5 ;  /* 0x000000051d1f7c36 */ /* 0x000fe20008000000 */
[----:B------:R-:W-:Y:S01]  /*319d0*/  ULDC UR5, c[0x0][0x248] ;  /* 0x0000920000057ab9 */ /* 0x000fe20000000800 */
[----:B------:R-:W-:Y:S04]  /*319e0*/  STL [R1+0x27c], R7 ;  /* 0x00027c0701007387 */ /* 0x000fe80000100800 */
[----:B------:R-:W-:Y:S01]  /*319f0*/  STL [R1+0x280], R17 ;  /* 0x0002801101007387 */ /* 0x000fe20000100800 */
[----:B------:R-:W-:Y:S01]  /*31a00*/  VIADD R172, R31, UR5 ;  /* 0x000000051fac7c36 */ /* 0x000fe20008000000 */
[----:B------:R-:W-:-:S02]  /*31a10*/  ULDC UR5, c[0x0][0x248] ;  /* 0x0000920000057ab9 */ /* 0x000fc40000000800 */
[----:B------:R-:W-:Y:S04]  /*31a20*/  STL [R1+0x284], R19 ;  /* 0x0002841301007387 */ /* 0x000fe80000100800 */
[----:B------:R-:W-:Y:S04]  /*31a30*/  STL [R1+0x288], R21 ;  /* 0x0002881501007387 */ /* 0x000fe80000100800 */
[----:B------:R-:W-:Y:S04]  /*31a40*/  STL [R1+0x28c], R23 ;  /* 0x00028c1701007387 */ /* 0x000fe80000100800 */
[----:B------:R-:W-:Y:S04]  /*31a50*/  STL [R1+0x290], R25 ;  /* 0x0002901901007387 */ /* 0x000fe80000100800 */
[----:B------:R-:W-:Y:S04]  /*31a60*/  STL [R1+0x294], R27 ;  /* 0x0002941b01007387 */ /* 0x000fe80000100800 */
[----:B------:R-:W-:Y:S04]  /*31a70*/  STL [R1+0x298], R29 ;  /* 0x0002981d01007387 */ /* 0x000fe80000100800 */
[----:B------:R-:W-:Y:S04]  /*31a80*/  STL [R1+0x29c], R31 ;  /* 0x00029c1f01007387 */ /* 0x000fe80000100800 */
        /* <DEDUP_REMOVED lines=43> */
[----:B--2---:R-:W-:Y:S02]  /*31d40*/  IMAD R9, R9, 0x80, R12 ;  /* 0x0000008009097824 */ /* 0x004fe400078e020c */
[----:B0-----:R-:W-:Y:S01]  /*31d50*/  VIADD R172, R172, UR5 ;  /* 0x00000005acac7c36 */ /* 0x001fe20008000000 */
[----:B------:R-:W-:-:S04]  /*31d60*/  ULDC UR5, c[0x0][0x248] ;  /* 0x0000920000057ab9 */ /* 0x000fc80000000800 */
[----:B------:R0:W-:Y:S01]  /*31d70*/  STL [R1+0x2dc], R172 ;  /* 0x0002dcac01007387 */ /* 0x0001e20000100800 */
[----:B-1----:R-:W-:Y:S02]  /*31d80*/  IMAD R8, R8, 0x80, R9 ;  /* 0x0000008008087824 */ /* 0x002fe400078e0209 */
[----:B0-----:R-:W-:-:S03]  /*31d90*/  VIADD R172, R172, UR5 ;  /* 0x00000005acac7c36 */ /* 0x001fc60008000000 */
[----:B------:R-:W-:Y:S01]  /*31da0*/  IADD3 R10, P3, R8, UR12, RZ ;  /* 0x0000000c080a7c10 */ /* 0x000fe2000ff7e0ff */
[----:B------:R-:W-:Y:S01]  /*31db0*/  ULDC UR12, c[0x0][0x228] ;  /* 0x00008a00000c7ab9 */ /* 0x000fe20000000800 */
[----:B------:R-:W-:Y:S02]  /*31dc0*/  IADD3 R15, P2, R14, UR10, RZ ;  /* 0x0000000a0e0f7c10 */ /* 0x000fe4000ff5e0ff */
[----:B------:R-:W-:Y:S01]  /*31dd0*/  LOP3.LUT R221, R221, 0xfeffffff, RZ, 0xc0, !PT ;  /* 0xfeffffffdddd7812 */ /* 0x000fe200078ec0ff */
[----:B------:R0:W-:Y:S01]  /*31de0*/  STL [R1+0x2e0], R172 ;  /* 0x0002e0ac01007387 */ /* 0x0001e20000100800 */
[----:B------:R-:W-:Y:S01]  /*31df0*/  LEA.HI.X.SX32 R8, R8, UR13, 0x1, P3 ;  /* 0x0000000d08087c11 */ /* 0x000fe200098f0eff */
[----:B------:R-:W-:Y:S01]  /*31e00*/  ULDC UR13, c[0x0][0x248] ;  /* 0x00009200000d7ab9 */ /* 0x000fe20000000800 */
[----:B------:R-:W-:Y:S02]  /*31e10*/  SHF.R.S32.HI R176, RZ, 0x1f, R192 ;  /* 0x0000001fffb07819 */ /* 0x000fe400000114c0 */
[----:B------:R-:W-:-:S02]  /*31e20*/  SHF.R.S32.HI R173, RZ, 0x1f, R191 ;  /* 0x0000001fffad7819 */ /* 0x000fc400000114bf */
[----:B------:R-:W-:Y:S01]  /*31e30*/  PRMT R156, R87, 0x5410, R88 ;  /* 0x00005410579c7816 */ /* 0x000fe20000000058 */
[----:B------:R-:W-:Y:S01]  /*31e40*/  VIADD R86, R0, 0xa8 ;  /* 0x000000a800567836 */ /* 0x000fe20000000000 */
[----:B------:R-:W-:Y:S01]  /*31e50*/  SHF.R.U32.HI R85, RZ, 0x8, R85 ;  /* 0x00000008ff557819 */ /* 0x000fe20000011655 */
[----:B0-----:R-:W-:Y:S01]  /*31e60*/  VIADD R172, R172, UR7 ;  /* 0x00000007acac7c36 */ /* 0x001fe20008000000 */
[----:B------:R-:W-:Y:S01]  /*31e70*/  ULDC UR7, c[0x0][0x248] ;  /* 0x0000920000077ab9 */ /* 0x000fe20000000800 */
[C---:B------:R-:W-:Y:S01]  /*31e80*/  VIADD R83, R0.reuse, 0xa5 ;  /* 0x000000a500537836 */ /* 0x040fe20000000000 */
[----:B----4-:R-:W-:Y:S01]  /*31e90*/  LOP3.LUT R243, R243, 0x7fffffff, RZ, 0xc0, !PT ;  /* 0x7ffffffff3f37812 */ /* 0x010fe200078ec0ff */
[----:B------:R-:W-:Y:S01]  /*31ea0*/  VIADD R82, R0, 0xa4 ;  /* 0x000000a400527836 */ /* 0x000fe20000000000 */
[----:B------:R0:W-:Y:S01]  /*31eb0*/  STL [R1+0x2e4], R172 ;  /* 0x0002e4ac01007387 */ /* 0x0001e20000100800 */
[----:B------:R-:W-:Y:S01]  /*31ec0*/  LEA.HI.X.SX32 R14, R14, UR11, 0x1, P2 ;  /* 0x0000000b0e0e7c11 */ /* 0x000fe200090f0eff */
[----:B------:R-:W-:Y:S01]  /*31ed0*/  ULDC.64 UR10, c[0x0][0x220] ;  /* 0x00008800000a7ab9 */ /* 0x000fe20000000a00 */
[----:B------:R-:W-:Y:S01]  /*31ee0*/  PRMT R150, R80, 0x5410, R81 ;  /* 0x0000541050967816 */ /* 0x000fe20000000051 */
[----:B------:R-:W-:Y:S01]  /*31ef0*/  VIADD R79, R0, 0xa1 ;  /* 0x000000a1004f7836 */ /* 0x000fe20000000000 */
[----:B------:R-:W-:Y:S01]  /*31f00*/  ULDC UR5, c[0x0][0x228] ;  /* 0x00008a0000057ab9 */ /* 0x000fe20000000800 */
[----:B0-----:R-:W-:Y:S01]  /*31f10*/  VIADD R172, R172, UR7 ;  /* 0x00000007acac7c36 */ /* 0x001fe20008000000 */
[----:B------:R-:W-:Y:S01]  /*31f20*/  IADD3 R13, P2, R12, UR10, RZ ;  /* 0x0000000a0c0d7c10 */ /* 0x000fe2000ff5e0ff */
[C---:B------:R-:W-:Y:S01]  /*31f30*/  VIADD R87, R0.reuse, 0xa9 ;  /* 0x000000a900577836 */ /* 0x040fe20000000000 */
[----:B------:R-:W-:Y:S01]  /*31f40*/  LOP3.LUT R85, R85, 0xffff, RZ, 0xc0, !PT ;  /* 0x0000ffff55557812 */ /* 0x000fe200078ec0ff */
[----:B------:R-:W-:Y:S01]  /*31f50*/  VIADD R81, R0, 0xa3 ;  /* 0x000000a300517836 */ /* 0x000fe20000000000 */
[----:B------:R0:W-:Y:S01]  /*31f60*/  STL [R1+0x2e8], R172 ;  /* 0x0002e8ac01007387 */ /* 0x0001e20000100800 */
[----:B------:R-:W-:Y:S01]  /*31f70*/  LEA.HI.X.SX32 R12, R12, UR11, 0x1, P2 ;  /* 0x0000000b0c0c7c11 */ /* 0x000fe200090f0eff */
[----:B------:R-:W-:Y:S01]  /*31f80*/  ULDC.64 UR10, c[0x0][0x220] ;  /* 0x00008800000a7ab9 */ /* 0x000fe20000000a00 */
[C---:B------:R-:W-:Y:S01]  /*31f90*/  VIADD R80, R0.reuse, 0xa2 ;  /* 0x000000a200507836 */ /* 0x040fe20000000000 */
[----:B------:R-:W-:Y:S01]  /*31fa0*/  SHF.R.U32.HI R77, RZ, 0x8, R77 ;  /* 0x00000008ff4d7819 */ /* 0x000fe2000001164d */
[----:B------:R-:W-:Y:S01]  /*31fb0*/  VIADD R78, R0, 0xa0 ;  /* 0x000000a0004e7836 */ /* 0x000fe20000000000 */
[----:B------:R-:W-:Y:S01]  /*31fc0*/  ULDC UR7, c[0x0][0x228] ;  /* 0x00008a0000077ab9 */ /* 0x000fe20000000800 */
[----:B0-----:R-:W-:Y:S01]  /*31fd0*/  VIADD R172, R172, UR13 ;  /* 0x0000000dacac7c36 */ /* 0x001fe20008000000 */
[----:B------:R-:W-:-:S04]  /*31fe0*/  ULDC UR13, c[0x0][0x248] ;  /* 0x00009200000d7ab9 */ /* 0x000fc80000000800 */
[----:B------:R0:W-:Y:S01]  /*31ff0*/  STL [R1+0x2ec], R172 ;  /* 0x0002ecac01007387 */ /* 0x0001e20000100800 */
[C---:B------:R-:W-:Y:S01]  /*32000*/  IADD3 R11, P2, R9.reuse, UR10, RZ ;  /* 0x0000000a090b7c10 */ /* 0x040fe2000ff5e0ff */
[----:B------:R-:W-:Y:S01]  /*32010*/  ULDC UR10, c[0x0][0x228] ;  /* 0x00008a00000a7ab9 */ /* 0x000fe20000000800 */
[----:B0-----:R-:W-:Y:S01]  /*32020*/  VIADD R172, R172, UR13 ;  /* 0x0000000dacac7c36 */ /* 0x001fe20008000000 */
[----:B------:R-:W-:Y:S01]  /*32030*/  ULDC UR13, c[0x0][0x248] ;  /* 0x00009200000d7ab9 */ /* 0x000fe20000000800 */
[----:B------:R-:W-:Y:S01]  /*32040*/  LEA.HI.X.SX32 R9, R9, UR11, 0x1, P2 ;  /* 0x0000000b09097c11 */ /* 0x000fe200090f0eff */
[----:B------:R-:W-:Y:S02]  /*32050*/  ULDC UR11, c[0x0][0x228] ;  /* 0x00008a00000b7ab9 */ /* 0x000fe40000000800 */
[----:B------:R0:W-:Y:S01]  /*32060*/  STL [R1+0x2f0], R172 ;  /* 0x0002f0ac01007387 */ /* 0x0001e20000100800 */
[----:B------:R-:W-:Y:S01]  /*32070*/  ISETP.LT.AND P2, PT, R3, UR22, !P1 ;  /* 0x0000001603007c0c */ /* 0x000fe2000cf41270 */
[----:B0-----:R-:W-:Y:S01]  /*32080*/  VIADD R172, R172, UR13 ;  /* 0x0000000dacac7c36 */ /* 0x001fe20008000000 */
[----:B------:R-:W-:-:S04]  /*32090*/  ULDC UR13, c[0x0][0x248] ;  /* 0x00009200000d7ab9 */ /* 0x000fc80000000800 */
[----:B------:R0:W-:Y:S02]  /*320a0*/  STL [R1+0x2f4], R172 ;  /* 0x0002f4ac01007387 */ /* 0x0001e40000100800 */
[----:B0-----:R-:W-:Y:S01]  /*320b0*/  VIADD R172, R172, UR13 ;  /* 0x0000000dacac7c36 */ /* 0x001fe20008000000 */
[----:B------:R-:W-:-:S04]  /*320c0*/  ULDC UR13, c[0x0][0x248] ;  /* 0x00009200000d7ab9 */ /* 0x000fc80000000800 */
[----:B------:R0:W-:Y:S01]  /*320d0*/  STL [R1+0x2f8], R172 ;  /* 0x0002f8ac01007387 */ /* 0x0001e20000100800 */
[----:B------:R-:W-:Y:S02]  /*320e0*/  @P2 LOP3.LUT R221, R221, 0x1000000, RZ, 0xfc, !PT ;  /* 0x01000000dddd2812 */ /* 0x000fe400078efcff */
[----:B------:R-:W-:Y:S01]  /*320f0*/  ISETP.LT.AND P2, PT, R4, UR14, !P1 ;  /* 0x0000000e04007c0c */ /* 0x000fe2000cf41270 */
[----:B------:R-:W-:Y:S01]  /*32100*/  ULDC UR14, c[0x0][0x248] ;  /* 0x00009200000e7ab9 */ /* 0x000fe20000000800 */
[----:B0-----:R-:W-:Y:S01]  /*32110*/  VIADD R172, R172, UR13 ;  /* 0x0000000dacac7c36 */ /* 0x001fe20008000000 */
[----:B------:R-:W-:-:S04]  /*32120*/  ULDC UR13, c[0x0][0x248] ;  /* 0x00009200000d7ab9 */ /* 0x000fc80000000800 */
[----:B------:R0:W-:Y:S01]  /*32130*/  STL [R1+0x2fc], R172 ;  /* 0x0002fcac01007387 */ /* 0x0001e20000100800 */
[----:B------:R-:W-:Y:S01]  /*32140*/  LOP3.LUT R221, R221, 0xff7fffff, RZ, 0xc0, !PT ;  /* 0xff7fffffdddd7812 */ /* 0x000fe200078ec0ff */
[----:B0-----:R-:W-:Y:S01]  /*32150*/  VIADD R172, R172, UR13 ;  /* 0x0000000dacac7c36 */ /* 0x001fe20008000000 */
[----:B------:R-:W-:-:S04]  /*32160*/  ULDC UR13, c[0x0][0x248] ;  /* 0x00009200000d7ab9 */ /* 0x000fc80000000800 */
[----:B------:R0:W-:Y:S01]  /*32170*/  STL [R1+0x300], R172 ;  /* 0x000300ac01007387 */ /* 0x0001e20000100800 */
[----:B------:R-:W-:Y:S02]  /*32180*/  @P2 LOP3.LUT R221, R221, 0x800000, RZ, 0xfc, !PT ;  /* 0x00800000dddd2812 */ /* 0x000fe400078efcff */
[----:B------:R-:W-:Y:S01]  /*32190*/  ISETP.LT.AND P2, PT, R5, UR12, !P1 ;  /* 0x0000000c05007c0c */ /* 0x000fe2000cf41270 */
[----:B0-----:R-:W-:Y:S01]  /*321a0*/  VIADD R172, R172, UR13 ;  /* 0x0000000dacac7c36 */ /* 0x001fe20008000000 */
[----:B------:R-:W-:-:S04]  /*321b0*/  ULDC UR13, c[0x0][0x248] ;  /* 0x00009200000d7ab9 */ /* 0x000fc80000000800 */
[----:B------:R0:W-:Y:S02]  /*321c0*/  STL [R1+0x304], R172 ;  /* 0x000304ac01007387 */ /* 0x0001e40000100800 */
[----:B0-----:R-:W-:Y:S01]  /*321d0*/  VIADD R172, R172, UR13 ;  /* 0x0000000dacac7c36 */ /* 0x001fe20008000000 */
[----:B------:R-:W-:-:S04]  /*321e0*/  ULDC UR13, c[0x0][0x248] ;  /* 0x00009200000d7ab9 */ /* 0x000fc80000000800 */
[----:B------:R0:W-:Y:S01]  /*321f0*/  STL [R1+0x308], R172 ;  /* 0x000308ac01007387 */ /* 0x0001e20000100800 */
[----:B------:R-:W-:Y:S01]  /*32200*/  LOP3.LUT R221, R221, 0xffbfffff, RZ, 0xc0, !PT ;  /* 0xffbfffffdddd7812 */ /* 0x000fe200078ec0ff */
[----:B0-----:R-:W-:Y:S01]  /*32210*/  VIADD R172, R172, UR13 ;  /* 0x0000000dacac7c36 */ /* 0x001fe20008000000 */
[----:B------:R-:W-:Y:S02]  /*32220*/  ULDC.64 UR12, c[0x0][0x228] ;  /* 0x00008a00000c7ab9 */ /* 0x000fe40000000a00 */
[----:B------:R-:W-:Y:S01]  /*32230*/  ISETP.LT.AND P1, PT, R2, UR12, !P1 ;  /* 0x0000000c02007c0c */ /* 0x000fe2000cf21270 */
[----:B------:R-:W-:Y:S01]  /*32240*/  ULDC UR12, c[0x0][0x248] ;  /* 0x00009200000c7ab9 */ /* 0x000fe20000000800 */
[----:B------:R-:W-:-:S04]  /*32250*/  @P2 LOP3.LUT R221, R221, 0x400000, RZ, 0xfc, !PT ;  /* 0x00400000dddd2812 */ /* 0x000fc800078efcff */
[----:B------:R-:W-:Y:S01]  /*32260*/  LOP3.LUT R221, R221, 0xffdfffff, RZ, 0xc0, !PT ;  /* 0xffdfffffdddd7812 */ /* 0x000fe200078ec0ff */
[----:B------:R0:W-:Y:S06]  /*32270*/  STL [R1+0x30c], R172 ;  /* 0x00030cac01007387 */ /* 0x0001ec0000100800 */
[----:B------:R-:W-:Y:S02]  /*32280*/  @P1 LOP3.LUT R221, R221, 0x200000, RZ, 0xfc, !PT ;  /* 0x00200000dddd1812 */ /* 0x000fe400078efcff */
[----:B------:R-:W-:Y:S01]  /*32290*/  ISETP.LT.AND P1, PT, R3, UR28, !P0 ;  /* 0x0000001c03007c0c */ /* 0x000fe2000c721270 */
[----:B------:R-:W-:Y:S01]  /*322a0*/  ULDC.64 UR28, c[0x0][0x228] ;  /* 0x00008a00001c7ab9 */ /* 0x000fe20000000a00 */
[----:B0-----:R-:W-:Y:S01]  /*322b0*/  VIADD R172, R172, UR14 ;  /* 0x0000000eacac7c36 */ /* 0x001fe20008000000 */
[----:B------:R-:W-:Y:S01]  /*322c0*/  ULDC UR14, c[0x0][0x248] ;  /* 0x00009200000e7ab9 */ /* 0x000fe20000000800 */
[----:B------:R-:W-:-:S03]  /*322d0*/  LOP3.LUT R221, R221, 0xffefffff, RZ, 0xc0, !PT ;  /* 0xffefffffdddd7812 */ /* 0x000fc600078ec0ff */
[----:B------:R0:W-:Y:S06]  /*322e0*/  STL [R1+0x310], R172 ;  /* 0x000310ac01007387 */ /* 0x0001ec0000100800 */
[----:B------:R-:W-:Y:S01]  /*322f0*/  @P1 LOP3.LUT R221, R221, 0x100000, RZ, 0xfc, !PT ;  /* 0x00100000dddd1812 */ /* 0x000fe200078efcff */
[----:B0-----:R-:W-:Y:S01]  /*32300*/  VIADD R172, R172, UR14 ;  /* 0x0000000eacac7c36 */ /* 0x001fe20008000000 */
[----:B------:R-:W-:Y:S01]  /*32310*/  IADD3 R174, P1, R192, R15, RZ ;  /* 0x0000000fc0ae7210 */ /* 0x000fe20007f3e0ff */
[----:B------:R-:W-:-:S03]  /*32320*/  ULDC UR14, c[0x0][0x248] ;  /* 0x00009200000e7ab9 */ /* 0x000fc60000000800 */
[----:B------:R0:W-:Y:S01]  /*32330*/  STL [R1+0x314], R172 ;  /* 0x000314ac01007387 */ /* 0x0001e20000100800 */
[----:B------:R-:W-:-:S03]  /*32340*/  IMAD.X R175, R176, 0x1, R14, P1 ;  /* 0x00000001b0af7824 */ /* 0x000fc600008e060e */
[----:B------:R-:W-:Y:S01]  /*32350*/  STL [R1+0x480], R176 ;  /* 0x000480b001007387 */ /* 0x000fe20000100800 */
[----:B0-----:R-:W-:Y:S01]  /*32360*/  VIADD R172, R172, UR12 ;  /* 0x0000000cacac7c36 */ /* 0x001fe20008000000 */
[----:B------:R-:W-:-:S04]  /*32370*/  ULDC UR12, c[0x0][0x248] ;  /* 0x00009200000c7ab9 */ /* 0x000fc80000000800 */
[----:B------:R0:W-:Y:S04]  /*32380*/  STL [R1+0x318], R172 ;  /* 0x000318ac01007387 */ /* 0x0001e80000100800 */
[----:B------:R1:W-:Y:S01]  /*32390*/  STL.64 [R1+0xd0], R174 ;  /* 0x0000d0ae01007387 */ /* 0x0003e20000100a00 */
[----:B0-----:R-:W-:-:S03]  /*323a0*/  VIADD R172, R172, UR14 ;  /* 0x0000000eacac7c36 */ /* 0x001fc60008000000 */
[----:B------:R-:W-:Y:S01]  /*323b0*/  STL [R1+0x470], R173 ;  /* 0x000470ad01007387 */ /* 0x000fe20000100800 */
[----:B------:R-:W-:Y:S01]  /*323c0*/  LOP3.LUT R221, R221, 0xfff7ffff, RZ, 0xc0, !PT ;  /* 0xfff7ffffdddd7812 */ /* 0x000fe200078ec0ff */
[----:B------:R-:W-:Y:S01]  /*323d0*/  ULDC UR14, c[0x0][0x248] ;  /* 0x00009200000e7ab9 */ /* 0x000fe20000000800 */
[----:B-1----:R-:W-:Y:S01]  /*323e0*/  IADD3 R174, P1, R191, R15, RZ ;  /* 0x0000000fbfae7210 */ /* 0x002fe20007f3e0ff */
[----:B------:R0:W-:Y:S04]  /*323f0*/  STL [R1+0x31c], R172 ;  /* 0x00031cac01007387 */ /* 0x0001e80000100800 */
[----:B------:R-:W-:Y:S02]  /*32400*/  IMAD.X R175, R173, 0x1, R14, P1 ;  /* 0x00000001adaf7824 */ /* 0x000fe400008e060e */
[----:B0-----:R-:W-:Y:S01]  /*32410*/  VIADD R172, R172, UR12 ;  /* 0x0000000cacac7c36 */ /* 0x001fe20008000000 */
[----:B------:R-:W-:Y:S01]  /*32420*/  SHF.R.S32.HI R173, RZ, 0x1f, R190 ;  /* 0x0000001fffad7819 */ /* 0x000fe200000114be */
[----:B------:R-:W-:-:S03]  /*32430*/  ULDC UR12, c[0x0][0x248] ;  /* 0x00009200000c7ab9 */ /* 0x000fc60000000800 */
[----:B------:R-:W-:Y:S04]  /*32440*/  STL [R1+0x320], R172 ;  /* 0x000320ac01007387 */ /* 0x000fe80000100800 */
[----:B------:R0:W-:Y:S02]  /*32450*/  STL.64 [R1+0xd8], R174 ;  /* 0x0000d8ae01007387 */ /* 0x0001e40000100a00 */
[----:B0-----:R-:W-:-:S05]  /*32460*/  IADD3 R174, P1, R190, R15, RZ ;  /* 0x0000000fbeae7210 */ /* 0x001fca0007f3e0ff */
[----:B------:R-:W-:Y:S01]  /*32470*/  IMAD.X R175, R173, 0x1, R14, P1 ;  /* 0x00000001adaf7824 */ /* 0x000fe200008e060e */
[----:B------:R-:W-:-:S13]  /*32480*/  ISETP.LT.AND P1, PT, R4, UR11, !P0 ;  /* 0x0000000b04007c0c */ /* 0x000fda000c721270 */
[----:B------:R-:W-:Y:S02]  /*32490*/  @P1 LOP3.LUT R221, R221, 0x80000, RZ, 0xfc, !PT ;  /* 0x00080000dddd1812 */ /* 0x000fe400078efcff */
[----:B------:R-:W-:Y:S01]  /*324a0*/  ISETP.LT.AND P1, PT, R5, UR10, !P0 ;  /* 0x0000000a05007c0c */ /* 0x000fe2000c721270 */
[----:B------:R-:W-:Y:S01]  /*324b0*/  VIADD R172, R172, UR12 ;  /* 0x0000000cacac7c36 */ /* 0x000fe20008000000 */
[----:B------:R-:W-:Y:S01]  /*324c0*/  ISETP.LT.AND P0, PT, R2, UR28, !P0 ;  /* 0x0000001c02007c0c */ /* 0x000fe2000c701270 */
[----:B------:R-:W-:Y:S01]  /*324d0*/  STL [R1+0x468], R173 ;  /* 0x000468ad01007387 */ /* 0x000fe20000100800 */
[----:B------:R-:W-:Y:S01]  /*324e0*/  LOP3.LUT R221, R221, 0xfffbffff, RZ, 0xc0, !PT ;  /* 0xfffbffffdddd7812 */ /* 0x000fe200078ec0ff */
[----:B------:R-:W-:Y:S01]  /*324f0*/  ULDC UR12, c[0x0][0x248] ;  /* 0x00009200000c7ab9 */ /* 0x000fe20000000800 */
[----:B------:R-:W-:-:S07]  /*32500*/  ULDC UR10, c[0x0][0x248] ;  /* 0x00009200000a7ab9 */ /* 0x000fce0000000800 */
[----:B------:R-:W-:-:S04]  /*32510*/  @P1 LOP3.LUT R221, R221, 0x40000, RZ, 0xfc, !PT ;  /* 0x00040000dddd1812 */ /* 0x000fc800078efcff */
[----:B------:R-:W-:-:S04]  /*32520*/  LOP3.LUT R221, R221, 0xfffdffff, RZ, 0xc0, !PT ;  /* 0xfffdffffdddd7812 */ /* 0x000fc800078ec0ff */
[----:B------:R-:W-:Y:S02]  /*32530*/  @P0 LOP3.LUT R221, R221, 0x20000, RZ, 0xfc, !PT ;  /* 0x00020000dddd0812 */ /* 0x000fe400078efcff */
[----:B------:R-:W-:Y:S01]  /*32540*/  ISETP.GE.AND P0, PT, R87, UR23, PT ;  /* 0x0000001757007c0c */ /* 0x000fe2000bf06270 */
[----:B------:R0:W-:Y:S01]  /*32550*/  STL [R1+0x324], R172 ;  /* 0x000324ac01007387 */ /* 0x0001e20000100800 */
[----:B------:R-:W-:Y:S01]  /*32560*/  LOP3.LUT R221, R221, 0xfffeffff, RZ, 0xc0, !PT ;  /* 0xfffeffffdddd7812 */ /* 0x000fe200078ec0ff */
[----:B------:R-:W-:Y:S01]  /*32570*/  ULDC.64 UR22, c[0x0][0x228] ;  /* 0x00008a0000167ab9 */ /* 0x000fe20000000a00 */
[----:B------:R-:W-:Y:S01]  /*32580*/  ISETP.LT.AND P3, PT, R3, UR60, !P0 ;  /* 0x0000003c03007c0c */ /* 0x000fe2000c761270 */
[----:B------:R-:W-:Y:S01]  /*32590*/  VIADD R75, R0, 0x9d ;  /* 0x0000009d004b7836 */ /* 0x000fe20000000000 */
[----:B------:R-:W-:Y:S01]  /*325a0*/  ISETP.LT.AND P2, PT, R4, UR61, !P0 ;  /* 0x0000003d04007c0c */ /* 0x000fe2000c741270 */
[C---:B------:R-:W-:Y:S01]  /*325b0*/  VIADD R74, R0.reuse, 0x9c ;  /* 0x0000009c004a7836 */ /* 0x040fe20000000000 */
[----:B------:R-:W-:Y:S01]  /*325c0*/  ISETP.LT.AND P1, PT, R5, UR38, !P0 ;  /* 0x0000002605007c0c */ /* 0x000fe2000c721270 */
[----:B------:R-:W-:Y:S01]  /*325d0*/  VIADD R73, R0, 0x9b ;  /* 0x0000009b00497836 */ /* 0x000fe20000000000 */
[----:B------:R-:W-:Y:S01]  /*325e0*/  PRMT R85, R85, 0x3340, R0 ;  /* 0x0000334055557816 */ /* 0x000fe20000000000 */
[----:B0-----:R-:W-:Y:S01]  /*325f0*/  VIADD R172, R172, UR14 ;  /* 0x0000000eacac7c36 */ /* 0x001fe20008000000 */
[----:B------:R-:W-:Y:S01]  /*32600*/  LOP3.LUT R77, R77, 0xffff, RZ, 0xc0, !PT ;  /* 0x0000ffff4d4d7812 */ /* 0x000fe200078ec0ff */
[----:B------:R-:W-:Y:S01]  /*32610*/  ULDC UR38, c[0x0][0x228] ;  /* 0x00008a0000267ab9 */ /* 0x000fe20000000800 */
[----:B------:R-:W-:-:S02]  /*32620*/  LOP3.LUT R242, R242, 0x7fffffff, RZ, 0xc0, !PT ;  /* 0x7ffffffff2f27812 */ /* 0x000fc400078ec0ff */
[----:B------:R-:W-:Y:S01]  /*32630*/  SHF.R.U32.HI R72, RZ, 0x8, R72 ;  /* 0x00000008ff487819 */ /* 0x000fe20000011648 */
[----:B------:R0:W-:Y:S01]  /*32640*/  STL [R1+0x328], R172 ;  /* 0x000328ac01007387 */ /* 0x0001e20000100800 */
[----:B------:R-:W-:Y:S01]  /*32650*/  @P3 LOP3.LUT R221, R221, 0x10000, RZ, 0xfc, !PT ;  /* 0x00010000dddd3812 */ /* 0x000fe200078efcff */
[----:B------:R-:W-:Y:S01]  /*32660*/  VIADD R70, R0, 0x98 ;  /* 0x0000009800467836 */ /* 0x000fe20000000000 */
[----:B------:R-:W-:Y:S01]  /*32670*/  PRMT R142, R68, 0x5410, R69 ;  /* 0x00005410448e7816 */ /* 0x000fe20000000045 */
[C---:B------:R-:W-:Y:S01]  /*32680*/  VIADD R67, R0.reuse, 0x95 ;  /* 0x0000009500437836 */ /* 0x040fe20000000000 */
[----:B------:R-:W-:Y:S01]  /*32690*/  LOP3.LUT R221, R221, 0xffff7fff, RZ, 0xc0, !PT ;  /* 0xffff7fffdddd7812 */ /* 0x000fe200078ec0ff */
[----:B------:R-:W-:Y:S01]  /*326a0*/  STL.64 [R1+0x460], R174 ;  /* 0x000460ae01007387 */ /* 0x000fe20000100a00 */
[----:B------:R-:W-:Y:S01]  /*326b0*/  LOP3.LUT R241, R241, 0x7fffffff, RZ, 0xc0, !PT ;  /* 0x7ffffffff1f17812 */ /* 0x000fe200078ec0ff */
[----:B------:R-:W-:Y:S01]  /*326c0*/  VIADD R66, R0, 0x94 ;  /* 0x0000009400427836 */ /* 0x000fe20000000000 */
[----:B------:R-:W-:Y:S01]  /*326d0*/  ULDC UR61, c[0x0][0x228] ;  /* 0x00008a00003d7ab9 */ /* 0x000fe20000000800 */
[----:B0-----:R-:W-:Y:S01]  /*326e0*/  VIADD R172, R172, UR12 ;  /* 0x0000000cacac7c36 */ /* 0x001fe20008000000 */
[----:B------:R-:W-:Y:S01]  /*326f0*/  @P2 LOP3.LUT R221, R221, 0x8000, RZ, 0xfc, !PT ;  /* 0x00008000dddd2812 */ /* 0x000fe200078efcff */
[----:B------:R-:W-:-:S03]  /*32700*/  ULDC UR60, c[0x0][0x228] ;  /* 0x00008a00003c7ab9 */ /* 0x000fc60000000800 */
[----:B------:R0:W-:Y:S01]  /*32710*/  STL [R1+0x32c], R172 ;  /* 0x00032cac01007387 */ /* 0x0001e20000100800 */
[----:B------:R-:W-:Y:S01]  /*32720*/  LOP3.LUT R221, R221, 0xffffbfff, RZ, 0xc0, !PT ;  /* 0xffffbfffdddd7812 */ /* 0x000fe200078ec0ff */
[----:B0-----:R-:W-:Y:S01]  /*32730*/  VIADD R172, R172, UR10 ;  /* 0x0000000aacac7c36 */ /* 0x001fe20008000000 */
[----:B------:R-:W-:Y:S02]  /*32740*/  ULDC.64 UR10, c[0x0][0x228] ;  /* 0x00008a00000a7ab9 */ /* 0x000fe40000000a00 */
[----:B------:R-:W-:Y:S01]  /*32750*/  ISETP.LT.AND P0, PT, R2, UR10, !P0 ;  /* 0x0000000a02007c0c */ /* 0x000fe2000c701270 */
[----:B------:R-:W-:Y:S01]  /*32760*/  ULDC UR10, c[0x0][0x248] ;  /* 0x00009200000a7ab9 */ /* 0x000fe20000000800 */
[----:B------:R-:W-:-:S04]  /*32770*/  @P1 LOP3.LUT R221, R221, 0x4000, RZ, 0xfc, !PT ;  /* 0x00004000dddd1812 */ /* 0x000fc800078efcff */
[----:B------:R-:W-:-:S07]  /*32780*/  LOP3.LUT R221, R221, 0xffffdfff, RZ, 0xc0, !PT ;  /* 0xffffdfffdddd7812 */ /* 0x000fce00078ec0ff */
[----:B------:R-:W-:Y:S02]  /*32790*/  @P0 LOP3.LUT R221, R221, 0x2000, RZ, 0xfc, !PT ;  /* 0x00002000dddd0812 */ /* 0x000fe400078efcff */
[----:B------:R-:W-:Y:S01]  /*327a0*/  ISETP.GE.AND P0, PT, R86, UR15, PT ;  /* 0x0000000f56007c0c */ /* 0x000fe2000bf06270 */
[----:B------:R-:W-:-:S03]  /*327b0*/  ULDC.64 UR14, c[0x0][0x228] ;  /* 0x00008a00000e7ab9 */ /* 0x000fc60000000a00 */
[----:B------:R-:W-:Y:S02]  /*327c0*/  ISETP.LT.AND P3, PT, R3, UR39, !P0 ;  /* 0x0000002703007c0c */ /* 0x000fe4000c761270 */
[----:B------:R-:W-:Y:S02]  /*327d0*/  PRMT R153, R84, 0x5410, R85 ;  /* 0x0000541054997816 */ /* 0x000fe40000000055 */
[----:B------:R-:W-:Y:S02]  /*327e0*/  ISETP.LT.AND P2, PT, R4, UR58, !P0 ;  /* 0x0000003a04007c0c */ /* 0x000fe4000c741270 */
[----:B------:R-:W-:Y:S02]  /*327f0*/  LOP3.LUT R221, R221, 0xffffefff, RZ, 0xc0, !PT ;  /* 0xffffefffdddd7812 */ /* 0x000fe400078ec0ff */
[----:B------:R-:W-:Y:S01]  /*32800*/  ISETP.LT.AND P1, PT, R5, UR59, !P0 ;  /* 0x0000003b05007c0c */ /* 0x000fe2000c721270 */
[C---:B------:R-:W-:Y:S01]  /*32810*/  VIADD R85, R0.reuse, 0xa7 ;  /* 0x000000a700557836 */ /* 0x040fe20000000000 */
[----:B------:R0:W-:Y:S01]  /*32820*/  STL [R1+0x330], R172 ;  /* 0x000330ac01007387 */ /* 0x0001e20000100800 */
[----:B------:R-:W-:Y:S01]  /*32830*/  VIADD R84, R0, 0xa6 ;  /* 0x000000a600547836 */ /* 0x000fe20000000000 */
[----:B------:R-:W-:Y:S01]  /*32840*/  PRMT R77, R77, 0x3340, R0 ;  /* 0x000033404d4d7816 */ /* 0x000fe20000000000 */
[----:B------:R-:W-:Y:S01]  /*32850*/  ULDC UR39, c[0x0][0x228] ;  /* 0x00008a0000277ab9 */ /* 0x000fe20000000800 */
[----:B------:R-:W-:-:S02]  /*32860*/  @P3 LOP3.LUT R221, R221, 0x1000, RZ, 0xfc, !PT ;  /* 0x00001000dddd3812 */ /* 0x000fc400078efcff */
[----:B------:R-:W-:Y:S01]  /*32870*/  LOP3.LUT R72, R72, 0xffff, RZ, 0xc0, !PT ;  /* 0x0000ffff48487812 */ /* 0x000fe200078ec0ff */
[C---:B------:R-:W-:Y:S01]  /*32880*/  VIADD R69, R0.reuse, 0x97 ;  /* 0x0000009700457836 */ /* 0x040fe20000000000 */
[----:B------:R-:W-:Y:S01]  /*32890*/  LOP3.LUT R221, R221, 0xfffff7ff, RZ, 0xc0, !PT ;  /* 0xfffff7ffdddd7812 */ /* 0x000fe200078ec0ff */
[----:B------:R-:W-:Y:S01]  /*328a0*/  VIADD R68, R0, 0x96 ;  /* 0x0000009600447836 */ /* 0x000fe20000000000 */
[----:B------:R-:W-:Y:S01]  /*328b0*/  SHF.R.U32.HI R65, RZ, 0x8, R65 ;  /* 0x00000008ff417819 */ /* 0x000fe20000011641 */
[----:B------:R-:W-:Y:S01]  /*328c0*/  ULDC UR59, c[0x0][0x228] ;  /* 0x00008a00003b7ab9 */ /* 0x000fe20000000800 */
[----:B------:R-:W-:Y:S01]  /*328d0*/  @P2 LOP3.LUT R221, R221, 0x800, RZ, 0xfc, !PT ;  /* 0x00000800dddd2812 */ /* 0x000fe200078efcff */
[----:B------:R-:W-:Y:S01]  /*328e0*/  ULDC UR58, c[0x0][0x228] ;  /* 0x00008a00003a7ab9 */ /* 0x000fe20000000800 */
[----:B------:R-:W-:Y:S02]  /*328f0*/  ISETP.LT.AND P0, PT, R2, UR22, !P0 ;  /* 0x0000001602007c0c */ /* 0x000fe4000c701270 */
[----:B------:R-:W-:-:S04]  /*32900*/  LOP3.LUT R221, R221, 0xfffffbff, RZ, 0xc0, !PT ;  /* 0xfffffbffdddd7812 */ /* 0x000fc800078ec0ff */
[----:B------:R-:W-:-:S04]  /*32910*/  @P1 LOP3.LUT R221, R221, 0x400, RZ, 0xfc, !PT ;  /* 0x00000400dddd1812 */ /* 0x000fc800078efcff */
[----:B------:R-:W-:-:S04]  /*32920*/  LOP3.LUT R221, R221, 0xfffffdff, RZ, 0xc0, !PT ;  /* 0xfffffdffdddd7812 */ /* 0x000fc800078ec0ff */
[----:B------:R-:W-:Y:S02]  /*32930*/  @P0 LOP3.LUT R221, R221, 0x200, RZ, 0xfc, !PT ;  /* 0x00000200dddd0812 */ /* 0x000fe400078efcff */
[----:B------:R-:W-:Y:S01]  /*32940*/  ISETP.GE.AND P0, PT, R85, UR13, PT ;  /* 0x0000000d55007c0c */ /* 0x000fe2000bf06270 */
[----:B------:R-:W-:-:S03]  /*32950*/  ULDC.64 UR12, c[0x0][0x228] ;  /* 0x00008a00000c7ab9 */ /* 0x000fc60000000a00 */
[----:B------:R-:W-:Y:S01]  /*32960*/  ISETP.LT.AND P3, PT, R3, UR41, !P0 ;  /* 0x0000002903007c0c */ /* 0x000fe2000c761270 */
[----:B0-----:R-:W-:Y:S01]  /*32970*/  VIADD R172, R172, UR10 ;  /* 0x0000000aacac7c36 */ /* 0x001fe20008000000 */
[----:B------:R-:W-:Y:S01]  /*32980*/  ISETP.LT.AND P2, PT, R4, UR56, !P0 ;  /* 0x0000003804007c0c */ /* 0x000fe2000c741270 */
[----:B------:R-:W-:Y:S01]  /*32990*/  ULDC UR10, c[0x0][0x248] ;  /* 0x00009200000a7ab9 */ /* 0x000fe20000000800 */
[----:B------:R-:W-:Y:S01]  /*329a0*/  LOP3.LUT R221, R221, 0xfffffeff, RZ, 0xc0, !PT ;  /* 0xfffffeffdddd7812 */ /* 0x000fe200078ec0ff */
[----:B------:R-:W-:Y:S01]  /*329b0*/  ULDC UR41, c[0x0][0x228] ;  /* 0x00008a0000297ab9 */ /* 0x000fe20000000800 */
[----:B------:R-:W-:Y:S01]  /*329c0*/  ISETP.LT.AND P1, PT, R5, UR57, !P0 ;  /* 0x0000003905007c0c */ /* 0x000fe2000c721270 */
[----:B------:R-:W-:Y:S01]  /*329d0*/  VIADD R87, R172, UR10 ;  /* 0x0000000aac577c36 */ /* 0x000fe20008000000 */
[----:B------:R-:W-:Y:S01]  /*329e0*/  PRMT R146, R76, 0x5410, R77 ;  /* 0x000054104c927816 */ /* 0x000fe2000000004d */
[----:B------:R-:W-:Y:S01]  /*329f0*/  ULDC UR10, c[0x0][0x248] ;  /* 0x00009200000a7ab9 */ /* 0x000fe20000000800 */
[----:B------:R-:W-:Y:S01]  /*32a00*/  PRMT R72, R72, 0x3340, R0 ;  /* 0x0000334048487816 */ /* 0x000fe20000000000 */
[----:B------:R-:W-:-:S02]  /*32a10*/  ULDC UR56, c[0x0][0x228] ;  /* 0x00008a0000387ab9 */ /* 0x000fc40000000800 */
[----:B------:R-:W-:Y:S01]  /*32a20*/  @P3 LOP3.LUT R221, R221, 0x100, RZ, 0xfc, !PT ;  /* 0x00000100dddd3812 */ /* 0x000fe200078efcff */
[----:B------:R-:W-:-:S03]  /*32a30*/  ULDC UR57, c[0x0][0x228] ;  /* 0x00008a0000397ab9 */ /* 0x000fc60000000800 */
[----:B------:R-:W-:-:S04]  /*32a40*/  LOP3.LUT R221, R221, 0xffffff7f, RZ, 0xc0, !PT ;  /* 0xffffff7fdddd7812 */ /* 0x000fc800078ec0ff */
[----:B------:R-:W-:Y:S02]  /*32a50*/  @P2 LOP3.LUT R221, R221, 0x80, RZ, 0xfc, !PT ;  /* 0x00000080dddd2812 */ /* 0x000fe400078efcff */
        /* <DEDUP_REMOVED lines=8> */
[----:B------:R-:W-:Y:S01]  /*32ae0*/  VIADD R86, R87, UR10 ;  /* 0x0000000a57567c36 */ /* 0x000fe20008000000 */
[----:B------:R-:W-:Y:S01]  /*32af0*/  ISETP.LT.AND P2, PT, R4, UR54, !P0 ;  /* 0x0000003604007c0c */ /* 0x000fe2000c741270 */
[----:B------:R-:W-:Y:S01]  /*32b00*/  ULDC UR10, c[0x0][0x248] ;  /* 0x00009200000a7ab9 */ /* 0x000fe20000000800 */
[----:B------:R-:W-:Y:S01]  /*32b10*/  LOP3.LUT R221, R221, 0xffffffef, RZ, 0xc0, !PT ;  /* 0xffffffefdddd7812 */ /* 0x000fe200078ec0ff */
[----:B------:R-:W-:Y:S01]  /*32b20*/  VIADD R77, R0, 0x9f ;  /* 0x0000009f004d7836 */ /* 0x000fe20000000000 */
[----:B------:R-:W-:Y:S01]  /*32b30*/  ISETP.LT.AND P1, PT, R5, UR55, !P0 ;  /* 0x0000003705007c0c */ /* 0x000fe2000c721270 */
[----:B------:R-:W-:Y:S02]  /*32b40*/  VIADD R85, R86, UR10 ;  /* 0x0000000a56557c36 */ /* 0x000fe40008000000 */
[C---:B------:R-:W-:Y:S01]  /*32b50*/  VIADD R76, R0.reuse, 0x9e ;  /* 0x0000009e004c7836 */ /* 0x040fe20000000000 */
[----:B------:R-:W-:Y:S01]  /*32b60*/  PRMT R145, R71, 0x5410, R72 ;  /* 0x0000541047917816 */ /* 0x000fe20000000048 */
[----:B------:R-:W-:Y:S01]  /*32b70*/  ULDC UR10, c[0x0][0x248] ;  /* 0x00009200000a7ab9 */ /* 0x000fe20000000800 */
[----:B------:R-:W-:Y:S01]  /*32b80*/  ULDC UR49, c[0x0][0x228] ;  /* 0x00008a0000317ab9 */ /* 0x000fe20000000800 */
[----:B------:R-:W-:Y:S01]  /*32b90*/  @P3 LOP3.LUT R221, R221, 0x10, RZ, 0xfc, !PT ;  /* 0x00000010dddd3812 */ /* 0x000fe200078efcff */
[C---:B------:R-:W-:Y:S01]  /*32ba0*/  VIADD R63, R0.reuse, 0x91 ;  /* 0x00000091003f7836 */ /* 0x040fe20000000000 */
[----:B------:R-:W-:Y:S01]  /*32bb0*/  LOP3.LUT R65, R65, 0xffff, RZ, 0xc0, !PT ;  /* 0x0000ffff41417812 */ /* 0x000fe200078ec0ff */
[----:B------:R-:W-:Y:S01]  /*32bc0*/  VIADD R62, R0, 0x90 ;  /* 0x00000090003e7836 */ /* 0x000fe20000000000 */
[----:B------:R-:W-:-:S02]  /*32bd0*/  LOP3.LUT R221, R221, 0xfffffff7, RZ, 0xc0, !PT ;  /* 0xfffffff7dddd7812 */ /* 0x000fc400078ec0ff */
[----:B------:R-:W-:Y:S01]  /*32be0*/  SHF.R.U32.HI R61, RZ, 0x8, R61 ;  /* 0x00000008ff3d7819 */ /* 0x000fe2000001163d */
[----:B------:R-:W-:Y:S01]  /*32bf0*/  VIADD R59, R0, 0x8d ;  /* 0x0000008d003b7836 */ /* 0x000fe20000000000 */
[----:B------:R-:W-:Y:S01]  /*32c00*/  @P2 LOP3.LUT R221, R221, 0x8, RZ, 0xfc, !PT ;  /* 0x00000008dddd2812 */ /* 0x000fe200078efcff */
[----:B------:R-:W-:Y:S01]  /*32c10*/  ULDC UR54, c[0x0][0x228] ;  /* 0x00008a0000367ab9 */ /* 0x000fe20000000800 */
[----:B------:R-:W-:Y:S01]  /*32c20*/  ISETP.LT.AND P0, PT, R2, UR12, !P0 ;  /* 0x0000000c02007c0c */ /* 0x000fe2000c701270 */
[----:B------:R-:W-:Y:S01]  /*32c30*/  ULDC UR55, c[0x0][0x228] ;  /* 0x00008a0000377ab9 */ /* 0x000fe20000000800 */
[----:B------:R-:W-:-:S04]  /*32c40*/  LOP3.LUT R221, R221, 0xfffffffb, RZ, 0xc0, !PT ;  /* 0xfffffffbdddd7812 */ /* 0x000fc800078ec0ff */
[----:B------:R-:W-:-:S04]  /*32c50*/  @P1 LOP3.LUT R221, R221, 0x4, RZ, 0xfc, !PT ;  /* 0x00000004dddd1812 */ /* 0x000fc800078efcff */
[----:B------:R-:W-:-:S04]  /*32c60*/  LOP3.LUT R221, R221, 0xfffffffd, RZ, 0xc0, !PT ;  /* 0xfffffffddddd7812 */ /* 0x000fc800078ec0ff */
[----:B------:R-:W-:Y:S02]  /*32c70*/  @P0 LOP3.LUT R221, R221, 0x2, RZ, 0xfc, !PT ;  /* 0x00000002dddd0812 */ /* 0x000fe400078efcff */
[----:B------:R-:W-:-:S04]  /*32c80*/  ISETP.GE.AND P0, PT, R83, UR11, PT ;  /* 0x0000000b53007c0c */ /* 0x000fc8000bf06270 */
[----:B------:R-:W-:Y:S01]  /*32c90*/  ISETP.LT.AND P2, PT, R4, UR52, !P0 ;  /* 0x0000003404007c0c */ /* 0x000fe2000c741270 */
[----:B------:R-:W-:Y:S01]  /*32ca0*/  VIADD R84, R85, UR10 ;  /* 0x0000000a55547c36 */ /* 0x000fe20008000000 */
[----:B------:R-:W-:Y:S01]  /*32cb0*/  ISETP.LT.AND P1, PT, R5, UR53, !P0 ;  /* 0x0000003505007c0c */ /* 0x000fe2000c721270 */
[----:B------:R-:W-:Y:S01]  /*32cc0*/  ULDC.64 UR10, c[0x0][0x228] ;  /* 0x00008a00000a7ab9 */ /* 0x000fe20000000a00 */
[----:B------:R-:W-:Y:S01]  /*32cd0*/  ISETP.LT.AND P3, PT, R3, UR43, !P0 ;  /* 0x0000002b03007c0c */ /* 0x000fe2000c761270 */
[----:B------:R-:W-:Y:S01]  /*32ce0*/  VIADD R72, R0, 0x9a ;  /* 0x0000009a00487836 */ /* 0x000fe20000000000 */
[----:B------:R-:W-:Y:S01]  /*32cf0*/  ISETP.LT.AND P0, PT, R2, UR28, !P0 ;  /* 0x0000001c02007c0c */ /* 0x000fe2000c701270 */
[----:B------:R-:W-:Y:S01]  /*32d00*/  VIADD R71, R0, 0x99 ;  /* 0x0000009900477836 */ /* 0x000fe20000000000 */
[----:B------:R-:W-:Y:S01]  /*32d10*/  LOP3.LUT R221, R221, 0xfffffffe, RZ, 0xc0, !PT ;  /* 0xfffffffedddd7812 */ /* 0x000fe200078ec0ff */
[----:B------:R-:W-:Y:S01]  /*32d20*/  ULDC UR43, c[0x0][0x228] ;  /* 0x00008a00002b7ab9 */ /* 0x000fe20000000800 */
[----:B------:R-:W-:Y:S01]  /*32d30*/  PRMT R65, R65, 0x3340, R0 ;  /* 0x0000334041417816 */ /* 0x000fe20000000000 */
[----:B------:R-:W-:Y:S01]  /*32d40*/  ULDC UR53, c[0x0][0x228] ;  /* 0x00008a0000357ab9 */ /* 0x000fe20000000800 */
[----:B------:R-:W-:Y:S01]  /*32d50*/  LOP3.LUT R61, R61, 0xffff, RZ, 0xc0, !PT ;  /* 0x0000ffff3d3d7812 */ /* 0x000fe200078ec0ff */
[----:B------:R-:W-:Y:S01]  /*32d60*/  ULDC UR52, c[0x0][0x228] ;  /* 0x00008a0000347ab9 */ /* 0x000fe20000000800 */
[----:B------:R-:W-:-:S04]  /*32d70*/  @P2 LOP3.LUT R243, R243, 0x80000000, RZ, 0xfc, !PT ;  /* 0x80000000f3f32812 */ /* 0x000fc800078efcff */
[----:B------:R-:W-:-:S04]  /*32d80*/  LOP3.LUT R243, R243, 0xbfffffff, RZ, 0xc0, !PT ;  /* 0xbffffffff3f37812 */ /* 0x000fc800078ec0ff */
[----:B------:R-:W-:-:S04]  /*32d90*/  @P1 LOP3.LUT R243, R243, 0x40000000, RZ, 0xfc, !PT ;  /* 0x40000000f3f31812 */ /* 0x000fc800078efcff */
[----:B------:R-:W-:-:S04]  /*32da0*/  LOP3.LUT R243, R243, 0xdfffffff, RZ, 0xc0, !PT ;  /* 0xdffffffff3f37812 */ /* 0x000fc800078ec0ff */
[----:B------:R-:W-:Y:S02]  /*32db0*/  @P0 LOP3.LUT R243, R243, 0x20000000, RZ, 0xfc, !PT ;  /* 0x20000000f3f30812 */ /* 0x000fe400078efcff */
[----:B------:R-:W-:Y:S01]  /*32dc0*/  ISETP.GE.AND P0, PT, R82, UR23, PT ;  /* 0x0000001752007c0c */ /* 0x000fe2000bf06270 */
[----:B------:R-:W-:Y:S01]  /*32dd0*/  ULDC.64 UR22, c[0x0][0x228] ;  /* 0x00008a0000167ab9 */ /* 0x000fe20000000a00 */
[----:B------:R-:W-:Y:S02]  /*32de0*/  @P3 LOP3.LUT R221, R221, 0x1, RZ, 0xfc, !PT ;  /* 0x00000001dddd3812 */ /* 0x000fe400078efcff */
[----:B------:R-:W-:Y:S01]  /*32df0*/  ISETP.LT.AND P3, PT, R3, UR42, !P0 ;  /* 0x0000002a03007c0c */ /* 0x000fe2000c761270 */
[----:B------:R-:W-:Y:S01]  /*32e00*/  ULDC UR42, c[0x0][0x228] ;  /* 0x00008a00002a7ab9 */ /* 0x000fe20000000800 */
[----:B------:R-:W-:Y:S01]  /*32e10*/  ISETP.LT.AND P2, PT, R4, UR51, !P0 ;  /* 0x0000003304007c0c */ /* 0x000fe2000c741270 */
[----:B------:R-:W-:Y:S01]  /*32e20*/  ULDC UR51, c[0x0][0x228] ;  /* 0x00008a0000337ab9 */ /* 0x000fe20000000800 */
[----:B------:R-:W-:-:S02]  /*32e30*/  LOP3.LUT R243, R243, 0xefffffff, RZ, 0xc0, !PT ;  /* 0xeffffffff3f37812 */ /* 0x000fc400078ec0ff */
[----:B------:R-:W-:Y:S01]  /*32e40*/  ISETP.LT.AND P1, PT, R5, UR50, !P0 ;  /* 0x0000003205007c0c */ /* 0x000fe2000c721270 */
[----:B------:R-:W-:-:S06]  /*32e50*/  ULDC UR50, c[0x0][0x228] ;  /* 0x00008a0000327ab9 */ /* 0x000fcc0000000800 */
[----:B------:R-:W-:-:S04]  /*32e60*/  @P3 LOP3.LUT R243, R243, 0x10000000, RZ, 0xfc, !PT ;  /* 0x10000000f3f33812 */ /* 0x000fc800078efcff */
[----:B------:R-:W-:-:S04]  /*32e70*/  LOP3.LUT R243, R243, 0xf7ffffff, RZ, 0xc0, !PT ;  /* 0xf7fffffff3f37812 */ /* 0x000fc800078ec0ff */
[----:B------:R-:W-:Y:S02]  /*32e80*/  @P2 LOP3.LUT R243, R243, 0x8000000, RZ, 0xfc, !PT ;  /* 0x08000000f3f32812 */ /* 0x000fe400078efcff */
[----:B------:R-:W-:Y:S01]  /*32e90*/  ISETP.LT.AND P0, PT, R2, UR10, !P0 ;  /* 0x0000000a02007c0c */ /* 0x000fe2000c701270 */
[----:B------:R-:W-:Y:S01]  /*32ea0*/  ULDC UR10, c[0x0][0x248] ;  /* 0x00009200000a7ab9 */ /* 0x000fe20000000800 */
        /* <DEDUP_REMOVED lines=11> */
[----:B------:R-:W-:Y:S01]  /*32f60*/  ULDC UR10, c[0x0][0x248] ;  /* 0x00009200000a7ab9 */ /* 0x000fe20000000800 */
[----:B------:R-:W-:Y:S01]  /*32f70*/  ISETP.LT.AND P1, PT, R5, UR31, !P0 ;  /* 0x0000001f05007c0c */ /* 0x000fe2000c721270 */
[----:B------:R-:W-:-:S06]  /*32f80*/  ULDC UR26, c[0x0][0x228] ;  /* 0x00008a00001a7ab9 */ /* 0x000fcc0000000800 */
[----:B------:R-:W-:-:S04]  /*32f90*/  @P3 LOP3.LUT R243, R243, 0x1000000, RZ, 0xfc, !PT ;  /* 0x01000000f3f33812 */ /* 0x000fc800078efcff */
        /* <DEDUP_REMOVED lines=16> */
[----:B------:R-:W-:Y:S01]  /*330a0*/  VIADD R81, R82, UR10 ;  /* 0x0000000a52517c36 */ /* 0x000fe20008000000 */
[----:B------:R-:W-:Y:S01]  /*330b0*/  PRMT R138, R64, 0x5410, R65 ;  /* 0x00005410408a7816 */ /* 0x000fe20000000041 */
[----:B------:R-:W-:-:S04]  /*330c0*/  ULDC UR17, c[0x0][0x228] ;  /* 0x00008a0000117ab9 */ /* 0x000fc80000000800 */
[----:B------:R-:W-:Y:S01]  /*330d0*/  @P3 LOP3.LUT R243, R243, 0x100000, RZ, 0xfc, !PT ;  /* 0x00100000f3f33812 */ /* 0x000fe200078efcff */
[----:B------:R-:W-:Y:S01]  /*330e0*/  ULDC UR20, c[0x0][0x228] ;  /* 0x00008a0000147ab9 */ /* 0x000fe20000000800 */
[----:B------:R-:W-:Y:S01]  /*330f0*/  ISETP.LT.AND P0, PT, R2, UR14, !P0 ;  /* 0x0000000e02007c0c */ /* 0x000fe2000c701270 */
[----:B------:R-:W-:Y:S01]  /*33100*/  ULDC UR14, c[0x0][0x248] ;  /* 0x00009200000e7ab9 */ /* 0x000fe20000000800 */
[----:B------:R-:W-:Y:S01]  /*33110*/  LOP3.LUT R243, R243, 0xfff7ffff, RZ, 0xc0, !PT ;  /* 0xfff7fffff3f37812 */ /* 0x000fe200078ec0ff */
[----:B------:R-:W-:-:S03]  /*33120*/  ULDC UR10, c[0x0][0x228] ;  /* 0x00008a00000a7ab9 */ /* 0x000fc60000000800 */
[----:B------:R-:W-:-:S04]  /*33130*/  @P2 LOP3.LUT R243, R243, 0x80000, RZ, 0xfc, !PT ;  /* 0x00080000f3f32812 */ /* 0x000fc800078efcff */
[----:B------:R-:W-:-:S04]  /*33140*/  LOP3.LUT R243, R243, 0xfffbffff, RZ, 0xc0, !PT ;  /* 0xfffbfffff3f37812 */ /* 0x000fc800078ec0ff */
[----:B------:R-:W-:-:S04]  /*33150*/  @P1 LOP3.LUT R243, R243, 0x40000, RZ, 0xfc, !PT ;  /* 0x00040000f3f31812 */ /* 0x000fc800078efcff */
[----:B------:R-:W-:-:S04]  /*33160*/  LOP3.LUT R243, R243, 0xfffdffff, RZ, 0xc0, !PT ;  /* 0xfffdfffff3f37812 */ /* 0x000fc800078ec0ff */
[----:B------:R-:W-:Y:S02]  /*33170*/  @P0 LOP3.LUT R243, R243, 0x20000, RZ, 0xfc, !PT ;  /* 0x00020000f3f30812 */ /* 0x000fe400078efcff */
[----:B------:R-:W-:Y:S01]  /*33180*/  ISETP.GE.AND P0, PT, R79, UR29, PT ;  /* 0x0000001d4f007c0c */ /* 0x000fe2000bf06270 */
[----:B------:R-:W-:-:S03]  /*33190*/  ULDC.64 UR28, c[0x0][0x228] ;  /* 0x00008a00001c7ab9 */ /* 0x000fc60000000a00 */
[----:B------:R-:W-:Y:S01]  /*331a0*/  ISETP.LT.AND P3, PT, R3, UR9, !P0 ;  /* 0x0000000903007c0c */ /* 0x000fe2000c761270 */
[----:B------:R-:W-:Y:S01]  /*331b0*/  ULDC UR9, c[0x0][0x248] ;  /* 0x0000920000097ab9 */ /* 0x000fe20000000800 */
[----:B------:R-:W-:Y:S02]  /*331c0*/  ISETP.LT.AND P2, PT, R4, UR18, !P0 ;  /* 0x0000001204007c0c */ /* 0x000fe4000c741270 */
[----:B------:R-:W-:Y:S02]  /*331d0*/  LOP3.LUT R243, R243, 0xfffeffff, RZ, 0xc0, !PT ;  /* 0xfffefffff3f37812 */ /* 0x000fe400078ec0ff */
[----:B------:R-:W-:Y:S01]  /*331e0*/  ISETP.LT.AND P1, PT, R5, UR30, !P0 ;  /* 0x0000001e05007c0c */ /* 0x000fe2000c721270 */
[----:B------:R-:W-:Y:S01]  /*331f0*/  ULDC.64 UR30, c[0x0][0x228] ;  /* 0x00008a00001e7ab9 */ /* 0x000fe20000000a00 */
[----:B------:R-:W-:Y:S01]  /*33200*/  VIADD R80, R81, UR9 ;  /* 0x0000000951507c36 */ /* 0x000fe20008000000 */
[----:B------:R-:W-:-:S04]  /*33210*/  ULDC UR18, c[0x0][0x228] ;  /* 0x00008a0000127ab9 */ /* 0x000fc80000000800 */
[----:B------:R-:W-:Y:S01]  /*33220*/  @P3 LOP3.LUT R243, R243, 0x10000, RZ, 0xfc, !PT ;  /* 0x00010000f3f33812 */ /* 0x000fe200078efcff */
[----:B------:R-:W-:Y:S01]  /*33230*/  VIADD R65, R0, 0x93 ;  /* 0x0000009300417836 */ /* 0x000fe20000000000 */
[----:B------:R-:W-:Y:S01]  /*33240*/  ISETP.LT.AND P0, PT, R2, UR12, !P0 ;  /* 0x0000000c02007c0c */ /* 0x000fe2000c701270 */
[----:B------:R-:W-:Y:S01]  /*33250*/  VIADD R64, R0, 0x92 ;  /* 0x0000009200407836 */ /* 0x000fe20000000000 */
[----:B------:R-:W-:Y:S01]  /*33260*/  LOP3.LUT R243, R243, 0xffff7fff, RZ, 0xc0, !PT ;  /* 0xffff7ffff3f37812 */ /* 0x000fe200078ec0ff */
[----:B------:R-:W-:Y:S01]  /*33270*/  ULDC UR12, c[0x0][0x228] ;  /* 0x00008a00000c7ab9 */ /* 0x000fe20000000800 */
[----:B------:R-:W-:Y:S02]  /*33280*/  ULDC UR9, c[0x0][0x228] ;  /* 0x00008a0000097ab9 */ /* 0x000fe40000000800 */
[----:B------:R-:W-:-:S04]  /*33290*/  @P2 LOP3.LUT R243, R243, 0x8000, RZ, 0xfc, !PT ;  /* 0x00008000f3f32812 */ /* 0x000fc800078efcff */
[----:B------:R-:W-:-:S04]  /*332a0*/  LOP3.LUT R243, R243, 0xffffbfff, RZ, 0xc0, !PT ;  /* 0xffffbffff3f37812 */ /* 0x000fc800078ec0ff */
[----:B------:R-:W-:-:S04]  /*332b0*/  @P1 LOP3.LUT R243, R243, 0x4000, RZ, 0xfc, !PT ;  /* 0x00004000f3f31812 */ /* 0x000fc800078efcff */
[----:B------:R-:W-:-:S04]  /*332c0*/  LOP3.LUT R243, R243, 0xffffdfff, RZ, 0xc0, !PT ;  /* 0xffffdffff3f37812 */ /* 0x000fc800078ec0ff */
[----:B------:R-:W-:Y:S02]  /*332d0*/  @P0 LOP3.LUT R243, R243, 0x2000, RZ, 0xfc, !PT ;  /* 0x00002000f3f30812 */ /* 0x000fe400078efcff */
[----:B------:R-:W-:Y:S01]  /*332e0*/  ISETP.GE.AND P0, PT, R78, UR11, PT ;  /* 0x0000000b4e007c0c */ /* 0x000fe2000bf06270 */
[----:B------:R-:W-:-:S03]  /*332f0*/  ULDC UR11, c[0x0][0x228] ;  /* 0x00008a00000b7ab9 */ /* 0x000fc60000000800 */
[----:B------:R-:W-:Y:S01]  /*33300*/  ISETP.LT.AND P3, PT, R3, UR5, !P0 ;  /* 0x0000000503007c0c */ /* 0x000fe2000c761270 */
[----:B------:R-:W-:Y:S01]  /*33310*/  ULDC UR5, c[0x0][0x248] ;  /* 0x0000920000057ab9 */ /* 0x000fe20000000800 */
[----:B------:R-:W-:Y:S01]  /*33320*/  ISETP.LT.AND P2, PT, R4, UR46, !P0 ;  /* 0x0000002e04007c0c */ /* 0x000fe2000c741270 */
[----:B------:R-:W-:Y:S01]  /*33330*/  ULDC UR46, c[0x0][0x228] ;  /* 0x00008a00002e7ab9 */ /* 0x000fe20000000800 */
[----:B------:R-:W-:Y:S02]  /*33340*/  LOP3.LUT R243, R243, 0xffffefff, RZ, 0xc0, !PT ;  /* 0xffffeffff3f37812 */ /* 0x000fe400078ec0ff */
[----:B------:R-:W-:Y:S01]  /*33350*/  ISETP.LT.AND P1, PT, R5, UR47, !P0 ;  /* 0x0000002f05007c0c */ /* 0x000fe2000c721270 */
[----:B------:R-:W-:-:S06]  /*33360*/  VIADD R79, R80, UR5 ;  /* 0x00000005504f7c36 */ /* 0x000fcc0008000000 */
[----:B------:R-:W-:Y:S01]  /*33370*/  @P3 LOP3.LUT R243, R243, 0x1000, RZ, 0xfc, !PT ;  /* 0x00001000f3f33812 */ /* 0x000fe200078efcff */
[----:B------:R-:W-:Y:S01]  /*33380*/  ULDC UR5, c[0x0][0x228] ;  /* 0x00008a0000057ab9 */ /* 0x000fe20000000800 */
[----:B------:R-:W-:Y:S01]  /*33390*/  PRMT R61, R61, 0x3340, R0 ;  /* 0x000033403d3d7816 */ /* 0x000fe20000000000 */
[C---:B------:R-:W-:Y:S01]  /*333a0*/  VIADD R58, R0.reuse, 0x8c ;  /* 0x0000008c003a7836 */ /* 0x040fe20000000000 */
[----:B------:R-:W-:Y:S02]  /*333b0*/  LOP3.LUT R243, R243, 0xfffff7ff, RZ, 0xc0, !PT ;  /* 0xfffff7fff3f37812 */ /* 0x000fe400078ec0ff */
[----:B------:R-:W-:Y:S01]  /*333c0*/  SHF.R.U32.HI R57, RZ, 0x8, R57 ;  /* 0x00000008ff397819 */ /* 0x000fe20000011639 */
[C---:B------:R-:W-:Y:S01]  /*333d0*/  VIADD R55, R0.reuse, 0x89 ;  /* 0x0000008900377836 */ /* 0x040fe20000000000 */
[----:B------:R-:W-:Y:S01]  /*333e0*/  @P2 LOP3.LUT R243, R243, 0x800, RZ, 0xfc, !PT ;  /* 0x00000800f3f32812 */ /* 0x000fe200078efcff */
[----:B------:R-:W-:Y:S01]  /*333f0*/  VIADD R54, R0, 0x88 ;  /* 0x0000008800367836 */ /* 0x000fe20000000000 */
        /* <DEDUP_REMOVED lines=15> */
[----:B------:R-:W-:Y:S01]  /*334f0*/  VIADD R53, R0, 0x87 ;  /* 0x0000008700357836 */ /* 0x000fe20000000000 */
[----:B------:R-:W-:Y:S01]  /*33500*/  PRMT R136, R60, 0x5410, R61 ;  /* 0x000054103c887816 */ /* 0x000fe2000000003d */
[----:B------:R-:W-:-:S04]  /*33510*/  ULDC UR40, c[0x0][0x228] ;  /* 0x00008a0000287ab9 */ /* 0x000fc80000000800 */
        /* <DEDUP_REMOVED lines=9> */
[----:B------:R-:W-:Y:S01]  /*335b0*/  VIADD R77, R78, UR14 ;  /* 0x0000000e4e4d7c36 */ /* 0x000fe20008000000 */
[----:B------:R-:W-:Y:S01]  /*335c0*/  LOP3.LUT R243, R243, 0xffffffef, RZ, 0xc0, !PT ;  /* 0xffffffeff3f37812 */ /* 0x000fe200078ec0ff */
[----:B------:R-:W-:Y:S01]  /*335d0*/  ULDC UR14, c[0x0][0x248] ;  /* 0x00009200000e7ab9 */ /* 0x000fe20000000800 */
[----:B------:R-:W-:Y:S01]  /*335e0*/  ISETP.LT.AND P3, PT, R3, UR32, !P0 ;  /* 0x0000002003007c0c */ /* 0x000fe2000c761270 */
[----:B------:R-:W-:Y:S01]  /*335f0*/  VIADD R61, R0, 0x8f ;  /* 0x0000008f003d7836 */ /* 0x000fe20000000000 */
[----:B------:R-:W-:Y:S01]  /*33600*/  ISETP.LT.AND P2, PT, R4, UR33, !P0 ;  /* 0x0000002104007c0c */ /* 0x000fe2000c741270 */
[----:B------:R-:W-:Y:S01]  /*33610*/  ULDC.64 UR32, c[0x0][0x228] ;  /* 0x00008a0000207ab9 */ /* 0x000fe20000000a00 */
[----:B------:R-:W-:Y:S01]  /*33620*/  ISETP.LT.AND P1, PT, R5, UR36, !P0 ;  /* 0x0000002405007c0c */ /* 0x000fe2000c721270 */
[----:B------:R-:W-:Y:S01]  /*33630*/  ULDC.64 UR36, c[0x0][0x228] ;  /* 0x00008a0000247ab9 */ /* 0x000fe20000000a00 */
[----:B------:R-:W-:Y:S01]  /*33640*/  VIADD R60, R0, 0x8e ;  /* 0x0000008e003c7836 */ /* 0x000fe20000000000 */
[----:B------:R-:W-:Y:S01]  /*33650*/  LOP3.LUT R240, R240, 0x7fffffff, RZ, 0xc0, !PT ;  /* 0x7ffffffff0f07812 */ /* 0x000fe200078ec0ff */
[----:B------:R-:W-:-:S05]  /*33660*/  ULDC UR15, c[0x0][0x228] ;  /* 0x00008a00000f7ab9 */ /* 0x000fca0000000800 */
[----:B------:R-:W-:-:S04]  /*33670*/  @P3 LOP3.LUT R243, R243, 0x10, RZ, 0xfc, !PT ;  /* 0x00000010f3f33812 */ /* 0x000fc800078efcff */
[----:B------:R-:W-:-:S04]  /*33680*/  LOP3.LUT R243, R243, 0xfffffff7, RZ, 0xc0, !PT ;  /* 0xfffffff7f3f37812 */ /* 0x000fc800078ec0ff */
[----:B------:R-:W-:Y:S02]  /*33690*/  @P2 LOP3.LUT R243, R243, 0x8, RZ, 0xfc, !PT ;  /* 0x00000008f3f32812 */ /* 0x000fe400078efcff */
[----:B------:R-:W-:Y:S01]  /*336a0*/  ISETP.LT.AND P0, PT, R2, UR22, !P0 ;  /* 0x0000001602007c0c */ /* 0x000fe2000c701270 */
[----:B------:R-:W-:Y:S01]  /*336b0*/  VIADD R76, R77, UR14 ;  /* 0x0000000e4d4c7c36 */ /* 0x000fe20008000000 */
[----:B------:R-:W-:Y:S01]  /*336c0*/  LOP3.LUT R243, R243, 0xfffffffb, RZ, 0xc0, !PT ;  /* 0xfffffffbf3f37812 */ /* 0x000fe200078ec0ff */
[----:B------:R-:W-:Y:S01]  /*336d0*/  ULDC UR14, c[0x0][0x228] ;  /* 0x00008a00000e7ab9 */ /* 0x000fe20000000800 */
[----:B------:R-:W-:Y:S01]  /*336e0*/  LOP3.LUT R57, R57, 0xffff, RZ, 0xc0, !PT ;  /* 0x0000ffff39397812 */ /* 0x000fe200078ec0ff */
[----:B------:R-:W-:Y:S01]  /*336f0*/  ULDC UR22, c[0x0][0x228] ;  /* 0x00008a0000167ab9 */ /* 0x000fe20000000800 */
[----:B------:R-:W-:-:S04]  /*33700*/  @P1 LOP3.LUT R243, R243, 0x4, RZ, 0xfc, !PT ;  /* 0x00000004f3f31812 */ /* 0x000fc800078efcff */
[----:B------:R-:W-:-:S04]  /*33710*/  LOP3.LUT R243, R243, 0xfffffffd, RZ, 0xc0, !PT ;  /* 0xfffffffdf3f37812 */ /* 0x000fc800078ec0ff */
[----:B------:R-:W-:Y:S02]  /*33720*/  @P0 LOP3.LUT R243, R243, 0x2, RZ, 0xfc, !PT ;  /* 0x00000002f3f30812 */ /* 0x000fe400078efcff */
[----:B------:R-:W-:Y:S01]  /*33730*/  ISETP.GE.AND P0, PT, R75, UR13, PT ;  /* 0x0000000d4b007c0c */ /* 0x000fe2000bf06270 */
[----:B------:R-:W-:-:S03]  /*33740*/  ULDC UR13, c[0x0][0x228] ;  /* 0x00008a00000d7ab9 */ /* 0x000fc60000000800 */
[----:B------:R-:W-:Y:S02]  /*33750*/  ISETP.LT.AND P2, PT, R4, UR35, !P0 ;  /* 0x0000002304007c0c */ /* 0x000fe4000c741270 */
[----:B------:R-:W-:Y:S01]  /*33760*/  ISETP.LT.AND P1, PT, R5, UR27, !P0 ;  /* 0x0000001b05007c0c */ /* 0x000fe2000c721270 */
[----:B------:R-:W-:Y:S01]  /*33770*/  ULDC UR27, c[0x0][0x228] ;  /* 0x00008a00001b7ab9 */ /* 0x000fe20000000800 */
[----:B------:R-:W-:Y:S01]  /*33780*/  ISETP.LT.AND P3, PT, R3, UR34, !P0 ;  /* 0x0000002203007c0c */ /* 0x000fe2000c761270 */
[----:B------:R-:W-:Y:S01]  /*33790*/  ULDC.64 UR34, c[0x0][0x228] ;  /* 0x00008a0000227ab9 */ /* 0x000fe20000000a00 */
[----:B------:R-:W-:-:S07]  /*337a0*/  ISETP.LT.AND P0, PT, R2, UR32, !P0 ;  /* 0x0000002002007c0c */ /* 0x000fce000c701270 */
[----:B------:R-:W-:-:S04]  /*337b0*/  @P2 LOP3.LUT R242, R242, 0x80000000, RZ, 0xfc, !PT ;  /* 0x80000000f2f22812 */ /* 0x000fc800078efcff */
[----:B------:R-:W-:-:S04]  /*337c0*/  LOP3.LUT R242, R242, 0xbfffffff, RZ, 0xc0, !PT ;  /* 0xbffffffff2f27812 */ /* 0x000fc800078ec0ff */
[----:B------:R-:W-:-:S04]  /*337d0*/  @P1 LOP3.LUT R242, R242, 0x40000000, RZ, 0xfc, !PT ;  /* 0x40000000f2f21812 */ /* 0x000fc800078efcff */
[----:B------:R-:W-:Y:S02]  /*337e0*/  LOP3.LUT R242, R242, 0xdfffffff, RZ, 0xc0, !PT ;  /* 0xdffffffff2f27812 */ /* 0x000fe400078ec0ff */
[----:B------:R-:W-:Y:S02]  /*337f0*/  LOP3.LUT R243, R243, 0xfffffffe, RZ, 0xc0, !PT ;  /* 0xfffffffef3f37812 */ /* 0x000fe400078ec0ff */
        /* <DEDUP_REMOVED lines=30> */
[----:B------:R-:W-:Y:S01]  /*339e0*/  ISETP.LT.AND P0, PT, R2, UR36, !P0 ;  /* 0x0000002402007c0c */ /* 0x000fe2000c701270 */
[----:B------:R-:W-:Y:S01]  /*339f0*/  ULDC UR16, c[0x0][0x228] ;  /* 0x00008a0000107ab9 */ /* 0x000fe20000000800 */
[----:B------:R-:W-:-:S04]  /*33a00*/  LOP3.LUT R242, R242, 0xff7fffff, RZ, 0xc0, !PT ;  /* 0xff7ffffff2f27812 */ /* 0x000fc800078ec0ff */
[----:B------:R-:W-:-:S04]  /*33a10*/  @P2 LOP3.LUT R242, R242, 0x800000, RZ, 0xfc, !PT ;  /* 0x00800000f2f22812 */ /* 0x000fc800078efcff */
        /* <DEDUP_REMOVED lines=9> */
[----:B------:R-:W-:Y:S01]  /*33ab0*/  ULDC UR23, c[0x0][0x228] ;  /* 0x00008a0000177ab9 */ /* 0x000fe20000000800 */
[----:B------:R-:W-:Y:S01]  /*33ac0*/  ISETP.LT.AND P2, PT, R4, UR48, !P0 ;  /* 0x0000003004007c0c */ /* 0x000fe2000c741270 */
[----:B------:R-:W-:Y:S01]  /*33ad0*/  ULDC UR48, c[0x0][0x228] ;  /* 0x00008a0000307ab9 */ /* 0x000fe20000000800 */
[----:B------:R-:W-:Y:S01]  /*33ae0*/  ISETP.LT.AND P1, PT, R5, UR50, !P0 ;  /* 0x0000003205007c0c */ /* 0x000fe2000c721270 */
[----:B------:R-:W-:Y:S01]  /*33af0*/  ULDC UR50, c[0x0][0x228] ;  /* 0x00008a0000327ab9 */ /* 0x000fe20000000800 */
[----:B------:R-:W-:Y:S01]  /*33b00*/  VIADD R73, R74, UR24 ;  /* 0x000000184a497c36 */ /* 0x000fe20008000000 */
[----:B------:R-:W-:Y:S01]  /*33b10*/  PRMT R57, R57, 0x3340, R0 ;  /* 0x0000334039397816 */ /* 0x000fe20000000000 */
[----:B------:R-:W-:Y:S01]  /*33b20*/  ULDC UR24, c[0x0][0x228] ;  /* 0x00008a0000187ab9 */ /* 0x000fe20000000800 */
[----:B------:R-:W-:Y:S01]  /*33b30*/  PRMT R132, R51, 0x5410, R52 ;  /* 0x0000541033847816 */ /* 0x000fe20000000034 */
[----:B------:R-:W-:-:S03]  /*33b40*/  ULDC UR46, c[0x0][0x228] ;  /* 0x00008a00002e7ab9 */ /* 0x000fc60000000800 */
        /* <DEDUP_REMOVED lines=21> */
[----:B------:R-:W-:Y:S01]  /*33ca0*/  ULDC UR38, c[0x0][0x228] ;  /* 0x00008a0000267ab9 */ /* 0x000fe20000000800 */
        /* <DEDUP_REMOVED lines=19> */
[----:B------:R-:W-:Y:S01]  /*33de0*/  VIADD R57, R0, 0x8b ;  /* 0x0000008b00397836 */ /* 0x000fe20000000000 */
[----:B------:R-:W-:Y:S01]  /*33df0*/  ULDC UR39, c[0x0][0x228] ;  /* 0x00008a0000277ab9 */ /* 0x000fe20000000800 */
[----:B------:R-:W-:-:S04]  /*33e00*/  LOP3.LUT R242, R242, 0xfffff7ff, RZ, 0xc0, !PT ;  /* 0xfffff7fff2f27812 */ /* 0x000fc800078ec0ff */
[----:B------:R-:W-:Y:S02]  /*33e10*/  @P2 LOP3.LUT R242, R242, 0x800, RZ, 0xfc, !PT ;  /* 0x00000800f2f22812 */ /* 0x000fe400078efcff */
[----:B------:R-:W-:Y:S01]  /*33e20*/  ISETP.LT.AND P0, PT, R2, UR32, !P0 ;  /* 0x0000002002007c0c */ /* 0x000fe2000c701270 */
[----:B------:R-:W-:Y:S01]  /*33e30*/  VIADD R70, R71, UR28 ;  /* 0x0000001c47467c36 */ /* 0x000fe20008000000 */
[----:B------:R-:W-:Y:S01]  /*33e40*/  LOP3.LUT R242, R242, 0xfffffbff, RZ, 0xc0, !PT ;  /* 0xfffffbfff2f27812 */ /* 0x000fe200078ec0ff */
[----:B------:R-:W-:Y:S01]  /*33e50*/  ULDC UR28, c[0x0][0x248] ;  /* 0x00009200001c7ab9 */ /* 0x000fe20000000800 */
[----:B------:R-:W-:Y:S02]  /*33e60*/  ULDC UR32, c[0x0][0x228] ;  /* 0x00008a0000207ab9 */ /* 0x000fe40000000800 */
[----:B------:R-:W-:-:S04]  /*33e70*/  @P1 LOP3.LUT R242, R242, 0x400, RZ, 0xfc, !PT ;  /* 0x00000400f2f21812 */ /* 0x000fc800078efcff */
[----:B------:R-:W-:-:S04]  /*33e80*/  LOP3.LUT R242, R242, 0xfffffdff, RZ, 0xc0, !PT ;  /* 0xfffffdfff2f27812 */ /* 0x000fc800078ec0ff */
[----:B------:R-:W-:Y:S02]  /*33e90*/  @P0 LOP3.LUT R242, R242, 0x200, RZ, 0xfc, !PT ;  /* 0x00000200f2f20812 */ /* 0x000fe400078efcff */
[----:B------:R-:W-:Y:S01]  /*33ea0*/  ISETP.GE.AND P0, PT, R69, UR37, PT ;  /* 0x0000002545007c0c */ /* 0x000fe2000bf06270 */
[----:B------:R-:W-:-:S03]  /*33eb0*/  ULDC.64 UR36, c[0x0][0x228] ;  /* 0x00008a0000247ab9 */ /* 0x000fc60000000a00 */
[----:B------:R-:W-:Y:S02]  /*33ec0*/  ISETP.LT.AND P3, PT, R3, UR48, !P0 ;  /* 0x0000003003007c0c */ /* 0x000fe4000c761270 */
[----:B------:R-:W-:Y:S01]  /*33ed0*/  LOP3.LUT R242, R242, 0xfffffeff, RZ, 0xc0, !PT ;  /* 0xfffffefff2f27812 */ /* 0x000fe200078ec0ff */
[----:B------:R-:W-:Y:S01]  /*33ee0*/  VIADD R69, R70, UR28 ;  /* 0x0000001c46457c36 */ /* 0x000fe20008000000 */
[----:B------:R-:W-:Y:S01]  /*33ef0*/  ISETP.LT.AND P2, PT, R4, UR50, !P0 ;  /* 0x0000003204007c0c */ /* 0x000fe2000c741270 */
[----:B------:R-:W-:Y:S01]  /*33f00*/  ULDC UR50, c[0x0][0x228] ;  /* 0x00008a0000327ab9 */ /* 0x000fe20000000800 */
[----:B------:R-:W-:Y:S01]  /*33f10*/  ISETP.LT.AND P1, PT, R5, UR41, !P0 ;  /* 0x0000002905007c0c */ /* 0x000fe2000c721270 */
[----:B------:R-:W-:Y:S01]  /*33f20*/  VIADD R56, R0, 0x8a ;  /* 0x0000008a00387836 */ /* 0x000fe20000000000 */
[----:B------:R-:W-:-:S05]  /*33f30*/  ULDC UR48, c[0x0][0x228] ;  /* 0x00008a0000307ab9 */ /* 0x000fca0000000800 */
[----:B------:R-:W-:Y:S01]  /*33f40*/  @P3 LOP3.LUT R242, R242, 0x100, RZ, 0xfc, !PT ;  /* 0x00000100f2f23812 */ /* 0x000fe200078efcff */
[----:B------:R-:W-:Y:S01]  /*33f50*/  VIADD R52, R0, 0x86 ;  /* 0x0000008600347836 */ /* 0x000fe20000000000 */
[----:B------:R-:W-:Y:S02]  /*33f60*/  ULDC UR41, c[0x0][0x228] ;  /* 0x00008a0000297ab9 */ /* 0x000fe40000000800 */
        /* <DEDUP_REMOVED lines=15> */
[----:B------:R-:W-:-:S06]  /*34060*/  VIADD R51, R0, 0x85 ;  /* 0x0000008500337836 */ /* 0x000fcc0000000000 */
        /* <DEDUP_REMOVED lines=9> */
[----:B------:R-:W-:-:S04]  /*34100*/  ISETP.GE.AND P0, PT, R67, UR31, PT ;  /* 0x0000001f43007c0c */ /* 0x000fc8000bf06270 */
[----:B------:R-:W-:Y:S01]  /*34110*/  ISETP.LT.AND P2, PT, R4, UR30, !P0 ;  /* 0x0000001e04007c0c */ /* 0x000fe2000c741270 */
[----:B------:R-:W-:Y:S01]  /*34120*/  ULDC.64 UR30, c[0x0][0x228] ;  /* 0x00008a00001e7ab9 */ /* 0x000fe20000000a00 */
[----:B------:R-:W-:Y:S02]  /*34130*/  ISETP.LT.AND P1, PT, R5, UR43, !P0 ;  /* 0x0000002b05007c0c */ /* 0x000fe4000c721270 */
[----:B------:R-:W-:Y:S02]  /*34140*/  ISETP.LT.AND P3, PT, R3, UR32, !P0 ;  /* 0x0000002003007c0c */ /* 0x000fe4000c761270 */
[----:B------:R-:W-:Y:S01]  /*34150*/  ISETP.LT.AND P0, PT, R2, UR28, !P0 ;  /* 0x0000001c02007c0c */ /* 0x000fe2000c701270 */
[----:B------:R-:W-:-:S06]  /*34160*/  ULDC UR28, c[0x0][0x248] ;  /* 0x00009200001c7ab9 */ /* 0x000fcc0000000800 */
        /* <DEDUP_REMOVED lines=10> */
[----:B------:R-:W-:Y:S01]  /*34210*/  VIADD R68, R69, UR28 ;  /* 0x0000001c45447c36 */ /* 0x000fe20008000000 */
[----:B------:R-:W-:Y:S01]  /*34220*/  ISETP.LT.AND P2, PT, R4, UR60, !P0 ;  /* 0x0000003c04007c0c */ /* 0x000fe2000c741270 */
[----:B------:R-:W-:Y:S01]  /*34230*/  VIADD R50, R0, 0x84 ;  /* 0x0000008400327836 */ /* 0x000fe20000000000 */
[----:B------:R-:W-:Y:S01]  /*34240*/  LOP3.LUT R241, R241, 0xefffffff, RZ, 0xc0, !PT ;  /* 0xeffffffff1f17812 */ /* 0x000fe200078ec0ff */
[----:B------:R-:W-:Y:S01]  /*34250*/  ULDC UR28, c[0x0][0x228] ;  /* 0x00008a00001c7ab9 */ /* 0x000fe20000000800 */
[----:B------:R-:W-:Y:S01]  /*34260*/  ISETP.LT.AND P1, PT, R5, UR42, !P0 ;  /* 0x0000002a05007c0c */ /* 0x000fe2000c721270 */
[----:B------:R-:W-:Y:S01]  /*34270*/  ULDC.64 UR42, c[0x0][0x228] ;  /* 0x00008a00002a7ab9 */ /* 0x000fe20000000a00 */
[----:B------:R-:W-:Y:S01]  /*34280*/  LOP3.LUT R239, R239, 0x7fffffff, RZ, 0xc0, !PT ;  /* 0x7fffffffefef7812 */ /* 0x000fe200078ec0ff */
[----:B------:R-:W-:Y:S01]  /*34290*/  ULDC UR61, c[0x0][0x228] ;  /* 0x00008a00003d7ab9 */ /* 0x000fe20000000800 */
[----:B------:R-:W-:Y:S01]  /*342a0*/  PRMT R129, R48, 0x5410, R49 ;  /* 0x0000541030817816 */ /* 0x000fe20000000031 */
[----:B------:R-:W-:Y:S01]  /*342b0*/  VIADD R47, R0, 0x81 ;  /* 0x00000081002f7836 */ /* 0x000fe20000000000 */
[----:B------:R-:W-:Y:S01]  /*342c0*/  ULDC UR60, c[0x0][0x228] ;  /* 0x00008a00003c7ab9 */ /* 0x000fe20000000800 */
        /* <DEDUP_REMOVED lines=14> */
[C---:B------:R-:W-:Y:S01]  /*343b0*/  VIADD R49, R0.reuse, 0x83 ;  /* 0x0000008300317836 */ /* 0x040fe20000000000 */
[----:B------:R-:W-:Y:S01]  /*343c0*/  LOP3.LUT R241, R241, 0xfeffffff, RZ, 0xc0, !PT ;  /* 0xfefffffff1f17812 */ /* 0x000fe200078ec0ff */
[----:B------:R-:W-:Y:S01]  /*343d0*/  ULDC UR56, c[0x0][0x228] ;  /* 0x00008a0000387ab9 */ /* 0x000fe20000000800 */
[----:B------:R-:W-:Y:S01]  /*343e0*/  ISETP.LT.AND P1, PT, R5, UR26, !P0 ;  /* 0x0000001a05007c0c */ /* 0x000fe2000c721270 */
[----:B------:R-:W-:Y:S01]  /*343f0*/  ULDC UR26, c[0x0][0x248] ;  /* 0x00009200001a7ab9 */ /* 0x000fe20000000800 */
[C---:B------:R-:W-:Y:S01]  /*34400*/  VIADD R48, R0.reuse, 0x82 ;  /* 0x0000008200307836 */ /* 0x040fe20000000000 */
[----:B------:R-:W-:Y:S01]  /*34410*/  SHF.R.U32.HI R45, RZ, 0x8, R45 ;  /* 0x00000008ff2d7819 */ /* 0x000fe2000001162d */
[----:B------:R-:W-:Y:S01]  /*34420*/  VIADD R46, R0, 0x80 ;  /* 0x00000080002e7836 */ /* 0x000fe20000000000 */
[----:B------:R-:W-:-:S02]  /*34430*/  ULDC UR59, c[0x0][0x228] ;  /* 0x00008a00003b7ab9 */ /* 0x000fc40000000800 */
        /* <DEDUP_REMOVED lines=17> */
[----:B------:R-:W-:Y:S01]  /*34550*/  ULDC UR25, c[0x0][0x248] ;  /* 0x0000920000197ab9 */ /* 0x000fe20000000800 */
[----:B------:R-:W-:Y:S01]  /*34560*/  LOP3.LUT R45, R45, 0xffff, RZ, 0xc0, !PT ;  /* 0x0000ffff2d2d7812 */ /* 0x000fe200078ec0ff */
[----:B------:R-:W-:Y:S01]  /*34570*/  VIADD R43, R0, 0x7d ;  /* 0x0000007d002b7836 */ /* 0x000fe20000000000 */
        /* <DEDUP_REMOVED lines=17> */
[----:B------:R-:W-:Y:S01]  /*34690*/  VIADD R42, R0, 0x7c ;  /* 0x0000007c002a7836 */ /* 0x000fe20000000000 */
[----:B------:R-:W-:-:S02]  /*346a0*/  ISETP.LT.AND P1, PT, R5, UR18, !P0 ;  /* 0x0000001205007c0c */ /* 0x000fc4000c721270 */
[----:B------:R-:W-:Y:S01]  /*346b0*/  LOP3.LUT R41, R41, 0xffff, RZ, 0xc0, !PT ;  /* 0x0000ffff29297812 */ /* 0x000fe200078ec0ff */
[C---:B------:R-:W-:Y:S01]  /*346c0*/  VIADD R39, R0.reuse, 0x79 ;  /* 0x0000007900277836 */ /* 0x040fe20000000000 */
[----:B------:R-:W-:Y:S01]  /*346d0*/  PRMT R45, R45, 0x3340, R0 ;  /* 0x000033402d2d7816 */ /* 0x000fe20000000000 */
[----:B------:R-:W-:Y:S01]  /*346e0*/  VIADD R38, R0, 0x78 ;  /* 0x0000007800267836 */ /* 0x000fe20000000000 */
[----:B------:R-:W-:Y:S01]  /*346f0*/  LOP3.LUT R238, R238, 0x7fffffff, RZ, 0xc0, !PT ;  /* 0x7fffffffeeee7812 */ /* 0x000fe200078ec0ff */
[----:B------:R-:W-:Y:S02]  /*34700*/  ULDC UR25, c[0x0][0x228] ;  /* 0x00008a0000197ab9 */ /* 0x000fe40000000800 */
[----:B------:R-:W-:-:S04]  /*34710*/  @P3 LOP3.LUT R241, R241, 0x10000, RZ, 0xfc, !PT ;  /* 0x00010000f1f13812 */ /* 0x000fc800078efcff */
[----:B------:R-:W-:-:S04]  /*34720*/  LOP3.LUT R241, R241, 0xffff7fff, RZ, 0xc0, !PT ;  /* 0xffff7ffff1f17812 */ /* 0x000fc800078ec0ff */
[----:B------:R-:W-:Y:S02]  /*34730*/  @P2 LOP3.LUT R241, R241, 0x8000, RZ, 0xfc, !PT ;  /* 0x00008000f1f12812 */ /* 0x000fe400078efcff */
[----:B------:R-:W-:Y:S01]  /*34740*/  ISETP.LT.AND P0, PT, R2, UR36, !P0 ;  /* 0x0000002402007c0c */ /* 0x000fe2000c701270 */
[----:B------:R-:W-:Y:S01]  /*34750*/  VIADD R64, R65, UR17 ;  /* 0x0000001141407c36 */ /* 0x000fe20008000000 */
[----:B------:R-:W-:Y:S01]  /*34760*/  LOP3.LUT R241, R241, 0xffffbfff, RZ, 0xc0, !PT ;  /* 0xffffbffff1f17812 */ /* 0x000fe200078ec0ff */
[----:B------:R-:W-:-:S03]  /*34770*/  ULDC UR36, c[0x0][0x228] ;  /* 0x00008a0000247ab9 */ /* 0x000fc60000000800 */
[----:B------:R-:W-:-:S04]  /*34780*/  @P1 LOP3.LUT R241, R241, 0x4000, RZ, 0xfc, !PT ;  /* 0x00004000f1f11812 */ /* 0x000fc800078efcff */
[----:B------:R-:W-:-:S04]  /*34790*/  LOP3.LUT R241, R241, 0xffffdfff, RZ, 0xc0, !PT ;  /* 0xffffdffff1f17812 */ /* 0x000fc800078ec0ff */
[----:B------:R-:W-:Y:S02]  /*347a0*/  @P0 LOP3.LUT R241, R241, 0x2000, RZ, 0xfc, !PT ;  /* 0x00002000f1f10812 */ /* 0x000fe400078efcff */
[----:B------:R-:W-:Y:S01]  /*347b0*/  ISETP.GE.AND P0, PT, R62, UR31, PT ;  /* 0x0000001f3e007c0c */ /* 0x000fe2000bf06270 */
[----:B------:R-:W-:-:S03]  /*347c0*/  ULDC.64 UR30, c[0x0][0x228] ;  /* 0x00008a00001e7ab9 */ /* 0x000fc60000000a00 */
[----:B------:R-:W-:Y:S02]  /*347d0*/  ISETP.LT.AND P3, PT, R3, UR12, !P0 ;  /* 0x0000000c03007c0c */ /* 0x000fe4000c761270 */
[----:B------:R-:W-:Y:S01]  /*347e0*/  ISETP.LT.AND P2, PT, R4, UR9, !P0 ;  /* 0x0000000904007c0c */ /* 0x000fe2000c741270 */
[----:B------:R-:W-:Y:S01]  /*347f0*/  ULDC UR9, c[0x0][0x248] ;  /* 0x0000920000097ab9 */ /* 0x000fe20000000800 */
[----:B------:R-:W-:Y:S02]  /*34800*/  LOP3.LUT R241, R241, 0xffffefff, RZ, 0xc0, !PT ;  /* 0xffffeffff1f17812 */ /* 0x000fe400078ec0ff */
[----:B------:R-:W-:-:S07]  /*34810*/  ISETP.LT.AND P1, PT, R5, UR11, !P0 ;  /* 0x0000000b05007c0c */ /* 0x000fce000c721270 */
[----:B------:R-:W-:-:S04]  /*34820*/  @P3 LOP3.LUT R241, R241, 0x1000, RZ, 0xfc, !PT ;  /* 0x00001000f1f13812 */ /* 0x000fc800078efcff */
[----:B------:R-:W-:-:S04]  /*34830*/  LOP3.LUT R241, R241, 0xfffff7ff, RZ, 0xc0, !PT ;  /* 0xfffff7fff1f17812 */ /* 0x000fc800078ec0ff */
[----:B------:R-:W-:Y:S02]  /*34840*/  @P2 LOP3.LUT R241, R241, 0x800, RZ, 0xfc, !PT ;  /* 0x00000800f1f12812 */ /* 0x000fe400078efcff */
[----:B------:R-:W-:Y:S02]  /*34850*/  ISETP.LT.AND P0, PT, R2, UR42, !P0 ;  /* 0x0000002a02007c0c */ /* 0x000fe4000c701270 */
[----:B------:R-:W-:Y:S02]  /*34860*/  PRMT R125, R44, 0x5410, R45 ;  /* 0x000054102c7d7816 */ /* 0x000fe4000000002d */
[----:B------:R-:W-:Y:S01]  /*34870*/  LOP3.LUT R241, R241, 0xfffffbff, RZ, 0xc0, !PT ;  /* 0xfffffbfff1f17812 */ /* 0x000fe200078ec0ff */
[----:B------:R-:W-:Y:S01]  /*34880*/  VIADD R63, R64, UR9 ;  /* 0x00000009403f7c36 */ /* 0x000fe20008000000 */
[----:B------:R-:W-:Y:S01]  /*34890*/  PRMT R41, R41, 0x3340, R0 ;  /* 0x0000334029297816 */ /* 0x000fe20000000000 */
[C---:B------:R-:W-:Y:S01]  /*348a0*/  VIADD R45, R0.reuse, 0x7f ;  /* 0x0000007f002d7836 */ /* 0x040fe20000000000 */
[----:B------:R-:W-:Y:S01]  /*348b0*/  @P1 LOP3.LUT R241, R241, 0x400, RZ, 0xfc, !PT ;  /* 0x00000400f1f11812 */ /* 0x000fe200078efcff */
[C---:B------:R-:W-:Y:S01]  /*348c0*/  VIADD R44, R0.reuse, 0x7e ;  /* 0x0000007e002c7836 */ /* 0x040fe20000000000 */
[----:B------:R-:W-:Y:S01]  /*348d0*/  ULDC UR42, c[0x0][0x228] ;  /* 0x00008a00002a7ab9 */ /* 0x000fe20000000800 */
[----:B------:R-:W-:Y:S01]  /*348e0*/  LOP3.LUT R37, R37, 0xffff, RZ, 0xc0, !PT ;  /* 0x0000ffff25257812 */ /* 0x000fe200078ec0ff */
[----:B------:R-:W-:Y:S01]  /*348f0*/  VIADD R35, R0, 0x75 ;  /* 0x0000007500237836 */ /* 0x000fe20000000000 */
[----:B------:R-:W-:Y:S01]  /*34900*/  LOP3.LUT R241, R241, 0xfffffdff, RZ, 0xc0, !PT ;  /* 0xfffffdfff1f17812 */ /* 0x000fe200078ec0ff */
[----:B------:R-:W-:-:S03]  /*34910*/  ULDC UR9, c[0x0][0x228] ;  /* 0x00008a0000097ab9 */ /* 0x000fc60000000800 */
[----:B------:R-:W-:Y:S02]  /*34920*/  @P0 LOP3.LUT R241, R241, 0x200, RZ, 0xfc, !PT ;  /* 0x00000200f1f10812 */ /* 0x000fe400078efcff */
[----:B------:R-:W-:Y:S01]  /*34930*/  ISETP.GE.AND P0, PT, R61, UR33, PT ;  /* 0x000000213d007c0c */ /* 0x000fe2000bf06270 */
[----:B------:R-:W-:-:S03]  /*34940*/  ULDC.64 UR32, c[0x0][0x228] ;  /* 0x00008a0000207ab9 */ /* 0x000fc60000000a00 */
[----:B------:R-:W-:Y:S01]  /*34950*/  ISETP.LT.AND P3, PT, R3, UR10, !P0 ;  /* 0x0000000a03007c0c */ /* 0x000fe2000c761270 */
[----:B------:R-:W-:Y:S01]  /*34960*/  ULDC.64 UR10, c[0x0][0x228] ;  /* 0x00008a00000a7ab9 */ /* 0x000fe20000000a00 */
        /* <DEDUP_REMOVED lines=21> */
[----:B------:R-:W-:Y:S01]  /*34ac0*/  ULDC UR5, c[0x0][0x248] ;  /* 0x0000920000057ab9 */ /* 0x000fe20000000800 */
[----:B------:R-:W-:Y:S01]  /*34ad0*/  LOP3.LUT R241, R241, 0xffffffef, RZ, 0xc0, !PT ;  /* 0xffffffeff1f17812 */ /* 0x000fe200078ec0ff */
[C---:B------:R-:W-:Y:S01]  /*34ae0*/  VIADD R41, R0.reuse, 0x7b ;  /* 0x0000007b00297836 */ /* 0x040fe20000000000 */
[----:B------:R-:W-:Y:S01]  /*34af0*/  ISETP.LT.AND P1, PT, R5, UR51, !P0 ;  /* 0x0000003305007c0c */ /* 0x000fe2000c721270 */
[----:B------:R-:W-:Y:S01]  /*34b00*/  VIADD R60, R61, UR5 ;  /* 0x000000053d3c7c36 */ /* 0x000fe20008000000 */
[----:B------:R-:W-:Y:S01]  /*34b10*/  ULDC UR53, c[0x0][0x228] ;  /* 0x00008a0000357ab9 */ /* 0x000fe20000000800 */
[C---:B------:R-:W-:Y:S01]  /*34b20*/  VIADD R40, R0.reuse, 0x7a ;  /* 0x0000007a00287836 */ /* 0x040fe20000000000 */
[----:B------:R-:W-:Y:S01]  /*34b30*/  PRMT R37, R37, 0x3340, R0 ;  /* 0x0000334025257816 */ /* 0x000fe20000000000 */
[----:B------:R-:W-:Y:S01]  /*34b40*/  ULDC UR5, c[0x0][0x248] ;  /* 0x0000920000057ab9 */ /* 0x000fe20000000800 */
[----:B------:R-:W-:Y:S01]  /*34b50*/  LOP3.LUT R237, R237, 0x7fffffff, RZ, 0xc0, !PT ;  /* 0x7fffffffeded7812 */ /* 0x000fe200078ec0ff */
[----:B------:R-:W-:Y:S01]  /*34b60*/  VIADD R34, R0, 0x74 ;  /* 0x0000007400227836 */ /* 0x000fe20000000000 */
[----:B------:R-:W-:Y:S01]  /*34b70*/  @P3 LOP3.LUT R241, R241, 0x10, RZ, 0xfc, !PT ;  /* 0x00000010f1f13812 */ /* 0x000fe200078efcff */
[----:B------:R-:W-:Y:S01]  /*34b80*/  ULDC UR52, c[0x0][0x228] ;  /* 0x00008a0000347ab9 */ /* 0x000fe20000000800 */
[----:B------:R-:W-:Y:S01]  /*34b90*/  SHF.R.U32.HI R33, RZ, 0x8, R33 ;  /* 0x00000008ff217819 */ /* 0x000fe20000011621 */
[----:B------:R-:W-:Y:S01]  /*34ba0*/  ULDC UR51, c[0x0][0x228] ;  /* 0x00008a0000337ab9 */ /* 0x000fe20000000800 */
        /* <DEDUP_REMOVED lines=8> */
[----:B------:R-:W-:-:S03]  /*34c30*/  ULDC UR37, c[0x0][0x228] ;  /* 0x00008a0000257ab9 */ /* 0x000fc60000000800 */
[----:B------:R-:W-:Y:S02]  /*34c40*/  ISETP.LT.AND P2, PT, R4, UR54, !P0 ;  /* 0x0000003604007c0c */ /* 0x000fe4000c741270 */
[----:B------:R-:W-:Y:S01]  /*34c50*/  LOP3.LUT R241, R241, 0xfffffffe, RZ, 0xc0, !PT ;  /* 0xfffffffef1f17812 */ /* 0x000fe200078ec0ff */
[----:B------:R-:W-:Y:S01]  /*34c60*/  VIADD R59, R60, UR5 ;  /* 0x000000053c3b7c36 */ /* 0x000fe20008000000 */
[----:B------:R-:W-:Y:S01]  /*34c70*/  ISETP.LT.AND P1, PT, R5, UR13, !P0 ;  /* 0x0000000d05007c0c */ /* 0x000fe2000c721270 */
[----:B------:R-:W-:Y:S01]  /*34c80*/  ULDC.64 UR12, c[0x0][0x228] ;  /* 0x00008a00000c7ab9 */ /* 0x000fe20000000a00 */
[----:B------:R-:W-:Y:S01]  /*34c90*/  ISETP.LT.AND P3, PT, R3, UR55, !P0 ;  /* 0x0000003703007c0c */ /* 0x000fe2000c761270 */
[----:B------:R-:W-:Y:S01]  /*34ca0*/  ULDC UR5, c[0x0][0x248] ;  /* 0x0000920000057ab9 */ /* 0x000fe20000000800 */
[----:B------:R-:W-:Y:S01]  /*34cb0*/  ISETP.LT.AND P0, PT, R2, UR32, !P0 ;  /* 0x0000002002007c0c */ /* 0x000fe2000c701270 */
[----:B------:R-:W-:Y:S01]  /*34cc0*/  ULDC UR55, c[0x0][0x228] ;  /* 0x00008a0000377ab9 */ /* 0x000fe20000000800 */
[----:B------:R-:W-:-:S03]  /*34cd0*/  ULDC UR54, c[0x0][0x228] ;  /* 0x00008a0000367ab9 */ /* 0x000fc60000000800 */
[----:B------:R-:W-:-:S04]  /*34ce0*/  @P2 LOP3.LUT R240, R240, 0x80000000, RZ, 0xfc, !PT ;  /* 0x80000000f0f02812 */ /* 0x000fc800078efcff */
[----:B------:R-:W-:-:S04]  /*34cf0*/  LOP3.LUT R240, R240, 0xbfffffff, RZ, 0xc0, !PT ;  /* 0xbffffffff0f07812 */ /* 0x000fc800078ec0ff */
[----:B------:R-:W-:-:S04]  /*34d00*/  @P1 LOP3.LUT R240, R240, 0x40000000, RZ, 0xfc, !PT ;  /* 0x40000000f0f01812 */ /* 0x000fc800078efcff */
[----:B------:R-:W-:-:S04]  /*34d10*/  LOP3.LUT R240, R240, 0xdfffffff, RZ, 0xc0, !PT ;  /* 0xdffffffff0f07812 */ /* 0x000fc800078ec0ff */
[----:B------:R-:W-:Y:S02]  /*34d20*/  @P0 LOP3.LUT R240, R240, 0x20000000, RZ, 0xfc, !PT ;  /* 0x20000000f0f00812 */ /* 0x000fe400078efcff */
[----:B------:R-:W-:Y:S01]  /*34d30*/  ISETP.GE.AND P0, PT, R58, UR43, PT ;  /* 0x0000002b3a007c0c */ /* 0x000fe2000bf06270 */
[----:B------:R-:W-:Y:S01]  /*34d40*/  ULDC UR43, c[0x0][0x228] ;  /* 0x00008a00002b7ab9 */ /* 0x000fe20000000800 */
[----:B------:R-:W-:Y:S02]  /*34d50*/  @P3 LOP3.LUT R241, R241, 0x1, RZ, 0xfc, !PT ;  /* 0x00000001f1f13812 */ /* 0x000fe400078efcff */
[----:B------:R-:W-:Y:S02]  /*34d60*/  ISETP.LT.AND P3, PT, R3, UR14, !P0 ;  /* 0x0000000e03007c0c */ /* 0x000fe4000c761270 */
[----:B------:R-:W-:Y:S01]  /*34d70*/  ISETP.LT.AND P2, PT, R4, UR15, !P0 ;  /* 0x0000000f04007c0c */ /* 0x000fe2000c741270 */
[----:B------:R-:W-:Y:S01]  /*34d80*/  ULDC.64 UR14, c[0x0][0x228] ;  /* 0x00008a00000e7ab9 */ /* 0x000fe20000000a00 */
[----:B------:R-:W-:-:S02]  /*34d90*/  LOP3.LUT R240, R240, 0xefffffff, RZ, 0xc0, !PT ;  /* 0xeffffffff0f07812 */ /* 0x000fc400078ec0ff */
[----:B------:R-:W-:Y:S01]  /*34da0*/  ISETP.LT.AND P1, PT, R5, UR21, !P0 ;  /* 0x0000001505007c0c */ /* 0x000fe2000c721270 */
[----:B------:R-:W-:-:S06]  /*34db0*/  ULDC.64 UR20, c[0x0][0x228] ;  /* 0x00008a0000147ab9 */ /* 0x000fcc0000000a00 */
[----:B------:R-:W-:-:S04]  /*34dc0*/  @P3 LOP3.LUT R240, R240, 0x10000000, RZ, 0xfc, !PT ;  /* 0x10000000f0f03812 */ /* 0x000fc800078efcff */
[----:B------:R-:W-:-:S04]  /*34dd0*/  LOP3.LUT R240, R240, 0xf7ffffff, RZ, 0xc0, !PT ;  /* 0xf7fffffff0f07812 */ /* 0x000fc800078ec0ff */
[----:B------:R-:W-:Y:S02]  /*34de0*/  @P2 LOP3.LUT R240, R240, 0x8000000, RZ, 0xfc, !PT ;  /* 0x08000000f0f02812 */ /* 0x000fe400078efcff */
[----:B------:R-:W-:Y:S01]  /*34df0*/  ISETP.LT.AND P0, PT, R2, UR12, !P0 ;  /* 0x0000000c02007c0c */ /* 0x000fe2000c701270 */
[----:B------:R-:W-:Y:S01]  /*34e00*/  VIADD R58, R59, UR5 ;  /* 0x000000053b3a7c36 */ /* 0x000fe20008000000 */
[----:B------:R-:W-:Y:S01]  /*34e10*/  LOP3.LUT R240, R240, 0xfbffffff, RZ, 0xc0, !PT ;  /* 0xfbfffffff0f07812 */ /* 0x000fe200078ec0ff */
[----:B------:R-:W-:Y:S01]  /*34e20*/  ULDC UR5, c[0x0][0x248] ;  /* 0x0000920000057ab9 */ /* 0x000fe20000000800 */
[----:B------:R-:W-:Y:S01]  /*34e30*/  PRMT R120, R36, 0x5410, R37 ;  /* 0x0000541024787816 */ /* 0x000fe20000000025 */
[----:B------:R-:W-:Y:S01]  /*34e40*/  ULDC UR12, c[0x0][0x228] ;  /* 0x00008a00000c7ab9 */ /* 0x000fe20000000800 */
[----:B------:R-:W-:-:S04]  /*34e50*/  @P1 LOP3.LUT R240, R240, 0x4000000, RZ, 0xfc, !PT ;  /* 0x04000000f0f01812 */ /* 0x000fc800078efcff */
[----:B------:R-:W-:-:S04]  /*34e60*/  LOP3.LUT R240, R240, 0xfdffffff, RZ, 0xc0, !PT ;  /* 0xfdfffffff0f07812 */ /* 0x000fc800078ec0ff */
[----:B------:R-:W-:Y:S02]  /*34e70*/  @P0 LOP3.LUT R240, R240, 0x2000000, RZ, 0xfc, !PT ;  /* 0x02000000f0f00812 */ /* 0x000fe400078efcff */
[----:B------:R-:W-:-:S04]  /*34e80*/  ISETP.GE.AND P0, PT, R57, UR31, PT ;  /* 0x0000001f39007c0c */ /* 0x000fc8000bf06270 */
[----:B------:R-:W-:Y:S01]  /*34e90*/  ISETP.LT.AND P3, PT, R3, UR19, !P0 ;  /* 0x0000001303007c0c */ /* 0x000fe2000c761270 */
[----:B------:R-:W-:Y:S01]  /*34ea0*/  ULDC.64 UR18, c[0x0][0x228] ;  /* 0x00008a0000127ab9 */ /* 0x000fe20000000a00 */
[----:B------:R-:W-:Y:S01]  /*34eb0*/  ISETP.LT.AND P2, PT, R4, UR16, !P0 ;  /* 0x0000001004007c0c */ /* 0x000fe2000c741270 */
[----:B------:R-:W-:Y:S01]  /*34ec0*/  ULDC.64 UR16, c[0x0][0x228] ;  /* 0x00008a0000107ab9 */ /* 0x000fe20000000a00 */
[----:B------:R-:W-:Y:S02]  /*34ed0*/  LOP3.LUT R240, R240, 0xfeffffff, RZ, 0xc0, !PT ;  /* 0xfefffffff0f07812 */ /* 0x000fe400078ec0ff */
[----:B------:R-:W-:-:S07]  /*34ee0*/  ISETP.LT.AND P1, PT, R5, UR22, !P0 ;  /* 0x0000001605007c0c */ /* 0x000fce000c721270 */
        /* <DEDUP_REMOVED lines=16> */
[----:B------:R-:W-:-:S06]  /*34ff0*/  ULDC.64 UR22, c[0x0][0x228] ;  /* 0x00008a0000167ab9 */ /* 0x000fcc0000000a00 */
        /* <DEDUP_REMOVED lines=13> */
[----:B------:R-:W-:Y:S01]  /*350d0*/  VIADD R57, R58, UR5 ;  /* 0x000000053a397c36 */ /* 0x000fe20008000000 */
[----:B------:R-:W-:Y:S01]  /*350e0*/  LOP3.LUT R240, R240, 0xfffeffff, RZ, 0xc0, !PT ;  /* 0xfffefffff0f07812 */ /* 0x000fe200078ec0ff */
[----:B------:R-:W-:Y:S01]  /*350f0*/  ULDC UR5, c[0x0][0x248] ;  /* 0x0000920000057ab9 */ /* 0x000fe20000000800 */
[----:B------:R-:W-:Y:S01]  /*35100*/  ISETP.LT.AND P1, PT, R5, UR38, !P0 ;  /* 0x0000002605007c0c */ /* 0x000fe2000c721270 */
[----:B------:R-:W-:-:S06]  /*35110*/  ULDC UR24, c[0x0][0x248] ;  /* 0x0000920000187ab9 */ /* 0x000fcc0000000800 */
[----:B------:R-:W-:Y:S01]  /*35120*/  @P3 LOP3.LUT R240, R240, 0x10000, RZ, 0xfc, !PT ;  /* 0x00010000f0f03812 */ /* 0x000fe200078efcff */
[----:B------:R-:W-:Y:S01]  /*35130*/  VIADD R56, R57, UR5 ;  /* 0x0000000539387c36 */ /* 0x000fe20008000000 */
[----:B------:R-:W-:Y:S01]  /*35140*/  ISETP.LT.AND P0, PT, R2, UR10, !P0 ;  /* 0x0000000a02007c0c */ /* 0x000fe2000c701270 */
[----:B------:R-:W-:Y:S01]  /*35150*/  ULDC UR5, c[0x0][0x248] ;  /* 0x0000920000057ab9 */ /* 0x000fe20000000800 */
[----:B------:R-:W-:Y:S01]  /*35160*/  LOP3.LUT R240, R240, 0xffff7fff, RZ, 0xc0, !PT ;  /* 0xffff7ffff0f07812 */ /* 0x000fe200078ec0ff */
[----:B------:R-:W-:Y:S01]  /*35170*/  ULDC UR10, c[0x0][0x248] ;  /* 0x00009200000a7ab9 */ /* 0x000fe20000000800 */
[C---:B------:R-:W-:Y:S01]  /*35180*/  VIADD R37, R0.reuse, 0x77 ;  /* 0x0000007700257836 */ /* 0x040fe20000000000 */
[----:B------:R-:W-:Y:S01]  /*35190*/  LOP3.LUT R33, R33, 0xffff, RZ, 0xc0, !PT ;  /* 0x0000ffff21217812 */ /* 0x000fe200078ec0ff */
[----:B------:R-:W-:Y:S01]  /*351a0*/  VIADD R36, R0, 0x76 ;  /* 0x0000007600247836 */ /* 0x000fe20000000000 */
[----:B------:R-:W-:Y:S02]  /*351b0*/  @P2 LOP3.LUT R240, R240, 0x8000, RZ, 0xfc, !PT ;  /* 0x00008000f0f02812 */ /* 0x000fe400078efcff */
[----:B------:R-:W-:-:S02]  /*351c0*/  LOP3.LUT R97, R97, 0xffff, RZ, 0xc0, !PT ;  /* 0x0000ffff61617812 */ /* 0x000fc400078ec0ff */
[----:B------:R-:W-:Y:S02]  /*351d0*/  LOP3.LUT R109, R109, 0xffff, RZ, 0xc0, !PT ;  /* 0x0000ffff6d6d7812 */ /* 0x000fe400078ec0ff */
[----:B------:R-:W-:Y:S01]  /*351e0*/  LOP3.LUT R117, R117, 0xffff, RZ, 0xc0, !PT ;  /* 0x0000ffff75757812 */ /* 0x000fe200078ec0ff */
[----:B------:R-:W-:Y:S01]  /*351f0*/  VIADD R115, R0, 0x6e ;  /* 0x0000006e00737836 */ /* 0x000fe20000000000 */
[----:B------:R-:W-:Y:S01]  /*35200*/  LOP3.LUT R240, R240, 0xffffbfff, RZ, 0xc0, !PT ;  /* 0xffffbffff0f07812 */ /* 0x000fe200078ec0ff */
[----:B------:R-:W-:-:S03]  /*35210*/  ULDC UR38, c[0x0][0x228] ;  /* 0x00008a0000267ab9 */ /* 0x000fc60000000800 */
        /* <DEDUP_REMOVED lines=12> */
[----:B------:R-:W-:-:S08]  /*352e0*/  ULDC UR47, c[0x0][0x228] ;  /* 0x00008a00002f7ab9 */ /* 0x000fd00000000800 */
[----:B------:R-:W-:Y:S01]  /*352f0*/  @P3 LOP3.LUT R240, R240, 0x1000, RZ, 0xfc, !PT ;  /* 0x00001000f0f03812 */ /* 0x000fe200078efcff */
[----:B------:R-:W-:Y:S01]  /*35300*/  VIADD R54, R55, UR5 ;  /* 0x0000000537367c36 */ /* 0x000fe20008000000 */
[----:B------:R-:W-:Y:S01]  /*35310*/  ISETP.LT.AND P0, PT, R2, UR22, !P0 ;  /* 0x0000001602007c0c */ /* 0x000fe2000c701270 */
[----:B------:R-:W-:Y:S01]  /*35320*/  ULDC UR5, c[0x0][0x248] ;  /* 0x0000920000057ab9 */ /* 0x000fe20000000800 */
[----:B------:R-:W-:Y:S01]  /*35330*/  LOP3.LUT R240, R240, 0xfffff7ff, RZ, 0xc0, !PT ;  /* 0xfffff7fff0f07812 */ /* 0x000fe200078ec0ff */
[----:B------:R-:W-:Y:S01]  /*35340*/  ULDC UR26, c[0x0][0x228] ;  /* 0x00008a00001a7ab9 */ /* 0x000fe20000000800 */
[----:B------:R-:W-:Y:S01]  /*35350*/  PRMT R33, R33, 0x3340, R0 ;  /* 0x0000334021217816 */ /* 0x000fe20000000000 */
[----:B------:R-:W-:Y:S01]  /*35360*/  ULDC UR22, c[0x0][0x228] ;  /* 0x00008a0000167ab9 */ /* 0x000fe20000000800 */
[----:B------:R-:W-:-:S04]  /*35370*/  @P2 LOP3.LUT R240, R240, 0x800, RZ, 0xfc, !PT ;  /* 0x00000800f0f02812 */ /* 0x000fc800078efcff */
[----:B------:R-:W-:-:S04]  /*35380*/  LOP3.LUT R240, R240, 0xfffffbff, RZ, 0xc0, !PT ;  /* 0xfffffbfff0f07812 */ /* 0x000fc800078ec0ff */
        /* <DEDUP_REMOVED lines=11> */
[----:B------:R-:W-:Y:S01]  /*35440*/  ULDC UR48, c[0x0][0x228] ;  /* 0x00008a0000307ab9 */ /* 0x000fe20000000800 */
[----:B------:R-:W-:Y:S01]  /*35450*/  PRMT R118, R32, 0x5410, R33 ;  /* 0x0000541020767816 */ /* 0x000fe20000000021 */
[----:B------:R-:W-:Y:S01]  /*35460*/  ULDC UR39, c[0x0][0x228] ;  /* 0x00008a0000277ab9 */ /* 0x000fe20000000800 */
[--C-:B------:R-:W-:Y:S01]  /*35470*/  PRMT R97, R97, 0x3340, R0.reuse ;  /* 0x0000334061617816 */ /* 0x100fe20000000000 */
[----:B------:R-:W-:Y:S01]  /*35480*/  VIADD R114, R0, 0x6d ;  /* 0x0000006d00727836 */ /* 0x000fe20000000000 */
[----:B------:R-:W-:Y:S01]  /*35490*/  PRMT R109, R109, 0x3340, R0 ;  /* 0x000033406d6d7816 */ /* 0x000fe20000000000 */
        /* <DEDUP_REMOVED lines=19> */
[C---:B------:R-:W-:Y:S02]  /*355d0*/  VIADD R33, R0.reuse, 0x73 ;  /* 0x0000007300217836 */ /* 0x040fe40000000000 */
[----:B------:R-:W-:Y:S01]  /*355e0*/  VIADD R32, R0, 0x72 ;  /* 0x0000007200207836 */ /* 0x000fe20000000000 */
[----:B------:R-:W-:Y:S01]  /*355f0*/  PRMT R159, R96, 0x5410, R97 ;  /* 0x00005410609f7816 */ /* 0x000fe20000000061 */
[----:B------:R-:W-:Y:S01]  /*35600*/  ULDC UR41, c[0x0][0x228] ;  /* 0x00008a0000297ab9 */ /* 0x000fe20000000800 */
[----:B------:R-:W-:Y:S01]  /*35610*/  @P3 LOP3.LUT R240, R240, 0x10, RZ, 0xfc, !PT ;  /* 0x00000010f0f03812 */ /* 0x000fe200078efcff */
[----:B------:R-:W-:-:S03]  /*35620*/  ULDC UR46, c[0x0][0x228] ;  /* 0x00008a00002e7ab9 */ /* 0x000fc60000000800 */
        /* <DEDUP_REMOVED lines=8> */
[----:B------:R-:W-:Y:S02]  /*356b0*/  ISETP.GE.AND P0, PT, R51, UR11, PT ;  /* 0x0000000b33007c0c */ /* 0x000fe4000bf06270 */
[----:B------:R-:W-:Y:S01]  /*356c0*/  LOP3.LUT R240, R240, 0xfffffffe, RZ, 0xc0, !PT ;  /* 0xfffffffef0f07812 */ /* 0x000fe200078ec0ff */
[----:B------:R-:W-:Y:S01]  /*356d0*/  VIADD R51, R52, UR13 ;  /* 0x0000000d34337c36 */ /* 0x000fe20008000000 */
[----:B------:R-:W-:Y:S01]  /*356e0*/  ISETP.LT.AND P2, PT, R4, UR34, !P0 ;  /* 0x0000002204007c0c */ /* 0x000fe2000c741270 */
[----:B------:R-:W-:Y:S01]  /*356f0*/  ULDC UR34, c[0x0][0x228] ;  /* 0x00008a0000227ab9 */ /* 0x000fe20000000800 */
[----:B------:R-:W-:Y:S01]  /*35700*/  ISETP.LT.AND P1, PT, R5, UR49, !P0 ;  /* 0x0000003105007c0c */ /* 0x000fe2000c721270 */
[----:B------:R-:W-:Y:S01]  /*35710*/  ULDC UR49, c[0x0][0x228] ;  /* 0x00008a0000317ab9 */ /* 0x000fe20000000800 */
[----:B------:R-:W-:Y:S01]  /*35720*/  ISETP.LT.AND P3, PT, R3, UR29, !P0 ;  /* 0x0000001d03007c0c */ /* 0x000fe2000c761270 */
[----:B------:R-:W-:Y:S01]  /*35730*/  ULDC UR29, c[0x0][0x228] ;  /* 0x00008a00001d7ab9 */ /* 0x000fe20000000800 */
[----:B------:R-:W-:Y:S01]  /*35740*/  ISETP.LT.AND P0, PT, R2, UR18, !P0 ;  /* 0x0000001202007c0c */ /* 0x000fe2000c701270 */
[----:B------:R-:W-:Y:S01]  /*35750*/  ULDC UR18, c[0x0][0x248] ;  /* 0x0000920000127ab9 */ /* 0x000fe20000000800 */
[----:B------:R-:W-:Y:S01]  /*35760*/  ULDC UR11, c[0x0][0x228] ;  /* 0x00008a00000b7ab9 */ /* 0x000fe20000000800 */
[----:B------:R-:W-:-:S04]  /*35770*/  ULDC UR13, c[0x0][0x228] ;  /* 0x00008a00000d7ab9 */ /* 0x000fc80000000800 */
[----:B------:R-:W-:-:S04]  /*35780*/  @P2 LOP3.LUT R239, R239, 0x80000000, RZ, 0xfc, !PT ;  /* 0x80000000efef2812 */ /* 0x000fc800078efcff */
[----:B------:R-:W-:-:S04]  /*35790*/  LOP3.LUT R239, R239, 0xbfffffff, RZ, 0xc0, !PT ;  /* 0xbfffffffefef7812 */ /* 0x000fc800078ec0ff */
[----:B------:R-:W-:-:S04]  /*357a0*/  @P1 LOP3.LUT R239, R239, 0x40000000, RZ, 0xfc, !PT ;  /* 0x40000000efef1812 */ /* 0x000fc800078efcff */
[----:B------:R-:W-:-:S04]  /*357b0*/  LOP3.LUT R239, R239, 0xdfffffff, RZ, 0xc0, !PT ;  /* 0xdfffffffefef7812 */ /* 0x000fc800078ec0ff */
[----:B------:R-:W-:Y:S02]  /*357c0*/  @P0 LOP3.LUT R239, R239, 0x20000000, RZ, 0xfc, !PT ;  /* 0x20000000efef0812 */ /* 0x000fe400078efcff */
[----:B------:R-:W-:Y:S02]  /*357d0*/  ISETP.GE.AND P0, PT, R50, UR23, PT ;  /* 0x0000001732007c0c */ /* 0x000fe4000bf06270 */
[----:B------:R-:W-:Y:S02]  /*357e0*/  @P3 LOP3.LUT R240, R240, 0x1, RZ, 0xfc, !PT ;  /* 0x00000001f0f03812 */ /* 0x000fe400078efcff */
[----:B------:R-:W-:Y:S01]  /*357f0*/  LOP3.LUT R239, R239, 0xefffffff, RZ, 0xc0, !PT ;  /* 0xefffffffefef7812 */ /* 0x000fe200078ec0ff */
[----:B------:R-:W-:Y:S01]  /*35800*/  VIADD R50, R51, UR16 ;  /* 0x0000001033327c36 */ /* 0x000fe20008000000 */
[----:B------:R-:W-:Y:S01]  /*35810*/  ISETP.LT.AND P3, PT, R3, UR29, !P0 ;  /* 0x0000001d03007c0c */ /* 0x000fe2000c761270 */
[----:B------:R-:W-:Y:S01]  /*35820*/  ULDC UR29, c[0x0][0x228] ;  /* 0x00008a00001d7ab9 */ /* 0x000fe20000000800 */
[----:B------:R-:W-:Y:S01]  /*35830*/  ISETP.LT.AND P2, PT, R4, UR34, !P0 ;  /* 0x0000002204007c0c */ /* 0x000fe2000c741270 */
[----:B------:R-:W-:Y:S01]  /*35840*/  ULDC.64 UR34, c[0x0][0x228] ;  /* 0x00008a0000227ab9 */ /* 0x000fe20000000a00 */
[----:B------:R-:W-:Y:S01]  /*35850*/  ISETP.LT.AND P1, PT, R5, UR28, !P0 ;  /* 0x0000001c05007c0c */ /* 0x000fe2000c721270 */
[----:B------:R-:W-:Y:S01]  /*35860*/  ULDC UR16, c[0x0][0x248] ;  /* 0x0000920000107ab9 */ /* 0x000fe20000000800 */
[----:B------:R-:W-:Y:S01]  /*35870*/  VIADD R97, R0, 0x71 ;  /* 0x0000007100617836 */ /* 0x000fe20000000000 */
[----:B------:R-:W-:Y:S01]  /*35880*/  PRMT R165, R108, 0x5410, R109 ;  /* 0x000054106ca57816 */ /* 0x000fe2000000006d */
[----:B------:R-:W-:-:S05]  /*35890*/  ULDC UR23, c[0x0][0x228] ;  /* 0x00008a0000177ab9 */ /* 0x000fca0000000800 */
        /* <DEDUP_REMOVED lines=18> */
[----:B------:R-:W-:-:S07]  /*359c0*/  ULDC UR16, c[0x0][0x228] ;  /* 0x00008a0000107ab9 */ /* 0x000fce0000000800 */
[----:B------:R-:W-:Y:S01]  /*359d0*/  @P3 LOP3.LUT R239, R239, 0x1000000, RZ, 0xfc, !PT ;  /* 0x01000000efef3812 */ /* 0x000fe200078efcff */
[----:B------:R-:W-:Y:S01]  /*359e0*/  VIADD R108, R0, 0x70 ;  /* 0x00000070006c7836 */ /* 0x000fe20000000000 */
[----:B------:R-:W-:Y:S01]  /*359f0*/  PRMT R117, R117, 0x3340, R0 ;  /* 0x0000334075757816 */ /* 0x000fe20000000000 */
        /* <DEDUP_REMOVED lines=17> */
[----:B------:R-:W-:Y:S01]  /*35b10*/  ULDC UR15, c[0x0][0x228] ;  /* 0x00008a00000f7ab9 */ /* 0x000fe20000000800 */
        /* <DEDUP_REMOVED lines=15> */
[----:B------:R-:W-:Y:S01]  /*35c10*/  ULDC.64 UR30, c[0x0][0x228] ;  /* 0x00008a00001e7ab9 */ /* 0x000fe20000000a00 */
[----:B------:R-:W-:Y:S02]  /*35c20*/  LOP3.LUT R239, R239, 0xfffeffff, RZ, 0xc0, !PT ;  /* 0xfffeffffefef7812 */ /* 0x000fe400078ec0ff */
        /* <DEDUP_REMOVED lines=14> */
[----:B------:R-:W-:Y:S02]  /*35d10*/  ISETP.LT.AND P2, PT, R4, UR37, !P0 ;  /* 0x0000002504007c0c */ /* 0x000fe4000c741270 */
        /* <DEDUP_REMOVED lines=23> */
[----:B------:R-:W-:-:S03]  /*35e90*/  ULDC UR27, c[0x0][0x228] ;  /* 0x00008a00001b7ab9 */ /* 0x000fc60000000800 */
        /* <DEDUP_REMOVED lines=15> */
[----:B------:R-:W-:Y:S01]  /*35f90*/  ULDC UR47, c[0x0][0x228] ;  /* 0x00008a00002f7ab9 */ /* 0x000fe20000000800 */
[----:B------:R-:W-:Y:S01]  /*35fa0*/  ISETP.LT.AND P1, PT, R5, UR58, !P0 ;  /* 0x0000003a05007c0c */ /* 0x000fe2000c721270 */
[----:B------:R-:W-:-:S06]  /*35fb0*/  ULDC.64 UR28, c[0x0][0x228] ;  /* 0x00008a00001c7ab9 */ /* 0x000fcc0000000a00 */
[----:B------:R-:W-:Y:S01]  /*35fc0*/  @P3 LOP3.LUT R239, R239, 0x10, RZ, 0xfc, !PT ;  /* 0x00000010efef3812 */ /* 0x000fe200078efcff */
[----:B------:R-:W-:Y:S01]  /*35fd0*/  VIADD R116, R0, 0x6f ;  /* 0x0000006f00747836 */ /* 0x000fe20000000000 */
[----:B------:R-:W-:Y:S02]  /*35fe0*/  LOP3.LUT R236, R236, 0x7fffffff, RZ, 0xc0, !PT ;  /* 0x7fffffffecec7812 */ /* 0x000fe400078ec0ff */
[----:B------:R-:W-:Y:S01]  /*35ff0*/  PRMT R167, R112, 0x5410, R113 ;  /* 0x0000541070a77816 */ /* 0x000fe20000000071 */
[C---:B------:R-:W-:Y:S01]  /*36000*/  VIADD R111, R0.reuse, 0x6a ;  /* 0x0000006a006f7836 */ /* 0x040fe20000000000 */
[----:B------:R-:W-:Y:S01]  /*36010*/  LOP3.LUT R239, R239, 0xfffffff7, RZ, 0xc0, !PT ;  /* 0xfffffff7efef7812 */ /* 0x000fe200078ec0ff */
[C---:B------:R-:W-:Y:S02]  /*36020*/  VIADD R110, R0.reuse, 0x69 ;  /* 0x00000069006e7836 */ /* 0x040fe40000000000 */
[C---:B------:R-:W-:Y:S01]  /*36030*/  VIADD R107, R0.reuse, 0x67 ;  /* 0x00000067006b7836 */ /* 0x040fe20000000000 */
[----:B------:R-:W-:Y:S01]  /*36040*/  @P2 LOP3.LUT R239, R239, 0x8, RZ, 0xfc, !PT ;  /* 0x00000008efef2812 */ /* 0x000fe200078efcff */
[----:B------:R-:W-:Y:S01]  /*36050*/  VIADD R109, R0, 0x68 ;  /* 0x00000068006d7836 */ /* 0x000fe20000000000 */
[----:B------:R-:W-:Y:S01]  /*36060*/  ISETP.LT.AND P0, PT, R2, UR34, !P0 ;  /* 0x0000002202007c0c */ /* 0x000fe2000c701270 */
[----:B------:R-:W-:Y:S01]  /*36070*/  VIADD R106, R0, 0x66 ;  /* 0x00000066006a7836 */ /* 0x000fe20000000000 */
[----:B------:R-:W-:-:S02]  /*36080*/  LOP3.LUT R239, R239, 0xfffffffb, RZ, 0xc0, !PT ;  /* 0xfffffffbefef7812 */ /* 0x000fc400078ec0ff */
[----:B------:R-:W-:Y:S01]  /*36090*/  LOP3.LUT R105, R105, 0xffff, RZ, 0xc0, !PT ;  /* 0x0000ffff69697812 */ /* 0x000fe200078ec0ff */
[----:B------:R-:W-:Y:S01]  /*360a0*/  STL [R1+0x334], R172 ;  /* 0x000334ac01007387 */ /* 0x000fe20000100800 */
[----:B------:R-:W-:Y:S01]  /*360b0*/  @P1 LOP3.LUT R239, R239, 0x4, RZ, 0xfc, !PT ;  /* 0x00000004efef1812 */ /* 0x000fe200078efcff */
[C---:B------:R-:W-:Y:S01]  /*360c0*/  VIADD R103, R0.reuse, 0x63 ;  /* 0x0000006300677836 */ /* 0x040fe20000000000 */
[----:B------:R-:W-:Y:S01]  /*360d0*/  LOP3.LUT R235, R235, 0x7fffffff, RZ, 0xc0, !PT ;  /* 0x7fffffffebeb7812 */ /* 0x000fe200078ec0ff */
[C---:B------:R-:W-:Y:S01]  /*360e0*/  VIADD R102, R0.reuse, 0x62 ;  /* 0x0000006200667836 */ /* 0x040fe20000000000 */
[----:B------:R-:W-:Y:S02]  /*360f0*/  LOP3.LUT R239, R239, 0xfffffffd, RZ, 0xc0, !PT ;  /* 0xfffffffdefef7812 */ /* 0x000fe400078ec0ff */
[----:B------:R-:W-:Y:S01]  /*36100*/  LOP3.LUT R101, R101, 0xffff, RZ, 0xc0, !PT ;  /* 0x0000ffff65657812 */ /* 0x000fe200078ec0ff */
[C---:B------:R-:W-:Y:S01]  /*36110*/  VIADD R99, R0.reuse, 0x5f ;  /* 0x0000005f00637836 */ /* 0x040fe20000000000 */
[----:B------:R-:W-:Y:S01]  /*36120*/  @P0 LOP3.LUT R239, R239, 0x2, RZ, 0xfc, !PT ;  /* 0x00000002efef0812 */ /* 0x000fe200078efcff */
[----:B------:R-:W-:Y:S01]  /*36130*/  VIADD R98, R0, 0x5e ;  /* 0x0000005e00627836 */ /* 0x000fe20000000000 */
[----:B------:R-:W-:Y:S01]  /*36140*/  ISETP.GE.AND P0, PT, R43, UR33, PT ;  /* 0x000000212b007c0c */ /* 0x000fe2000bf06270 */
[----:B------:R-:W-:Y:S01]  /*36150*/  ULDC.64 UR32, c[0x0][0x228] ;  /* 0x00008a0000207ab9 */ /* 0x000fe20000000a00 */
[----:B------:R-:W-:-:S02]  /*36160*/  ULDC UR58, c[0x0][0x228] ;  /* 0x00008a00003a7ab9 */ /* 0x000fc40000000800 */
[----:B------:R-:W-:Y:S01]  /*36170*/  ISETP.LT.AND P2, PT, R4, UR43, !P0 ;  /* 0x0000002b04007c0c */ /* 0x000fe2000c741270 */
[----:B------:R-:W-:Y:S01]  /*36180*/  ULDC UR43, c[0x0][0x228] ;  /* 0x00008a00002b7ab9 */ /* 0x000fe20000000800 */
[----:B------:R-:W-:Y:S01]  /*36190*/  ISETP.LT.AND P1, PT, R5, UR57, !P0 ;  /* 0x0000003905007c0c */ /* 0x000fe2000c721270 */
[----:B------:R-:W-:Y:S01]  /*361a0*/  VIADD R113, R0, 0x6c ;  /* 0x0000006c00717836 */ /* 0x000fe20000000000 */
[----:B------:R-:W-:Y:S01]  /*361b0*/  ISETP.LT.AND P3, PT, R3, UR47, !P0 ;  /* 0x0000002f03007c0c */ /* 0x000fe2000c761270 */
        /* <DEDUP_REMOVED lines=26> */
[----:B------:R-:W-:Y:S02]  /*36360*/  LOP3.LUT R238, R238, 0xf7ffffff, RZ, 0xc0, !PT ;  /* 0xf7ffffffeeee7812 */ /* 0x000fe400078ec0ff */
[--C-:B------:R-:W-:Y:S01]  /*36370*/  PRMT R105, R105, 0x3340, R0.reuse ;  /* 0x0000334069697816 */ /* 0x100fe20000000000 */
[----:B------:R-:W-:Y:S01]  /*36380*/  STL [R1+0x338], R87 ;  /* 0x0003385701007387 */ /* 0x000fe20000100800 */
[----:B------:R-:W-:Y:S01]  /*36390*/  @P2 LOP3.LUT R238, R238, 0x8000000, RZ, 0xfc, !PT ;  /* 0x08000000eeee2812 */ /* 0x000fe200078efcff */
[----:B------:R-:W-:Y:S01]  /*363a0*/  VIADD R96, R0, 0x5d ;  /* 0x0000005d00607836 */ /* 0x000fe20000000000 */
[----:B------:R-:W-:Y:S01]  /*363b0*/  PRMT R101, R101, 0x3340, R0 ;  /* 0x0000334065657816 */ /* 0x000fe20000000000 */
        /* <DEDUP_REMOVED lines=21> */
[----:B------:R-:W-:Y:S01]  /*36510*/  PRMT R163, R104, 0x5410, R105 ;  /* 0x0000541068a37816 */ /* 0x000fe20000000069 */
        /* <DEDUP_REMOVED lines=18> */
[----:B------:R-:W-:-:S05]  /*36640*/  ULDC UR59, c[0x0][0x228] ;  /* 0x00008a00003b7ab9 */ /* 0x000fca0000000800 */
        /* <DEDUP_REMOVED lines=18> */
[C---:B------:R-:W-:Y:S01]  /*36770*/  VIADD R105, R0.reuse, 0x65 ;  /* 0x0000006500697836 */ /* 0x040fe20000000000 */
[----:B------:R-:W-:Y:S01]  /*36780*/  STL [R1+0x340], R85 ;  /* 0x0003405501007387 */ /* 0x000fe20000100800 */
[----:B------:R-:W-:Y:S01]  /*36790*/  VIADD R104, R0, 0x64 ;  /* 0x0000006400687836 */ /* 0x000fe20000000000 */
[----:B------:R-:W-:Y:S01]  /*367a0*/  LOP3.LUT R238, R238, 0xffff7fff, RZ, 0xc0, !PT ;  /* 0xffff7fffeeee7812 */ /* 0x000fe200078ec0ff */
[----:B------:R-:W-:Y:S01]  /*367b0*/  VIADD R101, R0, 0x61 ;  /* 0x0000006100657836 */ /* 0x000fe20000000000 */
[----:B------:R-:W-:Y:S01]  /*367c0*/  LOP3.LUT R234, R234, 0x7fffffff, RZ, 0xc0, !PT ;  /* 0x7fffffffeaea7812 */ /* 0x000fe200078ec0ff */
[----:B------:R-:W-:Y:S01]  /*367d0*/  VIADD R100, R0, 0x60 ;  /* 0x0000006000647836 */ /* 0x000fe20000000000 */
[----:B------:R-:W-:Y:S01]  /*367e0*/  @P2 LOP3.LUT R238, R238, 0x8000, RZ, 0xfc, !PT ;  /* 0x00008000eeee2812 */ /* 0x000fe200078efcff */
[----:B------:R-:W-:Y:S01]  /*367f0*/  ULDC UR53, c[0x0][0x228] ;  /* 0x00008a0000357ab9 */ /* 0x000fe20000000800 */
[----:B------:R-:W-:-:S02]  /*36800*/  ISETP.LT.AND P0, PT, R2, UR34, !P0 ;  /* 0x0000002202007c0c */ /* 0x000fc4000c701270 */
        /* <DEDUP_REMOVED lines=43> */
[----:B------:R-:W-:Y:S01]  /*36ac0*/  ISETP.LT.AND P3, PT, R3, UR60, !P0 ;  /* 0x0000003c03007c0c */ /* 0x000fe2000c761270 */
[----:B------:R-:W-:Y:S01]  /*36ad0*/  STL [R1+0x344], R84 ;  /* 0x0003445401007387 */ /* 0x000fe20000100800 */
[----:B------:R-:W-:Y:S01]  /*36ae0*/  ISETP.LT.AND P2, PT, R4, UR61, !P0 ;  /* 0x0000003d04007c0c */ /* 0x000fe2000c741270 */
[----:B------:R-:W-:Y:S01]  /*36af0*/  ULDC UR60, c[0x0][0x228] ;  /* 0x00008a00003c7ab9 */ /* 0x000fe20000000800 */
[----:B------:R-:W-:Y:S02]  /*36b00*/  LOP3.LUT R238, R238, 0xffffffef, RZ, 0xc0, !PT ;  /* 0xffffffefeeee7812 */ /* 0x000fe400078ec0ff */
[----:B------:R-:W-:Y:S01]  /*36b10*/  ISETP.LT.AND P1, PT, R5, UR25, !P0 ;  /* 0x0000001905007c0c */ /* 0x000fe2000c721270 */
[----:B------:R-:W-:Y:S01]  /*36b20*/  ULDC UR25, c[0x0][0x248] ;  /* 0x0000920000197ab9 */ /* 0x000fe20000000800 */
[----:B------:R-:W-:Y:S01]  /*36b30*/  STL [R1+0x348], R83 ;  /* 0x0003485301007387 */ /* 0x000fe20000100800 */
[----:B------:R-:W-:-:S04]  /*36b40*/  ULDC UR61, c[0x0][0x228] ;  /* 0x00008a00003d7ab9 */ /* 0x000fc80000000800 */
        /* <DEDUP_REMOVED lines=14> */
[----:B------:R-:W-:Y:S01]  /*36c30*/  STL [R1+0x34c], R82 ;  /* 0x00034c5201007387 */ /* 0x000fe20000100800 */
[----:B------:R-:W-:Y:S01]  /*36c40*/  ISETP.LT.AND P3, PT, R3, UR5, !P0 ;  /* 0x0000000503007c0c */ /* 0x000fe2000c761270 */
[----:B------:R-:W-:Y:S01]  /*36c50*/  ULDC UR5, c[0x0][0x248] ;  /* 0x0000920000057ab9 */ /* 0x000fe20000000800 */
[----:B------:R-:W-:Y:S01]  /*36c60*/  ISETP.LT.AND P0, PT, R2, UR36, !P0 ;  /* 0x0000002402007c0c */ /* 0x000fe2000c701270 */
[----:B------:R-:W-:Y:S01]  /*36c70*/  ULDC UR36, c[0x0][0x228] ;  /* 0x00008a0000247ab9 */ /* 0x000fe20000000800 */
[----:B------:R-:W-:Y:S01]  /*36c80*/  LOP3.LUT R238, R238, 0xfffffffe, RZ, 0xc0, !PT ;  /* 0xfffffffeeeee7812 */ /* 0x000fe200078ec0ff */
        /* <DEDUP_REMOVED lines=14> */
[----:B------:R-:W-:-:S07]  /*36d70*/  ISETP.LT.AND P1, PT, R5, UR12, !P0 ;  /* 0x0000000c05007c0c */ /* 0x000fce000c721270 */
        /* <DEDUP_REMOVED lines=11> */
[----:B------:R-:W-:Y:S01]  /*36e30*/  STL [R1+0x350], R81 ;  /* 0x0003505101007387 */ /* 0x000fe20000100800 */
[----:B------:R-:W-:Y:S01]  /*36e40*/  ISETP.LT.AND P2, PT, R4, UR13, !P0 ;  /* 0x0000000d04007c0c */ /* 0x000fe2000c741270 */
[----:B------:R-:W-:Y:S01]  /*36e50*/  ULDC.64 UR12, c[0x0][0x228] ;  /* 0x00008a00000c7ab9 */ /* 0x000fe20000000a00 */
[----:B------:R-:W-:Y:S01]  /*36e60*/  LOP3.LUT R237, R237, 0xfeffffff, RZ, 0xc0, !PT ;  /* 0xfeffffffeded7812 */ /* 0x000fe200078ec0ff */
[----:B------:R-:W-:Y:S01]  /*36e70*/  VIADD R36, R37, UR5 ;  /* 0x0000000525247c36 */ /* 0x000fe20008000000 */
[----:B------:R-:W-:Y:S01]  /*36e80*/  ISETP.LT.AND P1, PT, R5, UR14, !P0 ;  /* 0x0000000e05007c0c */ /* 0x000fe2000c721270 */
[----:B------:R-:W-:Y:S01]  /*36e90*/  STL [R1+0x354], R80 ;  /* 0x0003545001007387 */ /* 0x000fe20000100800 */
[----:B------:R-:W-:-:S05]  /*36ea0*/  ULDC UR48, c[0x0][0x228] ;  /* 0x00008a0000307ab9 */ /* 0x000fca0000000800 */
        /* <DEDUP_REMOVED lines=13> */
[----:B------:R-:W-:Y:S01]  /*36f80*/  VIADD R35, R36, UR5 ;  /* 0x0000000524237c36 */ /* 0x000fe20008000000 */
[----:B------:R-:W-:Y:S02]  /*36f90*/  LOP3.LUT R237, R237, 0xffefffff, RZ, 0xc0, !PT ;  /* 0xffefffffeded7812 */ /* 0x000fe400078ec0ff */
[----:B------:R-:W-:Y:S01]  /*36fa0*/  ISETP.LT.AND P1, PT, R5, UR15, !P0 ;  /* 0x0000000f05007c0c */ /* 0x000fe2000c721270 */
[----:B------:R-:W-:Y:S01]  /*36fb0*/  ULDC.64 UR14, c[0x0][0x228] ;  /* 0x00008a00000e7ab9 */ /* 0x000fe20000000a00 */
[----:B------:R-:W-:Y:S01]  /*36fc0*/  STL [R1+0x35c], R78 ;  /* 0x00035c4e01007387 */ /* 0x000fe20000100800 */
[----:B------:R-:W-:Y:S01]  /*36fd0*/  ULDC UR5, c[0x0][0x248] ;  /* 0x0000920000057ab9 */ /* 0x000fe20000000800 */
[----:B------:R-:W-:Y:S01]  /*36fe0*/  ULDC UR51, c[0x0][0x228] ;  /* 0x00008a0000337ab9 */ /* 0x000fe20000000800 */
[C---:B------:R-:W-:Y:S01]  /*36ff0*/  VIADD R94, R0.reuse, 0x5b ;  /* 0x0000005b005e7836 */ /* 0x040fe20000000000 */
[----:B------:R-:W-:Y:S01]  /*37000*/  LOP3.LUT R93, R93, 0xffff, RZ, 0xc0, !PT ;  /* 0x0000ffff5d5d7812 */ /* 0x000fe200078ec0ff */
[----:B------:R-:W-:Y:S01]  /*37010*/  VIADD R91, R0, 0x58 ;  /* 0x00000058005b7836 */ /* 0x000fe20000000000 */
[----:B------:R-:W-:Y:S01]  /*37020*/  @P3 LOP3.LUT R237, R237, 0x100000, RZ, 0xfc, !PT ;  /* 0x00100000eded3812 */ /* 0x000fe200078efcff */
[----:B------:R-:W-:-:S03]  /*37030*/  ULDC UR52, c[0x0][0x228] ;  /* 0x00008a0000347ab9 */ /* 0x000fc60000000800 */
[----:B------:R-:W-:-:S04]  /*37040*/  LOP3.LUT R237, R237, 0xfff7ffff, RZ, 0xc0, !PT ;  /* 0xfff7ffffeded7812 */ /* 0x000fc800078ec0ff */
[----:B------:R-:W-:Y:S02]  /*37050*/  @P2 LOP3.LUT R237, R237, 0x80000, RZ, 0xfc, !PT ;  /* 0x00080000eded2812 */ /* 0x000fe400078efcff */
[----:B------:R-:W-:Y:S01]  /*37060*/  ISETP.LT.AND P0, PT, R2, UR12, !P0 ;  /* 0x0000000c02007c0c */ /* 0x000fe2000c701270 */
[----:B------:R-:W-:Y:S01]  /*37070*/  STL [R1+0x360], R77 ;  /* 0x0003604d01007387 */ /* 0x000fe20000100800 */
[----:B------:R-:W-:Y:S01]  /*37080*/  LOP3.LUT R237, R237, 0xfffbffff, RZ, 0xc0, !PT ;  /* 0xfffbffffeded7812 */ /* 0x000fe200078ec0ff */
[----:B------:R-:W-:Y:S01]  /*37090*/  VIADD R34, R35, UR5 ;  /* 0x0000000523227c36 */ /* 0x000fe20008000000 */
[----:B------:R-:W-:Y:S01]  /*370a0*/  ULDC UR5, c[0x0][0x248] ;  /* 0x0000920000057ab9 */ /* 0x000fe20000000800 */
        /* <DEDUP_REMOVED lines=8> */
[----:B------:R-:W-:Y:S01]  /*37130*/  ULDC.64 UR16, c[0x0][0x228] ;  /* 0x00008a0000107ab9 */ /* 0x000fe20000000a00 */
[----:B------:R-:W-:Y:S02]  /*37140*/  LOP3.LUT R237, R237, 0xfffeffff, RZ, 0xc0, !PT ;  /* 0xfffeffffeded7812 */ /* 0x000fe400078ec0ff */
[----:B------:R-:W-:-:S07]  /*37150*/  ISETP.LT.AND P1, PT, R5, UR20, !P0 ;  /* 0x0000001405007c0c */ /* 0x000fce000c721270 */
[----:B------:R-:W-:-:S04]  /*37160*/  @P3 LOP3.LUT R237, R237, 0x10000, RZ, 0xfc, !PT ;  /* 0x00010000eded3812 */ /* 0x000fc800078efcff */
[----:B------:R-:W-:-:S04]  /*37170*/  LOP3.LUT R237, R237, 0xffff7fff, RZ, 0xc0, !PT ;  /* 0xffff7fffeded7812 */ /* 0x000fc800078ec0ff */
[----:B------:R-:W-:Y:S02]  /*37180*/  @P2 LOP3.LUT R237, R237, 0x8000, RZ, 0xfc, !PT ;  /* 0x00008000eded2812 */ /* 0x000fe400078efcff */
[----:B------:R-:W-:Y:S01]  /*37190*/  ISETP.LT.AND P0, PT, R2, UR14, !P0 ;  /* 0x0000000e02007c0c */ /* 0x000fe2000c701270 */
[----:B------:R-:W-:Y:S01]  /*371a0*/  STL [R1+0x364], R76 ;  /* 0x0003644c01007387 */ /* 0x000fe20000100800 */
[----:B------:R-:W-:Y:S01]  /*371b0*/  LOP3.LUT R237, R237, 0xffffbfff, RZ, 0xc0, !PT ;  /* 0xffffbfffeded7812 */ /* 0x000fe200078ec0ff */
[----:B------:R-:W-:Y:S01]  /*371c0*/  VIADD R33, R34, UR5 ;  /* 0x0000000522217c36 */ /* 0x000fe20008000000 */
[----:B------:R-:W-:Y:S01]  /*371d0*/  ULDC UR5, c[0x0][0x248] ;  /* 0x0000920000057ab9 */ /* 0x000fe20000000800 */
[----:B------:R-:W-:Y:S01]  /*371e0*/  PRMT R93, R93, 0x3340, R0 ;  /* 0x000033405d5d7816 */ /* 0x000fe20000000000 */
        /* <DEDUP_REMOVED lines=24> */
[----:B------:R-:W-:-:S03]  /*37370*/  ULDC.64 UR10, c[0x0][0x228] ;  /* 0x00008a00000a7ab9 */ /* 0x000fc60000000a00 */
[----:B------:R-:W-:Y:S01]  /*37380*/  ISETP.LT.AND P3, PT, R3, UR23, !P0 ;  /* 0x0000001703007c0c */ /* 0x000fe2000c761270 */
[----:B------:R-:W-:Y:S01]  /*37390*/  ULDC.64 UR22, c[0x0][0x228] ;  /* 0x00008a0000167ab9 */ /* 0x000fe20000000a00 */
[----:B------:R-:W-:Y:S01]  /*373a0*/  ISETP.LT.AND P2, PT, R4, UR21, !P0 ;  /* 0x0000001504007c0c */ /* 0x000fe2000c741270 */
[----:B------:R-:W-:Y:S01]  /*373b0*/  ULDC.64 UR20, c[0x0][0x228] ;  /* 0x00008a0000147ab9 */ /* 0x000fe20000000a00 */
[----:B------:R-:W-:Y:S02]  /*373c0*/  LOP3.LUT R237, R237, 0xfffffeff, RZ, 0xc0, !PT ;  /* 0xfffffeffeded7812 */ /* 0x000fe400078ec0ff */
[----:B------:R-:W-:Y:S01]  /*373d0*/  ISETP.LT.AND P1, PT, R5, UR27, !P0 ;  /* 0x0000001b05007c0c */ /* 0x000fe2000c721270 */
[----:B------:R-:W-:-:S06]  /*373e0*/  ULDC.64 UR26, c[0x0][0x228] ;  /* 0x00008a00001a7ab9 */ /* 0x000fcc0000000a00 */
[----:B------:R-:W-:-:S04]  /*373f0*/  @P3 LOP3.LUT R237, R237, 0x100, RZ, 0xfc, !PT ;  /* 0x00000100eded3812 */ /* 0x000fc800078efcff */
[----:B------:R-:W-:-:S04]  /*37400*/  LOP3.LUT R237, R237, 0xffffff7f, RZ, 0xc0, !PT ;  /* 0xffffff7feded7812 */ /* 0x000fc800078ec0ff */
[----:B------:R-:W-:Y:S02]  /*37410*/  @P2 LOP3.LUT R237, R237, 0x80, RZ, 0xfc, !PT ;  /* 0x00000080eded2812 */ /* 0x000fe400078efcff */
[----:B------:R-:W-:Y:S01]  /*37420*/  ISETP.LT.AND P0, PT, R2, UR18, !P0 ;  /* 0x0000001202007c0c */ /* 0x000fe2000c701270 */
[----:B------:R-:W-:Y:S01]  /*37430*/  STL [R1+0x36c], R74 ;  /* 0x00036c4a01007387 */ /* 0x000fe20000100800 */
[----:B------:R-:W-:Y:S01]  /*37440*/  LOP3.LUT R237, R237, 0xffffffbf, RZ, 0xc0, !PT ;  /* 0xffffffbfeded7812 */ /* 0x000fe200078ec0ff */
[----:B------:R-:W-:-:S03]  /*37450*/  ULDC UR18, c[0x0][0x228] ;  /* 0x00008a0000127ab9 */ /* 0x000fc60000000800 */
[----:B------:R-:W-:-:S04]  /*37460*/  @P1 LOP3.LUT R237, R237, 0x40, RZ, 0xfc, !PT ;  /* 0x00000040eded1812 */ /* 0x000fc800078efcff */
[----:B------:R-:W-:-:S04]  /*37470*/  LOP3.LUT R237, R237, 0xffffffdf, RZ, 0xc0, !PT ;  /* 0xffffffdfeded7812 */ /* 0x000fc800078ec0ff */
[----:B------:R-:W-:Y:S02]  /*37480*/  @P0 LOP3.LUT R237, R237, 0x20, RZ, 0xfc, !PT ;  /* 0x00000020eded0812 */ /* 0x000fe400078efcff */
[----:B------:R-:W-:Y:S01]  /*37490*/  ISETP.GE.AND P0, PT, R115, UR13, PT ;  /* 0x0000000d73007c0c */ /* 0x000fe2000bf06270 */
[----:B------:R-:W-:Y:S01]  /*374a0*/  STL [R1+0x370], R73 ;  /* 0x0003704901007387 */ /* 0x000fe20000100800 */
[----:B------:R-:W-:Y:S01]  /*374b0*/  LOP3.LUT R237, R237, 0xffffffef, RZ, 0xc0, !PT ;  /* 0xffffffefeded7812 */ /* 0x000fe200078ec0ff */
[----:B------:R-:W-:Y:S01]  /*374c0*/  ULDC UR13, c[0x0][0x228] ;  /* 0x00008a00000d7ab9 */ /* 0x000fe20000000800 */
[----:B------:R-:W-:Y:S01]  /*374d0*/  ISETP.LT.AND P3, PT, R3, UR24, !P0 ;  /* 0x0000001803007c0c */ /* 0x000fe2000c761270 */
[----:B------:R-:W-:Y:S01]  /*374e0*/  ULDC.64 UR24, c[0x0][0x228] ;  /* 0x00008a0000187ab9 */ /* 0x000fe20000000a00 */
[----:B------:R-:W-:Y:S01]  /*374f0*/  ISETP.LT.AND P2, PT, R4, UR38, !P0 ;  /* 0x0000002604007c0c */ /* 0x000fe2000c741270 */
[----:B------:R-:W-:Y:S01]  /*37500*/  ULDC UR38, c[0x0][0x228] ;  /* 0x00008a0000267ab9 */ /* 0x000fe20000000800 */
[----:B------:R-:W-:Y:S01]  /*37510*/  ISETP.LT.AND P1, PT, R5, UR39, !P0 ;  /* 0x0000002705007c0c */ /* 0x000fe2000c721270 */
[----:B------:R-:W-:Y:S08]  /*37520*/  STL [R1+0x374], R72 ;  /* 0x0003744801007387 */ /* 0x000ff00000100800 */
[----:B------:R-:W-:Y:S01]  /*37530*/  @P3 LOP3.LUT R237, R237, 0x10, RZ, 0xfc, !PT ;  /* 0x00000010eded3812 */ /* 0x000fe200078efcff */
[----:B------:R-:W-:Y:S01]  /*37540*/  VIADD R90, R0, 0x57 ;  /* 0x00000057005a7836 */ /* 0x000fe20000000000 */
[----:B------:R-:W-:Y:S01]  /*37550*/  PRMT R157, R92, 0x5410, R93 ;  /* 0x000054105c9d7816 */ /* 0x000fe2000000005d */
[C---:B------:R-:W-:Y:S01]  /*37560*/  VIADD R89, R0.reuse, 0x56 ;  /* 0x0000005600597836 */ /* 0x040fe20000000000 */
[----:B------:R-:W-:Y:S01]  /*37570*/  LOP3.LUT R237, R237, 0xfffffff7, RZ, 0xc0, !PT ;  /* 0xfffffff7eded7812 */ /* 0x000fe200078ec0ff */
[----:B------:R-:W-:Y:S01]  /*37580*/  VIADD R88, R0, 0x55 ;  /* 0x0000005500587836 */ /* 0x000fe20000000000 */
[----:B------:R-:W-:-:S02]  /*37590*/  ULDC UR39, c[0x0][0x228] ;  /* 0x00008a0000277ab9 */ /* 0x000fc40000000800 */
        /* <DEDUP_REMOVED lines=11> */
[----:B------:R-:W-:Y:S01]  /*37650*/  VIADD R93, R0, 0x5a ;  /* 0x0000005a005d7836 */ /* 0x000fe20000000000 */
[----:B------:R-:W-:Y:S01]  /*37660*/  ISETP.LT.AND P2, PT, R4, UR41, !P0 ;  /* 0x0000002904007c0c */ /* 0x000fe2000c741270 */
[----:B------:R-:W-:Y:S01]  /*37670*/  ULDC UR15, c[0x0][0x228] ;  /* 0x00008a00000f7ab9 */ /* 0x000fe20000000800 */
[----:B------:R-:W-:Y:S02]  /*37680*/  ISETP.LT.AND P1, PT, R5, UR43, !P0 ;  /* 0x0000002b05007c0c */ /* 0x000fe4000c721270 */
[----:B------:R-:W-:Y:S01]  /*37690*/  ISETP.LT.AND P3, PT, R3, UR40, !P0 ;  /* 0x0000002803007c0c */ /* 0x000fe2000c761270 */
[----:B------:R-:W-:Y:S01]  /*376a0*/  STL [R1+0x380], R69 ;  /* 0x0003804501007387 */ /* 0x000fe20000100800 */
[----:B------:R-:W-:Y:S01]  /*376b0*/  ISETP.LT.AND P0, PT, R2, UR20, !P0 ;  /* 0x0000001402007c0c */ /* 0x000fe2000c701270 */
[----:B------:R-:W-:Y:S01]  /*376c0*/  ULDC UR43, c[0x0][0x228] ;  /* 0x00008a00002b7ab9 */ /* 0x000fe20000000800 */
[----:B------:R-:W-:Y:S01]  /*376d0*/  ULDC UR41, c[0x0][0x228] ;  /* 0x00008a0000297ab9 */ /* 0x000fe20000000800 */
[----:B------:R-:W-:Y:S01]  /*376e0*/  VIADD R92, R0, 0x59 ;  /* 0x00000059005c7836 */ /* 0x000fe20000000000 */
[----:B------:R-:W-:Y:S01]  /*376f0*/  LOP3.LUT R233, R233, 0x7fffffff, RZ, 0xc0, !PT ;  /* 0x7fffffffe9e97812 */ /* 0x000fe200078ec0ff */
[----:B------:R-:W-:-:S02]  /*37700*/  ULDC UR40, c[0x0][0x228] ;  /* 0x00008a0000287ab9 */ /* 0x000fc40000000800 */
[----:B------:R-:W-:-:S04]  /*37710*/  @P2 LOP3.LUT R236, R236, 0x80000000, RZ, 0xfc, !PT ;  /* 0x80000000ecec2812 */ /* 0x000fc800078efcff */
[----:B------:R-:W-:Y:S01]  /*37720*/  @P3 LOP3.LUT R237, R237, 0x1, RZ, 0xfc, !PT ;  /* 0x00000001eded3812 */ /* 0x000fe200078efcff */
        /* <DEDUP_REMOVED lines=10> */
[----:B------:R-:W-:Y:S02]  /*377d0*/  ISETP.LT.AND P3, PT, R3, UR46, !P0 ;  /* 0x0000002e03007c0c */ /* 0x000fe4000c761270 */
[----:B------:R-:W-:Y:S02]  /*377e0*/  ISETP.LT.AND P2, PT, R4, UR47, !P0 ;  /* 0x0000002f04007c0c */ /* 0x000fe4000c741270 */
[----:B------:R-:W-:Y:S01]  /*377f0*/  ISETP.LT.AND P1, PT, R5, UR49, !P0 ;  /* 0x0000003105007c0c */ /* 0x000fe2000c721270 */
[----:B------:R-:W-:Y:S01]  /*37800*/  STL [R1+0x38c], R66 ;  /* 0x00038c4201007387 */ /* 0x000fe20000100800 */
[----:B------:R-:W-:-:S07]  /*37810*/  ULDC UR46, c[0x0][0x228] ;  /* 0x00008a00002e7ab9 */ /* 0x000fce0000000800 */
[----:B------:R-:W-:Y:S01]  /*37820*/  @P3 LOP3.LUT R236, R236, 0x10000000, RZ, 0xfc, !PT ;  /* 0x10000000ecec3812 */ /* 0x000fe200078efcff */
[----:B------:R-:W-:Y:S01]  /*37830*/  ULDC UR47, c[0x0][0x228] ;  /* 0x00008a00002f7ab9 */ /* 0x000fe20000000800 */
[----:B------:R-:W-:Y:S02]  /*37840*/  ULDC UR49, c[0x0][0x228] ;  /* 0x00008a0000317ab9 */ /* 0x000fe40000000800 */
        /* <DEDUP_REMOVED lines=20> */
[----:B------:R-:W-:Y:S01]  /*37990*/  VIADD R6, R0, 0x54 ;  /* 0x0000005400067836 */ /* 0x000fe20000000000 */
        /* <DEDUP_REMOVED lines=13> */
[----:B------:R-:W-:Y:S01]  /*37a70*/  ULDC UR30, c[0x0][0x228] ;  /* 0x00008a00001e7ab9 */ /* 0x000fe20000000800 */
[----:B------:R-:W-:Y:S01]  /*37a80*/  ISETP.LT.AND P2, PT, R4, UR32, !P0 ;  /* 0x0000002004007c0c */ /* 0x000fe2000c741270 */
[----:B------:R-:W-:Y:S01]  /*37a90*/  ULDC.64 UR32, c[0x0][0x228] ;  /* 0x00008a0000207ab9 */ /* 0x000fe20000000a00 */
[----:B------:R-:W-:Y:S01]  /*37aa0*/  ISETP.LT.AND P1, PT, R5, UR59, !P0 ;  /* 0x0000003b05007c0c */ /* 0x000fe2000c721270 */
[----:B------:R-:W-:Y:S08]  /*37ab0*/  STL [R1+0x3a0], R61 ;  /* 0x0003a03d01007387 */ /* 0x000ff00000100800 */
[----:B------:R-:W-:Y:S01]  /*37ac0*/  @P3 LOP3.LUT R236, R236, 0x100000, RZ, 0xfc, !PT ;  /* 0x00100000ecec3812 */ /* 0x000fe200078efcff */
[----:B------:R-:W-:Y:S01]  /*37ad0*/  VIADD R7, R0, 0x53 ;  /* 0x0000005300077836 */ /* 0x000fe20000000000 */
[----:B------:R-:W-:-:S02]  /*37ae0*/  ULDC UR59, c[0x0][0x228] ;  /* 0x00008a00003b7ab9 */ /* 0x000fc40000000800 */
        /* <DEDUP_REMOVED lines=16> */
[----:B------:R-:W-:Y:S01]  /*37bf0*/  ULDC UR36, c[0x0][0x228] ;  /* 0x00008a0000247ab9 */ /* 0x000fe20000000800 */
[----:B------:R-:W-:Y:S01]  /*37c00*/  ISETP.LT.AND P1, PT, R5, UR30, !P0 ;  /* 0x0000001e05007c0c */ /* 0x000fe2000c721270 */
[----:B------:R-:W-:-:S08]  /*37c10*/  ULDC.64 UR30, c[0x0][0x228] ;  /* 0x00008a00001e7ab9 */ /* 0x000fd00000000a00 */
        /* <DEDUP_REMOVED lines=33> */
[----:B------:R-:W-:Y:S06]  /*37e30*/  STL [R1+0x3b0], R57 ;  /* 0x0003b03901007387 */ /* 0x000fec0000100800 */
[----:B------:R-:W-:Y:S01]  /*37e40*/  @P3 LOP3.LUT R236, R236, 0x100, RZ, 0xfc, !PT ;  /* 0x00000100ecec3812 */ /* 0x000fe200078efcff */
[----:B------:R-:W-:-:S03]  /*37e50*/  ULDC UR42, c[0x0][0x228] ;  /* 0x00008a00002a7ab9 */ /* 0x000fc60000000800 */
        /* <DEDUP_REMOVED lines=31> */
[----:B------:R-:W-:Y:S01]  /*38050*/  ULDC.64 UR32, c[0x0][0x228] ;  /* 0x00008a0000207ab9 */ /* 0x000fe20000000a00 */
[----:B------:R-:W-:Y:S02]  /*38060*/  ISETP.LT.AND P2, PT, R4, UR35, !P0 ;  /* 0x0000002304007c0c */ /* 0x000fe4000c741270 */
[----:B------:R-:W-:Y:S02]  /*38070*/  ISETP.LT.AND P1, PT, R5, UR34, !P0 ;  /* 0x0000002205007c0c */ /* 0x000fe4000c721270 */
[----:B------:R-:W-:Y:S01]  /*38080*/  ISETP.LT.AND P3, PT, R3, UR38, !P0 ;  /* 0x0000002603007c0c */ /* 0x000fe2000c761270 */
[----:B------:R-:W-:Y:S01]  /*38090*/  STL [R1+0x3c4], R52 ;  /* 0x0003c43401007387 */ /* 0x000fe20000100800 */
[----:B------:R-:W-:Y:S01]  /*380a0*/  ISETP.LT.AND P0, PT, R2, UR36, !P0 ;  /* 0x0000002402007c0c */ /* 0x000fe2000c701270 */
[----:B------:R-:W-:Y:S01]  /*380b0*/  ULDC.64 UR34, c[0x0][0x228] ;  /* 0x00008a0000227ab9 */ /* 0x000fe20000000a00 */
[----:B------:R-:W-:-:S05]  /*380c0*/  ULDC UR38, c[0x0][0x228] ;  /* 0x00008a0000267ab9 */ /* 0x000fca0000000800 */
[----:B------:R-:W-:-:S04]  /*380d0*/  @P2 LOP3.LUT R235, R235, 0x80000000, RZ, 0xfc, !PT ;  /* 0x80000000ebeb2812 */ /* 0x000fc800078efcff */
[----:B------:R-:W-:-:S04]  /*380e0*/  LOP3.LUT R235, R235, 0xbfffffff, RZ, 0xc0, !PT ;  /* 0xbfffffffebeb7812 */ /* 0x000fc800078ec0ff */
[----:B------:R-:W-:-:S04]  /*380f0*/  @P1 LOP3.LUT R235, R235, 0x40000000, RZ, 0xfc, !PT ;  /* 0x40000000ebeb1812 */ /* 0x000fc800078efcff */
[----:B------:R-:W-:-:S04]  /*38100*/  LOP3.LUT R235, R235, 0xdfffffff, RZ, 0xc0, !PT ;  /* 0xdfffffffebeb7812 */ /* 0x000fc800078ec0ff */
[----:B------:R-:W-:Y:S02]  /*38110*/  @P0 LOP3.LUT R235, R235, 0x20000000, RZ, 0xfc, !PT ;  /* 0x20000000ebeb0812 */ /* 0x000fe400078efcff */
[----:B------:R-:W-:Y:S02]  /*38120*/  ISETP.GE.AND P0, PT, R104, UR31, PT ;  /* 0x0000001f68007c0c */ /* 0x000fe4000bf06270 */
[----:B------:R-:W-:Y:S01]  /*38130*/  @P3 LOP3.LUT R236, R236, 0x1, RZ, 0xfc, !PT ;  /* 0x00000001ecec3812 */ /* 0x000fe200078efcff */
[----:B------:R-:W-:Y:S01]  /*38140*/  STL [R1+0x3c8], R51 ;  /* 0x0003c83301007387 */ /* 0x000fe20000100800 */
[----:B------:R-:W-:Y:S01]  /*38150*/  ISETP.LT.AND P3, PT, R3, UR46, !P0 ;  /* 0x0000002e03007c0c */ /* 0x000fe2000c761270 */
[----:B------:R-:W-:Y:S01]  /*38160*/  ULDC UR46, c[0x0][0x228] ;  /* 0x00008a00002e7ab9 */ /* 0x000fe20000000800 */
[----:B------:R-:W-:Y:S01]  /*38170*/  ISETP.LT.AND P2, PT, R4, UR43, !P0 ;  /* 0x0000002b04007c0c */ /* 0x000fe2000c741270 */
[----:B------:R-:W-:Y:S01]  /*38180*/  STL [R1+0x3cc], R50 ;  /* 0x0003cc3201007387 */ /* 0x000fe20000100800 */
[----:B------:R-:W-:Y:S01]  /*38190*/  LOP3.LUT R235, R235, 0xefffffff, RZ, 0xc0, !PT ;  /* 0xefffffffebeb7812 */ /* 0x000fe200078ec0ff */
[----:B------:R-:W-:Y:S01]  /*381a0*/  ULDC.64 UR30, c[0x0][0x228] ;  /* 0x00008a00001e7ab9 */ /* 0x000fe20000000a00 */
[----:B------:R-:W-:Y:S01]  /*381b0*/  ISETP.LT.AND P1, PT, R5, UR41, !P0 ;  /* 0x0000002905007c0c */ /* 0x000fe2000c721270 */
[----:B------:R-:W-:Y:S01]  /*381c0*/  STL [R1+0x3d0], R49 ;  /* 0x0003d03101007387 */ /* 0x000fe20000100800 */
[----:B------:R-:W-:Y:S01]  /*381d0*/  ULDC UR41, c[0x0][0x228] ;  /* 0x00008a0000297ab9 */ /* 0x000fe20000000800 */
[----:B------:R-:W-:-:S02]  /*381e0*/  ULDC UR43, c[0x0][0x228] ;  /* 0x00008a00002b7ab9 */ /* 0x000fc40000000800 */
[----:B------:R-:W-:Y:S02]  /*381f0*/  STL [R1+0x3d4], R48 ;  /* 0x0003d43001007387 */ /* 0x000fe40000100800 */
[----:B------:R-:W-:Y:S02]  /*38200*/  @P3 LOP3.LUT R235, R235, 0x10000000, RZ, 0xfc, !PT ;  /* 0x10000000ebeb3812 */ /* 0x000fe400078efcff */
[----:B------:R-:W-:Y:S04]  /*38210*/  STL [R1+0x3d8], R47 ;  /* 0x0003d82f01007387 */ /* 0x000fe80000100800 */
[----:B------:R-:W-:Y:S04]  /*38220*/  STL [R1+0x3dc], R46 ;  /* 0x0003dc2e01007387 */ /* 0x000fe80000100800 */
[----:B------:R-:W-:Y:S01]  /*38230*/  STL [R1+0x3e0], R45 ;  /* 0x0003e02d01007387 */ /* 0x000fe20000100800 */
[----:B------:R-:W-:-:S03]  /*38240*/  LOP3.LUT R235, R235, 0xf7ffffff, RZ, 0xc0, !PT ;  /* 0xf7ffffffebeb7812 */ /* 0x000fc600078ec0ff */
[----:B------:R-:W-:Y:S04]  /*38250*/  STL [R1+0x3e4], R44 ;  /* 0x0003e42c01007387 */ /* 0x000fe80000100800 */
[----:B------:R-:W-:Y:S04]  /*38260*/  STL [R1+0x3e8], R43 ;  /* 0x0003e82b01007387 */ /* 0x000fe80000100800 */
[----:B------:R-:W-:Y:S04]  /*38270*/  STL [R1+0x3ec], R42 ;  /* 0x0003ec2a01007387 */ /* 0x000fe80000100800 */
[----:B------:R-:W-:Y:S01]  /*38280*/  STL [R1+0x3f0], R41 ;  /* 0x0003f02901007387 */ /* 0x000fe20000100800 */
[----:B------:R-:W-:-:S03]  /*38290*/  @P2 LOP3.LUT R235, R235, 0x8000000, RZ, 0xfc, !PT ;  /* 0x08000000ebeb2812 */ /* 0x000fc600078efcff */
[----:B------:R-:W-:Y:S04]  /*382a0*/  STL [R1+0x3f4], R40 ;  /* 0x0003f42801007387 */ /* 0x000fe80000100800 */
[----:B------:R-:W-:Y:S04]  /*382b0*/  STL [R1+0x3f8], R39 ;  /* 0x0003f82701007387 */ /* 0x000fe80000100800 */
[----:B------:R-:W-:Y:S01]  /*382c0*/  STL [R1+0x3fc], R38 ;  /* 0x0003fc2601007387 */ /* 0x000fe20000100800 */
[----:B------:R-:W-:Y:S01]  /*382d0*/  ISETP.LT.AND P0, PT, R2, UR34, !P0 ;  /* 0x0000002202007c0c */ /* 0x000fe2000c701270 */
[----:B------:R-:W-:-:S02]  /*382e0*/  ULDC UR34, c[0x0][0x228] ;  /* 0x00008a0000227ab9 */ /* 0x000fc40000000800 */
[----:B------:R-:W-:Y:S01]  /*382f0*/  STL [R1+0x400], R37 ;  /* 0x0004002501007387 */ /* 0x000fe20000100800 */
[----:B------:R-:W-:-:S03]  /*38300*/  LOP3.LUT R235, R235, 0xfbffffff, RZ, 0xc0, !PT ;  /* 0xfbffffffebeb7812 */ /* 0x000fc600078ec0ff */
[----:B------:R-:W-:Y:S04]  /*38310*/  STL [R1+0x404], R36 ;  /* 0x0004042401007387 */ /* 0x000fe80000100800 */
[----:B------:R-:W-:Y:S04]  /*38320*/  STL [R1+0x408], R35 ;  /* 0x0004082301007387 */ /* 0x000fe80000100800 */
[----:B------:R-:W-:Y:S04]  /*38330*/  STL [R1+0x40c], R34 ;  /* 0x00040c2201007387 */ /* 0x000fe80000100800 */
[----:B------:R-:W-:Y:S01]  /*38340*/  STL [R1+0x410], R33 ;  /* 0x0004102101007387 */ /* 0x000fe20000100800 */
[----:B------:R-:W-:-:S03]  /*38350*/  @P1 LOP3.LUT R235, R235, 0x4000000, RZ, 0xfc, !PT ;  /* 0x04000000ebeb1812 */ /* 0x000fc600078efcff */
[----:B------:R0:W-:Y:S01]  /*38360*/  STL [R1+0x414], R32 ;  /* 0x0004142001007387 */ /* 0x0001e20000100800 */
[----:B------:R-:W-:Y:S01]  /*38370*/  LOP3.LUT R235, R235, 0xfdffffff, RZ, 0xc0, !PT ;  /* 0xfdffffffebeb7812 */ /* 0x000fe200078ec0ff */
[----:B0-----:R-:W-:Y:S01]  /*38380*/  VIADD R32, R32, UR5 ;  /* 0x0000000520207c36 */ /* 0x001fe20008000000 */
[----:B------:R-:W-:-:S04]  /*38390*/  ULDC UR5, c[0x0][0x248] ;  /* 0x0000920000057ab9 */ /* 0x000fc80000000800 */
[----:B------:R0:W-:Y:S01]  /*383a0*/  STL [R1+0x418], R32 ;  /* 0x0004182001007387 */ /* 0x0001e20000100800 */
[----:B------:R-:W-:Y:S02]  /*383b0*/  @P0 LOP3.LUT R235, R235, 0x2000000, RZ, 0xfc, !PT ;  /* 0x02000000ebeb0812 */ /* 0x000fe400078efcff */
[----:B------:R-:W-:Y:S01]  /*383c0*/  ISETP.GE.AND P0, PT, R103, UR29, PT ;  /* 0x0000001d67007c0c */ /* 0x000fe2000bf06270 */
[----:B0-----:R-:W-:Y:S01]  /*383d0*/  VIADD R32, R32, UR5 ;  /* 0x0000000520207c36 */ /* 0x001fe20008000000 */
[----:B------:R-:W-:-:S04]  /*383e0*/  ULDC UR5, c[0x0][0x248] ;  /* 0x0000920000057ab9 */ /* 0x000fc80000000800 */
[----:B------:R0:W-:Y:S01]  /*383f0*/  STL [R1+0x41c], R32 ;  /* 0x00041c2001007387 */ /* 0x0001e20000100800 */
[----:B------:R-:W-:Y:S01]  /*38400*/  ISETP.LT.AND P3, PT, R3, UR47, !P0 ;  /* 0x0000002f03007c0c */ /* 0x000fe2000c761270 */
[----:B------:R-:W-:Y:S01]  /*38410*/  ULDC UR47, c[0x0][0x228] ;  /* 0x00008a00002f7ab9 */ /* 0x000fe20000000800 */
[----:B0-----:R-:W-:Y:S01]  /*38420*/  VIADD R32, R32, UR5 ;  /* 0x0000000520207c36 */ /* 0x001fe20008000000 */
[----:B------:R-:W-:-:S04]  /*38430*/  ULDC UR5, c[0x0][0x248] ;  /* 0x0000920000057ab9 */ /* 0x000fc80000000800 */
[----:B------:R0:W-:Y:S01]  /*38440*/  STL [R1+0x420], R32 ;  /* 0x0004202001007387 */ /* 0x0001e20000100800 */
[----:B------:R-:W-:Y:S01]  /*38450*/  ISETP.LT.AND P2, PT, R4, UR46, !P0 ;  /* 0x0000002e04007c0c */ /* 0x000fe2000c741270 */
[----:B------:R-:W-:Y:S01]  /*38460*/  VIADD R16, R0, 0x52 ;  /* 0x0000005200107836 */ /* 0x000fe20000000000 */
[----:B------:R-:W-:Y:S01]  /*38470*/  LOP3.LUT R235, R235, 0xfeffffff, RZ, 0xc0, !PT ;  /* 0xfeffffffebeb7812 */ /* 0x000fe200078ec0ff */
[----:B------:R-:W-:Y:S01]  /*38480*/  ULDC UR46, c[0x0][0x228] ;  /* 0x00008a00002e7ab9 */ /* 0x000fe20000000800 */
[----:B0-----:R-:W-:Y:S01]  /*38490*/  VIADD R32, R32, UR5 ;  /* 0x0000000520207c36 */ /* 0x001fe20008000000 */
[----:B------:R-:W-:-:S04]  /*384a0*/  ULDC UR5, c[0x0][0x248] ;  /* 0x0000920000057ab9 */ /* 0x000fc80000000800 */
[----:B------:R0:W-:Y:S01]  /*384b0*/  STL [R1+0x424], R32 ;  /* 0x0004242001007387 */ /* 0x0001e20000100800 */
[----:B------:R-:W-:Y:S02]  /*384c0*/  @P3 LOP3.LUT R235, R235, 0x1000000, RZ, 0xfc, !PT ;  /* 0x01000000ebeb3812 */ /* 0x000fe400078efcff */
[----:B------:R-:W-:Y:S01]  /*384d0*/  ISETP.LT.AND P1, PT, R5, UR48, !P0 ;  /* 0x0000003005007c0c */ /* 0x000fe2000c721270 */
[----:B------:R-:W-:Y:S01]  /*384e0*/  ULDC UR48, c[0x0][0x228] ;  /* 0x00008a0000307ab9 */ /* 0x000fe20000000800 */
[----:B0-----:R-:W-:Y:S01]  /*384f0*/  VIADD R32, R32, UR5 ;  /* 0x0000000520207c36 */ /* 0x001fe20008000000 */
[----:B------:R-:W-:Y:S01]  /*38500*/  LOP3.LUT R235, R235, 0xff7fffff, RZ, 0xc0, !PT ;  /* 0xff7fffffebeb7812 */ /* 0x000fe200078ec0ff */
[----:B------:R-:W-:-:S03]  /*38510*/  ULDC UR5, c[0x0][0x228] ;  /* 0x00008a0000057ab9 */ /* 0x000fc60000000800 */
[----:B------:R0:W-:Y:S01]  /*38520*/  STL [R1+0x428], R32 ;  /* 0x0004282001007387 */ /* 0x0001e20000100800 */
[----:B------:R-:W-:Y:S01]  /*38530*/  @P2 LOP3.LUT R235, R235, 0x800000, RZ, 0xfc, !PT ;  /* 0x00800000ebeb2812 */ /* 0x000fe200078efcff */
[----:B0-----:R-:W-:Y:S01]  /*38540*/  VIADD R32, R32, UR10 ;  /* 0x0000000a20207c36 */ /* 0x001fe20008000000 */
[----:B------:R-:W-:-:S04]  /*38550*/  ULDC UR10, c[0x0][0x248] ;  /* 0x00009200000a7ab9 */ /* 0x000fc80000000800 */
[----:B------:R0:W-:Y:S01]  /*38560*/  STL [R1+0x42c], R32 ;  /* 0x00042c2001007387 */ /* 0x0001e20000100800 */
[----:B------:R-:W-:Y:S01]  /*38570*/  ISETP.LT.AND P0, PT, R2, UR30, !P0 ;  /* 0x0000001e02007c0c */ /* 0x000fe2000c701270 */
[----:B------:R-:W-:Y:S01]  /*38580*/  ULDC UR30, c[0x0][0x228] ;  /* 0x00008a00001e7ab9 */ /* 0x000fe20000000800 */
[----:B------:R-:W-:Y:S01]  /*38590*/  LOP3.LUT R235, R235, 0xffbfffff, RZ, 0xc0, !PT ;  /* 0xffbfffffebeb7812 */ /* 0x000fe200078ec0ff */
[----:B0-----:R-:W-:-:S03]  /*385a0*/  VIADD R32, R32, UR10 ;  /* 0x0000000a20207c36 */ /* 0x001fc60008000000 */
[----:B------:R-:W-:Y:S01]  /*385b0*/  @P1 LOP3.LUT R235, R235, 0x400000, RZ, 0xfc, !PT ;  /* 0x00400000ebeb1812 */ /* 0x000fe200078efcff */
[----:B------:R-:W-:Y:S01]  /*385c0*/  ULDC UR10, c[0x0][0x228] ;  /* 0x00008a00000a7ab9 */ /* 0x000fe20000000800 */
[----:B------:R0:W-:Y:S02]  /*385d0*/  STL [R1+0x430], R32 ;  /* 0x0004302001007387 */ /* 0x0001e40000100800 */
[----:B------:R-:W-:Y:S01]  /*385e0*/  LOP3.LUT R235, R235, 0xffdfffff, RZ, 0xc0, !PT ;  /* 0xffdfffffebeb7812 */ /* 0x000fe200078ec0ff */
[----:B0-----:R-:W-:-:S03]  /*385f0*/  VIADD R32, R32, UR12 ;  /* 0x0000000c20207c36 */ /* 0x001fc60008000000 */
[----:B------:R-:W-:Y:S01]  /*38600*/  @P0 LOP3.LUT R235, R235, 0x200000, RZ, 0xfc, !PT ;  /* 0x00200000ebeb0812 */ /* 0x000fe200078efcff */
[----:B------:R-:W-:Y:S01]  /*38610*/  ULDC UR12, c[0x0][0x228] ;  /* 0x00008a00000c7ab9 */ /* 0x000fe20000000800 */
[----:B------:R0:W-:Y:S01]  /*38620*/  STL [R1+0x434], R32 ;  /* 0x0004342001007387 */ /* 0x0001e20000100800 */
[----:B------:R-:W-:Y:S01]  /*38630*/  ISETP.GE.AND P0, PT, R102, UR27, PT ;  /* 0x0000001b66007c0c */ /* 0x000fe2000bf06270 */
[----:B------:R-:W-:Y:S01]  /*38640*/  ULDC UR27, c[0x0][0x228] ;  /* 0x00008a00001b7ab9 */ /* 0x000fe20000000800 */
[----:B0-----:R-:W-:Y:S02]  /*38650*/  VIADD R32, R32, UR16 ;  /* 0x0000001020207c36 */ /* 0x001fe40008000000 */
[----:B------:R-:W-:Y:S01]  /*38660*/  ISETP.LT.AND P3, PT, R3, UR56, !P0 ;  /* 0x0000003803007c0c */ /* 0x000fe2000c761270 */
[----:B------:R-:W-:Y:S01]  /*38670*/  ULDC UR56, c[0x0][0x228] ;  /* 0x00008a0000387ab9 */ /* 0x000fe20000000800 */
[----:B------:R-:W-:Y:S01]  /*38680*/  ISETP.LT.AND P2, PT, R4, UR57, !P0 ;  /* 0x0000003904007c0c */ /* 0x000fe2000c741270 */
[----:B------:R-:W-:Y:S01]  /*38690*/  ULDC UR57, c[0x0][0x228] ;  /* 0x00008a0000397ab9 */ /* 0x000fe20000000800 */
[----:B------:R0:W-:Y:S01]  /*386a0*/  STL [R1+0x438], R32 ;  /* 0x0004382001007387 */ /* 0x0001e20000100800 */
[----:B------:R-:W-:Y:S01]  /*386b0*/  LOP3.LUT R235, R235, 0xffefffff, RZ, 0xc0, !PT ;  /* 0xffefffffebeb7812 */ /* 0x000fe200078ec0ff */
[----:B------:R-:W-:Y:S01]  /*386c0*/  ULDC UR16, c[0x0][0x228] ;  /* 0x00008a0000107ab9 */ /* 0x000fe20000000800 */
[----:B0-----:R-:W-:-:S06]  /*386d0*/  VIADD R32, R32, UR21 ;  /* 0x0000001520207c36 */ /* 0x001fcc0008000000 */
[----:B------:R-:W-:Y:S01]  /*386e0*/  @P3 LOP3.LUT R235, R235, 0x100000, RZ, 0xfc, !PT ;  /* 0x00100000ebeb3812 */ /* 0x000fe200078efcff */
[----:B------:R-:W-:Y:S01]  /*386f0*/  ULDC UR21, c[0x0][0x228] ;  /* 0x00008a0000157ab9 */ /* 0x000fe20000000800 */
[----:B------:R0:W-:Y:S02]  /*38700*/  STL [R1+0x43c], R32 ;  /* 0x00043c2001007387 */ /* 0x0001e40000100800 */
[----:B0-----:R-:W-:Y:S01]  /*38710*/  VIADD R32, R32, UR24 ;  /* 0x0000001820207c36 */ /* 0x001fe20008000000 */
[----:B------:R-:W-:Y:S01]  /*38720*/  ISETP.LT.AND P1, PT, R5, UR49, !P0 ;  /* 0x0000003105007c0c */ /* 0x000fe2000c721270 */
[----:B------:R-:W-:Y:S01]  /*38730*/  ULDC UR24, c[0x0][0x228] ;  /* 0x00008a0000187ab9 */ /* 0x000fe20000000800 */
[----:B------:R-:W-:Y:S01]  /*38740*/  LOP3.LUT R235, R235, 0xfff7ffff, RZ, 0xc0, !PT ;  /* 0xfff7ffffebeb7812 */ /* 0x000fe200078ec0ff */
[----:B------:R-:W-:Y:S01]  /*38750*/  ULDC UR49, c[0x0][0x228] ;  /* 0x00008a0000317ab9 */ /* 0x000fe20000000800 */
[----:B------:R0:W-:Y:S02]  /*38760*/  STL [R1+0x444], R32 ;  /* 0x0004442001007387 */ /* 0x0001e40000100800 */
[----:B0-----:R-:W-:Y:S01]  /*38770*/  VIADD R32, R32, UR28 ;  /* 0x0000001c20207c36 */ /* 0x001fe20008000000 */
[----:B------:R-:W-:-:S04]  /*38780*/  ULDC UR28, c[0x0][0x248] ;  /* 0x00009200001c7ab9 */ /* 0x000fc80000000800 */
[----:B------:R0:W-:Y:S01]  /*38790*/  STL [R1+0x448], R32 ;  /* 0x0004482001007387 */ /* 0x0001e20000100800 */
[----:B------:R-:W-:Y:S01]  /*387a0*/  @P2 LOP3.LUT R235, R235, 0x80000, RZ, 0xfc, !PT ;  /* 0x00080000ebeb2812 */ /* 0x000fe200078efcff */
        /* <DEDUP_REMOVED lines=19> */
[----:B------:R0:W-:Y:S06]  /*388e0*/  STL [R1+0x450], R32 ;  /* 0x0004502001007387 */ /* 0x0001ec0000100800 */
[----:B------:R-:W-:Y:S01]  /*388f0*/  @P3 LOP3.LUT R235, R235, 0x10000, RZ, 0xfc, !PT ;  /* 0x00010000ebeb3812 */ /* 0x000fe200078efcff */
[----:B------:R-:W-:Y:S01]  /*38900*/  VIADD R17, R0, 0x51 ;  /* 0x0000005100117836 */ /* 0x000fe20000000000 */
[----:B------:R-:W-:-:S02]  /*38910*/  ULDC UR51, c[0x0][0x228] ;  /* 0x00008a0000337ab9 */ /* 0x000fc40000000800 */
        /* <DEDUP_REMOVED lines=41> */
[----:B0-----:R-:W-:Y:S01]  /*38bb0*/  VIADD R32, R32, UR28 ;  /* 0x0000001c20207c36 */ /* 0x001fe20008000000 */
[----:B------:R-:W-:Y:S01]  /*38bc0*/  ISETP.LT.AND P2, PT, R4, UR57, !P0 ;  /* 0x0000003904007c0c */ /* 0x000fe2000c741270 */
[----:B------:R-:W-:Y:S01]  /*38bd0*/  ULDC UR28, c[0x0][0x248] ;  /* 0x00009200001c7ab9 */ /* 0x000fe20000000800 */
[----:B------:R-:W-:Y:S01]  /*38be0*/  LOP3.LUT R235, R235, 0xffffffef, RZ, 0xc0, !PT ;  /* 0xffffffefebeb7812 */ /* 0x000fe200078ec0ff */
[C---:B------:R-:W-:Y:S01]  /*38bf0*/  VIADD R18, R0.reuse, 0x50 ;  /* 0x0000005000127836 */ /* 0x040fe20000000000 */
[----:B------:R-:W-:Y:S01]  /*38c00*/  ISETP.LT.AND P1, PT, R5, UR58, !P0 ;  /* 0x0000003a05007c0c */ /* 0x000fe2000c721270 */
[----:B------:R0:W-:Y:S01]  /*38c10*/  STL [R1+0x454], R32 ;  /* 0x0004542001007387 */ /* 0x0001e20000100800 */
[----:B------:R-:W-:Y:S01]  /*38c20*/  VIADD R19, R0, 0x4f ;  /* 0x0000004f00137836 */ /* 0x000fe20000000000 */
[----:B------:R-:W-:Y:S01]  /*38c30*/  LOP3.LUT R232, R232, 0x7fffffff, RZ, 0xc0, !PT ;  /* 0x7fffffffe8e87812 */ /* 0x000fe200078ec0ff */
[C---:B------:R-:W-:Y:S01]  /*38c40*/  VIADD R20, R0.reuse, 0x4e ;  /* 0x0000004e00147836 */ /* 0x040fe20000000000 */
[----:B------:R-:W-:Y:S01]  /*38c50*/  ULDC UR57, c[0x0][0x228] ;  /* 0x00008a0000397ab9 */ /* 0x000fe20000000800 */
[C---:B------:R-:W-:Y:S01]  /*38c60*/  VIADD R21, R0.reuse, 0x4d ;  /* 0x0000004d00157836 */ /* 0x040fe20000000000 */
[----:B------:R-:W-:Y:S01]  /*38c70*/  @P3 LOP3.LUT R235, R235, 0x10, RZ, 0xfc, !PT ;  /* 0x00000010ebeb3812 */ /* 0x000fe200078efcff */
[C---:B------:R-:W-:Y:S01]  /*38c80*/  VIADD R22, R0.reuse, 0x4c ;  /* 0x0000004c00167836 */ /* 0x040fe20000000000 */
[----:B------:R-:W-:Y:S01]  /*38c90*/  ULDC UR58, c[0x0][0x228] ;  /* 0x00008a00003a7ab9 */ /* 0x000fe20000000800 */
[C---:B------:R-:W-:Y:S01]  /*38ca0*/  VIADD R23, R0.reuse, 0x4b ;  /* 0x0000004b00177836 */ /* 0x040fe20000000000 */
[----:B------:R-:W-:Y:S01]  /*38cb0*/  LOP3.LUT R235, R235, 0xfffffff7, RZ, 0xc0, !PT ;  /* 0xfffffff7ebeb7812 */ /* 0x000fe200078ec0ff */
[----:B------:R-:W-:Y:S01]  /*38cc0*/  VIADD R24, R0, 0x4a ;  /* 0x0000004a00187836 */ /* 0x000fe20000000000 */
[----:B------:R-:W-:-:S02]  /*38cd0*/  ULDC UR56, c[0x0][0x228] ;  /* 0x00008a0000387ab9 */ /* 0x000fc40000000800 */
[----:B------:R-:W-:Y:S02]  /*38ce0*/  @P2 LOP3.LUT R235, R235, 0x8, RZ, 0xfc, !PT ;  /* 0x00000008ebeb2812 */ /* 0x000fe400078efcff */
[----:B------:R-:W-:Y:S02]  /*38cf0*/  ISETP.LT.AND P0, PT, R2, UR30, !P0 ;  /* 0x0000001e02007c0c */ /* 0x000fe4000c701270 */
[----:B------:R-:W-:-:S04]  /*38d00*/  LOP3.LUT R235, R235, 0xfffffffb, RZ, 0xc0, !PT ;  /* 0xfffffffbebeb7812 */ /* 0x000fc800078ec0ff */
[----:B------:R-:W-:-:S04]  /*38d10*/  @P1 LOP3.LUT R235, R235, 0x4, RZ, 0xfc, !PT ;  /* 0x00000004ebeb1812 */ /* 0x000fc800078efcff */
[----:B------:R-:W-:Y:S01]  /*38d20*/  LOP3.LUT R235, R235, 0xfffffffd, RZ, 0xc0, !PT ;  /* 0xfffffffdebeb7812 */ /* 0x000fe200078ec0ff */
[----:B0-----:R-:W-:Y:S01]  /*38d30*/  VIADD R32, R32, UR28 ;  /* 0x0000001c20207c36 */ /* 0x001fe20008000000 */
[----:B------:R-:W-:Y:S02]  /*38d40*/  ULDC UR28, c[0x0][0x248] ;  /* 0x00009200001c7ab9 */ /* 0x000fe40000000800 */
        /* <DEDUP_REMOVED lines=8> */
[----:B------:R-:W-:Y:S01]  /*38dd0*/  ULDC UR55, c[0x0][0x228] ;  /* 0x00008a0000377ab9 */ /* 0x000fe20000000800 */
[----:B------:R-:W-:Y:S01]  /*38de0*/  ISETP.LT.AND P3, PT, R3, UR61, !P0 ;  /* 0x0000003d03007c0c */ /* 0x000fe2000c761270 */
[----:B------:R-:W-:Y:S01]  /*38df0*/  ULDC UR61, c[0x0][0x228] ;  /* 0x00008a00003d7ab9 */ /* 0x000fe20000000800 */
[----:B------:R-:W-:Y:S01]  /*38e00*/  ULDC UR60, c[0x0][0x228] ;  /* 0x00008a00003c7ab9 */ /* 0x000fe20000000800 */
        /* <DEDUP_REMOVED lines=13> */
[----:B------:R-:W-:Y:S02]  /*38ee0*/  LOP3.LUT R234, R234, 0xdfffffff, RZ, 0xc0, !PT ;  /* 0xdfffffffeaea7812 */ /* 0x000fe400078ec0ff */
[----:B------:R-:W-:-:S05]  /*38ef0*/  @P3 LOP3.LUT R235, R235, 0x1, RZ, 0xfc, !PT ;  /* 0x00000001ebeb3812 */ /* 0x000fca00078efcff */
[----:B------:R-:W-:Y:S02]  /*38f00*/  @P0 LOP3.LUT R234, R234, 0x20000000, RZ, 0xfc, !PT ;  /* 0x20000000eaea0812 */ /* 0x000fe400078efcff */
[----:B------:R-:W-:Y:S01]  /*38f10*/  ISETP.GE.AND P0, PT, R95, UR37, PT ;  /* 0x000000255f007c0c */ /* 0x000fe2000bf06270 */
[----:B------:R0:W-:Y:S01]  /*38f20*/  STL [R1+0xfe8], R32 ;  /* 0x000fe82001007387 */ /* 0x0001e20000100800 */
[----:B------:R-:W-:Y:S01]  /*38f30*/  LOP3.LUT R234, R234, 0xefffffff, RZ, 0xc0, !PT ;  /* 0xefffffffeaea7812 */ /* 0x000fe200078ec0ff */
[----:B------:R-:W-:Y:S01]  /*38f40*/  ULDC.64 UR36, c[0x0][0x228] ;  /* 0x00008a0000247ab9 */ /* 0x000fe20000000a00 */
[----:B------:R-:W-:Y:S01]  /*38f50*/  ISETP.LT.AND P3, PT, R3, UR54, !P0 ;  /* 0x0000003603007c0c */ /* 0x000fe2000c761270 */
[----:B------:R-:W-:Y:S01]  /*38f60*/  ULDC UR54, c[0x0][0x228] ;  /* 0x00008a0000367ab9 */ /* 0x000fe20000000800 */
[----:B------:R-:W-:Y:S01]  /*38f70*/  ISETP.LT.AND P2, PT, R4, UR53, !P0 ;  /* 0x0000003504007c0c */ /* 0x000fe2000c741270 */
[----:B------:R-:W-:Y:S01]  /*38f80*/  VIADD R26, R0, 0x48 ;  /* 0x00000048001a7836 */ /* 0x000fe20000000000 */
[----:B------:R-:W-:Y:S01]  /*38f90*/  ISETP.LT.AND P1, PT, R5, UR9, !P0 ;  /* 0x0000000905007c0c */ /* 0x000fe2000c721270 */
[----:B------:R-:W-:-:S08]  /*38fa0*/  ULDC UR53, c[0x0][0x228] ;  /* 0x00008a0000357ab9 */ /* 0x000fd00000000800 */
[----:B------:R-:W-:Y:S01]  /*38fb0*/  @P3 LOP3.LUT R234, R234, 0x10000000, RZ, 0xfc, !PT ;  /* 0x10000000eaea3812 */ /* 0x000fe200078efcff */
[----:B0-----:R-:W-:Y:S01]  /*38fc0*/  VIADD R32, R32, UR28 ;  /* 0x0000001c20207c36 */ /* 0x001fe20008000000 */
[----:B------:R-:W-:Y:S01]  /*38fd0*/  ISETP.LT.AND P0, PT, R2, UR7, !P0 ;  /* 0x0000000702007c0c */ /* 0x000fe2000c701270 */
[----:B------:R-:W-:Y:S01]  /*38fe0*/  ULDC UR7, c[0x0][0x248] ;  /* 0x0000920000077ab9 */ /* 0x000fe20000000800 */
[----:B------:R-:W-:Y:S01]  /*38ff0*/  LOP3.LUT R234, R234, 0xf7ffffff, RZ, 0xc0, !PT ;  /* 0xf7ffffffeaea7812 */ /* 0x000fe200078ec0ff */
[----:B------:R-:W-:Y:S01]  /*39000*/  ULDC UR28, c[0x0][0x248] ;  /* 0x00009200001c7ab9 */ /* 0x000fe20000000800 */
[----:B------:R-:W-:Y:S01]  /*39010*/  VIADD R27, R0, 0x47 ;  /* 0x00000047001b7836 */ /* 0x000fe20000000000 */
        /* <DEDUP_REMOVED lines=9> */
[----:B------:R0:W-:Y:S01]  /*390b0*/  STL [R1+0xfec], R32 ;  /* 0x000fec2001007387 */ /* 0x0001e20000100800 */
[----:B------:R-:W-:Y:S01]  /*390c0*/  ISETP.LT.AND P2, PT, R4, UR5, !P0 ;  /* 0x0000000504007c0c */ /* 0x000fe2000c741270 */
[----:B------:R-:W-:Y:S01]  /*390d0*/  ULDC UR5, c[0x0][0x248] ;  /* 0x0000920000057ab9 */ /* 0x000fe20000000800 */
[----:B------:R-:W-:Y:S01]  /*390e0*/  LOP3.LUT R234, R234, 0xfeffffff, RZ, 0xc0, !PT ;  /* 0xfeffffffeaea7812 */ /* 0x000fe200078ec0ff */
[----:B------:R-:W-:Y:S01]  /*390f0*/  ULDC UR32, c[0x0][0x248] ;  /* 0x0000920000207ab9 */ /* 0x000fe20000000800 */
[----:B------:R-:W-:-:S07]  /*39100*/  ISETP.LT.AND P1, PT, R5, UR19, !P0 ;  /* 0x0000001305007c0c */ /* 0x000fce000c721270 */
[----:B------:R-:W-:-:S04]  /*39110*/  @P3 LOP3.LUT R234, R234, 0x1000000, RZ, 0xfc, !PT ;  /* 0x01000000eaea3812 */ /* 0x000fc800078efcff */
[----:B------:R-:W-:-:S04]  /*39120*/  LOP3.LUT R234, R234, 0xff7fffff, RZ, 0xc0, !PT ;  /* 0xff7fffffeaea7812 */ /* 0x000fc800078ec0ff */
[----:B------:R-:W-:Y:S02]  /*39130*/  @P2 LOP3.LUT R234, R234, 0x800000, RZ, 0xfc, !PT ;  /* 0x00800000eaea2812 */ /* 0x000fe400078efcff */
[----:B------:R-:W-:Y:S01]  /*39140*/  ISETP.LT.AND P0, PT, R2, UR20, !P0 ;  /* 0x0000001402007c0c */ /* 0x000fe2000c701270 */
[----:B0-----:R-:W-:Y:S01]  /*39150*/  VIADD R32, R32, UR7 ;  /* 0x0000000720207c36 */ /* 0x001fe20008000000 */
[----:B------:R-:W-:Y:S01]  /*39160*/  LOP3.LUT R234, R234, 0xffbfffff, RZ, 0xc0, !PT ;  /* 0xffbfffffeaea7812 */ /* 0x000fe200078ec0ff */
[----:B------:R-:W-:Y:S01]  /*39170*/  ULDC UR7, c[0x0][0x228] ;  /* 0x00008a0000077ab9 */ /* 0x000fe20000000800 */
[----:B------:R-:W-:Y:S01]  /*39180*/  VIADD R28, R0, 0x46 ;  /* 0x00000046001c7836 */ /* 0x000fe20000000000 */
[----:B------:R-:W-:Y:S01]  /*39190*/  ULDC UR20, c[0x0][0x228] ;  /* 0x00008a0000147ab9 */ /* 0x000fe20000000800 */
        /* <DEDUP_REMOVED lines=8> */
[----:B------:R-:W-:Y:S01]  /*39220*/  ULDC UR34, c[0x0][0x228] ;  /* 0x00008a0000227ab9 */ /* 0x000fe20000000800 */
[----:B------:R-:W-:Y:S02]  /*39230*/  ISETP.LT.AND P2, PT, R4, UR15, !P0 ;  /* 0x0000000f04007c0c */ /* 0x000fe4000c741270 */
        /* <DEDUP_REMOVED lines=16> */
[----:B------:R-:W-:Y:S01]  /*39340*/  ULDC UR14, c[0x0][0x228] ;  /* 0x00008a00000e7ab9 */ /* 0x000fe20000000800 */
[----:B------:R-:W-:Y:S01]  /*39350*/  ISETP.LT.AND P1, PT, R5, UR11, !P0 ;  /* 0x0000000b05007c0c */ /* 0x000fe2000c721270 */
[----:B------:R-:W-:-:S06]  /*39360*/  ULDC.64 UR10, c[0x0][0x228] ;  /* 0x00008a00000a7ab9 */ /* 0x000fcc0000000a00 */
[----:B------:R-:W-:-:S04]  /*39370*/  @P3 LOP3.LUT R234, R234, 0x10000, RZ, 0xfc, !PT ;  /* 0x00010000eaea3812 */ /* 0x000fc800078efcff */
[----:B------:R-:W-:-:S04]  /*39380*/  LOP3.LUT R234, R234, 0xffff7fff, RZ, 0xc0, !PT ;  /* 0xffff7fffeaea7812 */ /* 0x000fc800078ec0ff */
[----:B------:R-:W-:Y:S02]  /*39390*/  @P2 LOP3.LUT R234, R234, 0x8000, RZ, 0xfc, !PT ;  /* 0x00008000eaea2812 */ /* 0x000fe400078efcff */
[----:B------:R-:W-:Y:S01]  /*393a0*/  ISETP.LT.AND P0, PT, R2, UR12, !P0 ;  /* 0x0000000c02007c0c */ /* 0x000fe2000c701270 */
[----:B------:R-:W-:Y:S01]  /*393b0*/  ULDC.64 UR12, c[0x0][0x228] ;  /* 0x00008a00000c7ab9 */ /* 0x000fe20000000a00 */
[----:B------:R-:W-:-:S04]  /*393c0*/  LOP3.LUT R234, R234, 0xffffbfff, RZ, 0xc0, !PT ;  /* 0xffffbfffeaea7812 */ /* 0x000fc800078ec0ff */
[----:B------:R-:W-:-:S04]  /*393d0*/  @P1 LOP3.LUT R234, R234, 0x4000, RZ, 0xfc, !PT ;  /* 0x00004000eaea1812 */ /* 0x000fc800078efcff */
[----:B------:R-:W-:-:S04]  /*393e0*/  LOP3.LUT R234, R234, 0xffffdfff, RZ, 0xc0, !PT ;  /* 0xffffdfffeaea7812 */ /* 0x000fc800078ec0ff */
[----:B------:R-:W-:Y:S02]  /*393f0*/  @P0 LOP3.LUT R234, R234, 0x2000, RZ, 0xfc, !PT ;  /* 0x00002000eaea0812 */ /* 0x000fe400078efcff */
[----:B------:R-:W-:Y:S01]  /*39400*/  ISETP.GE.AND P0, PT, R91, UR33, PT ;  /* 0x000000215b007c0c */ /* 0x000fe2000bf06270 */
[----:B------:R0:W-:Y:S01]  /*39410*/  STL [R1+0x1054], R32 ;  /* 0x0010542001007387 */ /* 0x0001e20000100800 */
        /* <DEDUP_REMOVED lines=8> */
[----:B0-----:R-:W-:-:S06]  /*394a0*/  VIADD R32, R32, UR5 ;  /* 0x0000000520207c36 */ /* 0x001fcc0008000000 */
[----:B------:R-:W-:Y:S01]  /*394b0*/  @P3 LOP3.LUT R234, R234, 0x1000, RZ, 0xfc, !PT ;  /* 0x00001000eaea3812 */ /* 0x000fe200078efcff */
[----:B------:R-:W-:Y:S01]  /*394c0*/  ULDC UR5, c[0x0][0x248] ;  /* 0x0000920000057ab9 */ /* 0x000fe20000000800 */
[----:B------:R-:W-:Y:S01]  /*394d0*/  VIADD R30, R0, 0x44 ;  /* 0x00000044001e7836 */ /* 0x000fe20000000000 */
[----:B------:R-:W0:Y:S01]  /*394e0*/  S2R R170, SR_TID.X ;  /* 0x0000000000aa7919 */ /* 0x000e220000002100 */
[----:B------:R-:W-:Y:S01]  /*394f0*/  LOP3.LUT R234, R234, 0xfffff7ff, RZ, 0xc0, !PT ;  /* 0xfffff7ffeaea7812 */ /* 0x000fe200078ec0ff */
[----:B------:R-:W-:Y:S01]  /*39500*/  VIADD R117, R0, 0xac ;  /* 0x000000ac00757836 */ /* 0x000fe20000000000 */
[----:B------:R-:W-:Y:S02]  /*39510*/  ULDC UR52, c[0x0][0x248] ;  /* 0x0000920000347ab9 */ /* 0x000fe40000000800 */
[----:B------:R-:W-:Y:S02]  /*39520*/  @P2 LOP3.LUT R234, R234, 0x800, RZ, 0xfc, !PT ;  /* 0x00000800eaea2812 */ /* 0x000fe400078efcff */
[----:B------:R-:W-:Y:S01]  /*39530*/  ISETP.LT.AND P0, PT, R2, UR18, !P0 ;  /* 0x0000001202007c0c */ /* 0x000fe2000c701270 */
[----:B------:R-:W-:Y:S01]  /*39540*/  ULDC.64 UR18, c[0x0][0x228] ;  /* 0x00008a0000127ab9 */ /* 0x000fe20000000a00 */
[----:B------:R-:W-:-:S04]  /*39550*/  LOP3.LUT R234, R234, 0xfffffbff, RZ, 0xc0, !PT ;  /* 0xfffffbffeaea7812 */ /* 0x000fc800078ec0ff */
[----:B------:R-:W-:-:S04]  /*39560*/  @P1 LOP3.LUT R234, R234, 0x400, RZ, 0xfc, !PT ;  /* 0x00000400eaea1812 */ /* 0x000fc800078efcff */
[----:B------:R-:W-:-:S04]  /*39570*/  LOP3.LUT R234, R234, 0xfffffdff, RZ, 0xc0, !PT ;  /* 0xfffffdffeaea7812 */ /* 0x000fc800078ec0ff */
[----:B------:R-:W-:Y:S02]  /*39580*/  @P0 LOP3.LUT R234, R234, 0x200, RZ, 0xfc, !PT ;  /* 0x00000200eaea0812 */ /* 0x000fe400078efcff */
[----:B------:R-:W-:-:S04]  /*39590*/  ISETP.GE.AND P0, PT, R90, UR35, PT ;  /* 0x000000235a007c0c */ /* 0x000fc8000bf06270 */
[----:B------:R-:W-:Y:S01]  /*395a0*/  ISETP.LT.AND P3, PT, R3, UR12, !P0 ;  /* 0x0000000c03007c0c */ /* 0x000fe2000c761270 */
[----:B------:R1:W-:Y:S01]  /*395b0*/  STL [R1+0x10d0], R32 ;  /* 0x0010d02001007387 */ /* 0x0003e20000100800 */
[----:B------:R-:W-:Y:S01]  /*395c0*/  ISETP.LT.AND P2, PT, R4, UR16, !P0 ;  /* 0x0000001004007c0c */ /* 0x000fe2000c741270 */
[----:B------:R-:W-:Y:S01]  /*395d0*/  ULDC.64 UR16, c[0x0][0x228] ;  /* 0x00008a0000107ab9 */ /* 0x000fe20000000a00 */
[----:B------:R-:W-:Y:S01]  /*395e0*/  LOP3.LUT R234, R234, 0xfffffeff, RZ, 0xc0, !PT ;  /* 0xfffffeffeaea7812 */ /* 0x000fe200078ec0ff */
[----:B------:R-:W-:Y:S01]  /*395f0*/  ULDC UR12, c[0x0][0x228] ;  /* 0x00008a00000c7ab9 */ /* 0x000fe20000000800 */
[----:B------:R-:W-:-:S07]  /*39600*/  ISETP.LT.AND P1, PT, R5, UR22, !P0 ;  /* 0x0000001605007c0c */ /* 0x000fce000c721270 */
        /* <DEDUP_REMOVED lines=10> */
[----:B-1----:R-:W-:Y:S01]  /*396b0*/  VIADD R32, R32, UR5 ;  /* 0x0000000520207c36 */ /* 0x002fe20008000000 */
[----:B------:R-:W-:Y:S01]  /*396c0*/  LOP3.LUT R234, R234, 0xffffffef, RZ, 0xc0, !PT ;  /* 0xffffffefeaea7812 */ /* 0x000fe200078ec0ff */
[----:B------:R-:W-:Y:S01]  /*396d0*/  ULDC UR5, c[0x0][0x248] ;  /* 0x0000920000057ab9 */ /* 0x000fe20000000800 */
[----:B------:R-:W-:Y:S01]  /*396e0*/  ISETP.LT.AND P3, PT, R3, UR16, !P0 ;  /* 0x0000001003007c0c */ /* 0x000fe2000c761270 */
[----:B------:R-:W-:Y:S01]  /*396f0*/  ULDC UR15, c[0x0][0x248] ;  /* 0x00009200000f7ab9 */ /* 0x000fe20000000800 */
[----:B------:R-:W-:Y:S02]  /*39700*/  ISETP.LT.AND P2, PT, R4, UR21, !P0 ;  /* 0x0000001504007c0c */ /* 0x000fe4000c741270 */
[----:B------:R-:W-:Y:S01]  /*39710*/  ISETP.LT.AND P1, PT, R5, UR25, !P0 ;  /* 0x0000001905007c0c */ /* 0x000fe2000c721270 */
[----:B------:R1:W-:Y:S01]  /*39720*/  STL [R1+0x10d4], R32 ;  /* 0x0010d42001007387 */ /* 0x0003e20000100800 */
[----:B------:R-:W-:-:S07]  /*39730*/  ULDC UR16, c[0x0][0x228] ;  /* 0x00008a0000107ab9 */ /* 0x000fce0000000800 */
[----:B------:R-:W-:Y:S01]  /*39740*/  @P3 LOP3.LUT R234, R234, 0x10, RZ, 0xfc, !PT ;  /* 0x00000010eaea3812 */ /* 0x000fe200078efcff */
[----:B------:R-:W-:-:S03]  /*39750*/  ULDC UR21, c[0x0][0x228] ;  /* 0x00008a0000157ab9 */ /* 0x000fc60000000800 */
[----:B------:R-:W-:-:S04]  /*39760*/  LOP3.LUT R234, R234, 0xfffffff7, RZ, 0xc0, !PT ;  /* 0xfffffff7eaea7812 */ /* 0x000fc800078ec0ff */
[----:B------:R-:W-:Y:S02]  /*39770*/  @P2 LOP3.LUT R234, R234, 0x8, RZ, 0xfc, !PT ;  /* 0x00000008eaea2812 */ /* 0x000fe400078efcff */
[----:B------:R-:W-:Y:S01]  /*39780*/  ISETP.LT.AND P0, PT, R2, UR26, !P0 ;  /* 0x0000001a02007c0c */ /* 0x000fe2000c701270 */
[----:B-1----:R-:W-:Y:S01]  /*39790*/  VIADD R32, R32, UR5 ;  /* 0x0000000520207c36 */ /* 0x002fe20008000000 */
[----:B------:R-:W-:Y:S01]  /*397a0*/  LOP3.LUT R234, R234, 0xfffffffb, RZ, 0xc0, !PT ;  /* 0xfffffffbeaea7812 */ /* 0x000fe200078ec0ff */
[----:B------:R-:W-:Y:S01]  /*397b0*/  ULDC UR26, c[0x0][0x248] ;  /* 0x00009200001a7ab9 */ /* 0x000fe20000000800 */
[----:B------:R-:W-:Y:S02]  /*397c0*/  ULDC UR5, c[0x0][0x228] ;  /* 0x00008a0000057ab9 */ /* 0x000fe40000000800 */
        /* <DEDUP_REMOVED lines=8> */
[----:B------:R-:W-:Y:S01]  /*39850*/  ULDC.64 UR24, c[0x0][0x228] ;  /* 0x00008a0000187ab9 */ /* 0x000fe20000000a00 */
[----:B------:R-:W-:Y:S01]  /*39860*/  ISETP.LT.AND P1, PT, R5, UR39, !P0 ;  /* 0x0000002705007c0c */ /* 0x000fe2000c721270 */
[----:B------:R-:W-:Y:S01]  /*39870*/  ULDC UR39, c[0x0][0x228] ;  /* 0x00008a0000277ab9 */ /* 0x000fe20000000800 */
[----:B------:R-:W-:Y:S01]  /*39880*/  ISETP.LT.AND P3, PT, R3, UR18, !P0 ;  /* 0x0000001203007c0c */ /* 0x000fe2000c761270 */
[----:B------:R-:W-:Y:S01]  /*39890*/  ULDC UR18, c[0x0][0x228] ;  /* 0x00008a0000127ab9 */ /* 0x000fe20000000800 */
[----:B------:R-:W-:-:S07]  /*398a0*/  ISETP.LT.AND P0, PT, R2, UR40, !P0 ;  /* 0x0000002802007c0c */ /* 0x000fce000c701270 */
[----:B------:R-:W-:-:S04]  /*398b0*/  @P2 LOP3.LUT R233, R233, 0x80000000, RZ, 0xfc, !PT ;  /* 0x80000000e9e92812 */ /* 0x000fc800078efcff */
[----:B------:R-:W-:-:S04]  /*398c0*/  LOP3.LUT R233, R233, 0xbfffffff, RZ, 0xc0, !PT ;  /* 0xbfffffffe9e97812 */ /* 0x000fc800078ec0ff */
[----:B------:R-:W-:-:S04]  /*398d0*/  @P1 LOP3.LUT R233, R233, 0x40000000, RZ, 0xfc, !PT ;  /* 0x40000000e9e91812 */ /* 0x000fc800078efcff */
[----:B------:R-:W-:-:S04]  /*398e0*/  LOP3.LUT R233, R233, 0xdfffffff, RZ, 0xc0, !PT ;  /* 0xdfffffffe9e97812 */ /* 0x000fc800078ec0ff */
[----:B------:R-:W-:Y:S02]  /*398f0*/  @P0 LOP3.LUT R233, R233, 0x20000000, RZ, 0xfc, !PT ;  /* 0x20000000e9e90812 */ /* 0x000fe400078efcff */
[----:B------:R-:W-:Y:S01]  /*39900*/  ISETP.GE.AND P0, PT, R6, UR13, PT ;  /* 0x0000000d06007c0c */ /* 0x000fe2000bf06270 */
[----:B-1----:R-:W-:Y:S01]  /*39910*/  VIADD R32, R32, UR10 ;  /* 0x0000000a20207c36 */ /* 0x002fe20008000000 */
[----:B------:R-:W-:Y:S01]  /*39920*/  @P3 LOP3.LUT R234, R234, 0x1, RZ, 0xfc, !PT ;  /* 0x00000001eaea3812 */ /* 0x000fe200078efcff */
[----:B------:R-:W-:Y:S01]  /*39930*/  ULDC UR13, c[0x0][0x248] ;  /* 0x00009200000d7ab9 */ /* 0x000fe20000000800 */
[----:B------:R-:W-:Y:S01]  /*39940*/  ISETP.LT.AND P3, PT, R3, UR22, !P0 ;  /* 0x0000001603007c0c */ /* 0x000fe2000c761270 */
[----:B------:R-:W-:Y:S01]  /*39950*/  ULDC UR22, c[0x0][0x248] ;  /* 0x0000920000167ab9 */ /* 0x000fe20000000800 */
[----:B------:R-:W-:Y:S02]  /*39960*/  ISETP.LT.AND P2, PT, R4, UR38, !P0 ;  /* 0x0000002604007c0c */ /* 0x000fe4000c741270 */
[----:B------:R-:W-:-:S02]  /*39970*/  LOP3.LUT R233, R233, 0xefffffff, RZ, 0xc0, !PT ;  /* 0xefffffffe9e97812 */ /* 0x000fc400078ec0ff */
[----:B------:R-:W-:Y:S01]  /*39980*/  ISETP.LT.AND P1, PT, R5, UR41, !P0 ;  /* 0x0000002905007c0c */ /* 0x000fe2000c721270 */
[----:B------:R1:W-:Y:S01]  /*39990*/  STL [R1+0x1124], R32 ;  /* 0x0011242001007387 */ /* 0x0003e20000100800 */
[----:B------:R-:W-:Y:S01]  /*399a0*/  ULDC UR38, c[0x0][0x248] ;  /* 0x0000920000267ab9 */ /* 0x000fe20000000800 */
[----:B------:R-:W-:-:S04]  /*399b0*/  ULDC UR10, c[0x0][0x228] ;  /* 0x00008a00000a7ab9 */ /* 0x000fc80000000800 */
[----:B------:R-:W-:Y:S01]  /*399c0*/  @P3 LOP3.LUT R233, R233, 0x10000000, RZ, 0xfc, !PT ;  /* 0x10000000e9e93812 */ /* 0x000fe200078efcff */
[----:B------:R-:W-:-:S03]  /*399d0*/  ULDC.64 UR40, c[0x0][0x228] ;  /* 0x00008a0000287ab9 */ /* 0x000fc60000000a00 */
        /* <DEDUP_REMOVED lines=20> */
[----:B------:R-:W-:-:S04]  /*39b20*/  @P3 LOP3.LUT R233, R233, 0x1000000, RZ, 0xfc, !PT ;  /* 0x01000000e9e93812 */ /* 0x000fc800078efcff */
[----:B------:R-:W-:-:S04]  /*39b30*/  LOP3.LUT R233, R233, 0xff7fffff, RZ, 0xc0, !PT ;  /* 0xff7fffffe9e97812 */ /* 0x000fc800078ec0ff */
[----:B------:R-:W-:Y:S02]  /*39b40*/  @P2 LOP3.LUT R233, R233, 0x800000, RZ, 0xfc, !PT ;  /* 0x00800000e9e92812 */ /* 0x000fe400078efcff */
[----:B------:R-:W-:Y:S02]  /*39b50*/  ISETP.LT.AND P0, PT, R2, UR47, !P0 ;  /* 0x0000002f02007c0c */ /* 0x000fe4000c701270 */
[----:B------:R-:W-:Y:S01]  /*39b60*/  LOP3.LUT R233, R233, 0xffbfffff, RZ, 0xc0, !PT ;  /* 0xffbfffffe9e97812 */ /* 0x000fe200078ec0ff */
[----:B-1----:R-:W-:Y:S01]  /*39b70*/  VIADD R32, R32, UR11 ;  /* 0x0000000b20207c36 */ /* 0x002fe20008000000 */
[----:B------:R-:W-:Y:S02]  /*39b80*/  ULDC UR11, c[0x0][0x228] ;  /* 0x00008a00000b7ab9 */ /* 0x000fe40000000800 */
[----:B------:R-:W-:Y:S02]  /*39b90*/  @P1 LOP3.LUT R233, R233, 0x400000, RZ, 0xfc, !PT ;  /* 0x00400000e9e91812 */ /* 0x000fe400078efcff */
[----:B------:R1:W-:Y:S02]  /*39ba0*/  STL [R1+0x118c], R32 ;  /* 0x00118c2001007387 */ /* 0x0003e40000100800 */
[----:B------:R-:W-:-:S04]  /*39bb0*/  LOP3.LUT R233, R233, 0xffdfffff, RZ, 0xc0, !PT ;  /* 0xffdfffffe9e97812 */ /* 0x000fc800078ec0ff */
[----:B------:R-:W-:Y:S01]  /*39bc0*/  @P0 LOP3.LUT R233, R233, 0x200000, RZ, 0xfc, !PT ;  /* 0x00200000e9e90812 */ /* 0x000fe200078efcff */
[----:B-1----:R-:W-:Y:S01]  /*39bd0*/  VIADD R32, R32, UR13 ;  /* 0x0000000d20207c36 */ /* 0x002fe20008000000 */
[----:B------:R-:W-:Y:S01]  /*39be0*/  ISETP.GE.AND P0, PT, R16, UR19, PT ;  /* 0x0000001310007c0c */ /* 0x000fe2000bf06270 */
[----:B------:R-:W-:Y:S01]  /*39bf0*/  ULDC UR13, c[0x0][0x248] ;  /* 0x00009200000d7ab9 */ /* 0x000fe20000000800 */
[----:B------:R-:W-:Y:S01]  /*39c00*/  LOP3.LUT R233, R233, 0xffefffff, RZ, 0xc0, !PT ;  /* 0xffefffffe9e97812 */ /* 0x000fe200078ec0ff */
[----:B------:R-:W-:Y:S01]  /*39c10*/  VIADD R6, R32, UR28 ;  /* 0x0000001c20067c36 */ /* 0x000fe20008000000 */
[----:B------:R-:W-:Y:S01]  /*39c20*/  ULDC.64 UR28, c[0x0][0x228] ;  /* 0x00008a00001c7ab9 */ /* 0x000fe20000000a00 */
[----:B------:R-:W-:Y:S01]  /*39c30*/  STL [R1+0x11e8], R32 ;  /* 0x0011e82001007387 */ /* 0x000fe20000100800 */
[----:B------:R-:W-:Y:S01]  /*39c40*/  ISETP.LT.AND P3, PT, R3, UR28, !P0 ;  /* 0x0000001c03007c0c */ /* 0x000fe2000c761270 */
[----:B------:R-:W-:Y:S01]  /*39c50*/  ULDC UR19, c[0x0][0x248] ;  /* 0x0000920000137ab9 */ /* 0x000fe20000000800 */
[----:B------:R-:W-:-:S02]  /*39c60*/  ISETP.LT.AND P2, PT, R4, UR46, !P0 ;  /* 0x0000002e04007c0c */ /* 0x000fc4000c741270 */
[----:B------:R-:W-:Y:S01]  /*39c70*/  ISETP.LT.AND P1, PT, R5, UR27, !P0 ;  /* 0x0000001b05007c0c */ /* 0x000fe2000c721270 */
[----:B------:R1:W-:Y:S08]  /*39c80*/  STL [R1+0x11ec], R6 ;  /* 0x0011ec0601007387 */ /* 0x0003f00000100800 */
        /* <DEDUP_REMOVED lines=12> */
[----:B------:R-:W-:-:S04]  /*39d50*/  ISETP.GE.AND P0, PT, R17, UR23, PT ;  /* 0x0000001711007c0c */ /* 0x000fc8000bf06270 */
[----:B------:R-:W-:Y:S02]  /*39d60*/  ISETP.LT.AND P3, PT, R3, UR30, !P0 ;  /* 0x0000001e03007c0c */ /* 0x000fe4000c761270 */
[----:B------:R-:W-:Y:S01]  /*39d70*/  ISETP.LT.AND P2, PT, R4, UR59, !P0 ;  /* 0x0000003b04007c0c */ /* 0x000fe2000c741270 */
[----:B------:R1:W-:Y:S01]  /*39d80*/  STL [R1+0x1238], R6 ;  /* 0x0012380601007387 */ /* 0x0003e20000100800 */
[----:B------:R-:W-:Y:S01]  /*39d90*/  LOP3.LUT R233, R233, 0xfffeffff, RZ, 0xc0, !PT ;  /* 0xfffeffffe9e97812 */ /* 0x000fe200078ec0ff */
[----:B------:R-:W-:Y:S01]  /*39da0*/  ULDC UR59, c[0x0][0x228] ;  /* 0x00008a00003b7ab9 */ /* 0x000fe20000000800 */
[----:B------:R-:W-:Y:S01]  /*39db0*/  ISETP.LT.AND P1, PT, R5, UR50, !P0 ;  /* 0x0000003205007c0c */ /* 0x000fe2000c721270 */
[----:B------:R-:W-:-:S06]  /*39dc0*/  ULDC UR50, c[0x0][0x248] ;  /* 0x0000920000327ab9 */ /* 0x000fcc0000000800 */
[----:B------:R-:W-:-:S04]  /*39dd0*/  @P3 LOP3.LUT R233, R233, 0x10000, RZ, 0xfc, !PT ;  /* 0x00010000e9e93812 */ /* 0x000fc800078efcff */
[----:B------:R-:W-:-:S04]  /*39de0*/  LOP3.LUT R233, R233, 0xffff7fff, RZ, 0xc0, !PT ;  /* 0xffff7fffe9e97812 */ /* 0x000fc800078ec0ff */
[----:B------:R-:W-:Y:S02]  /*39df0*/  @P2 LOP3.LUT R233, R233, 0x8000, RZ, 0xfc, !PT ;  /* 0x00008000e9e92812 */ /* 0x000fe400078efcff */
[----:B------:R-:W-:Y:S01]  /*39e00*/  ISETP.LT.AND P0, PT, R2, UR51, !P0 ;  /* 0x0000003302007c0c */ /* 0x000fe2000c701270 */
[----:B-1----:R-:W-:Y:S01]  /*39e10*/  VIADD R6, R6, UR22 ;  /* 0x0000001606067c36 */ /* 0x002fe20008000000 */
[----:B------:R-:W-:Y:S01]  /*39e20*/  LOP3.LUT R233, R233, 0xffffbfff, RZ, 0xc0, !PT ;  /* 0xffffbfffe9e97812 */ /* 0x000fe200078ec0ff */
[----:B------:R-:W-:Y:S01]  /*39e30*/  ULDC.64 UR22, c[0x0][0x228] ;  /* 0x00008a0000167ab9 */ /* 0x000fe20000000a00 */
[----:B------:R-:W-:Y:S02]  /*39e40*/  ULDC UR51, c[0x0][0x248] ;  /* 0x0000920000337ab9 */ /* 0x000fe40000000800 */
[----:B------:R-:W-:-:S04]  /*39e50*/  @P1 LOP3.LUT R233, R233, 0x4000, RZ, 0xfc, !PT ;  /* 0x00004000e9e91812 */ /* 0x000fc800078efcff */
[----:B------:R-:W-:-:S04]  /*39e60*/  LOP3.LUT R233, R233, 0xffffdfff, RZ, 0xc0, !PT ;  /* 0xffffdfffe9e97812 */ /* 0x000fc800078ec0ff */
[----:B------:R-:W-:Y:S02]  /*39e70*/  @P0 LOP3.LUT R233, R233, 0x2000, RZ, 0xfc, !PT ;  /* 0x00002000e9e90812 */ /* 0x000fe400078efcff */
[----:B------:R-:W-:-:S04]  /*39e80*/  ISETP.GE.AND P0, PT, R18, UR25, PT ;  /* 0x0000001912007c0c */ /* 0x000fc8000bf06270 */
[----:B------:R-:W-:Y:S02]  /*39e90*/  ISETP.LT.AND P3, PT, R3, UR36, !P0 ;  /* 0x0000002403007c0c */ /* 0x000fe4000c761270 */
        /* <DEDUP_REMOVED lines=15> */
[----:B------:R1:W-:Y:S01]  /*39f90*/  STL [R1+0x123c], R6 ;  /* 0x00123c0601007387 */ /* 0x0003e20000100800 */
[----:B------:R-:W-:Y:S01]  /*39fa0*/  LOP3.LUT R233, R233, 0xfffffeff, RZ, 0xc0, !PT ;  /* 0xfffffeffe9e97812 */ /* 0x000fe200078ec0ff */
[----:B------:R-:W-:Y:S01]  /*39fb0*/  ULDC.64 UR28, c[0x0][0x228] ;  /* 0x00008a00001c7ab9 */ /* 0x000fe20000000a00 */
[----:B------:R-:W-:Y:S02]  /*39fc0*/  ISETP.LT.AND P3, PT, R3, UR40, !P0 ;  /* 0x0000002803007c0c */ /* 0x000fe4000c761270 */
[----:B------:R-:W-:Y:S01]  /*39fd0*/  ISETP.LT.AND P2, PT, R4, UR33, !P0 ;  /* 0x0000002104007c0c */ /* 0x000fe2000c741270 */
[----:B------:R-:W-:Y:S01]  /*39fe0*/  ULDC UR33, c[0x0][0x228] ;  /* 0x00008a0000217ab9 */ /* 0x000fe20000000800 */
[----:B------:R-:W-:Y:S01]  /*39ff0*/  ISETP.LT.AND P1, PT, R5, UR34, !P0 ;  /* 0x0000002205007c0c */ /* 0x000fe2000c721270 */
[----:B------:R-:W-:-:S08]  /*3a000*/  ULDC UR34, c[0x0][0x228] ;  /* 0x00008a0000227ab9 */ /* 0x000fd00000000800 */
        /* <DEDUP_REMOVED lines=30> */
[----:B-1----:R-:W-:Y:S01]  /*3a1f0*/  VIADD R6, R6, UR26 ;  /* 0x0000001a06067c36 */ /* 0x002fe20008000000 */
[----:B------:R-:W-:Y:S01]  /*3a200*/  ULDC.64 UR26, c[0x0][0x228] ;  /* 0x00008a00001a7ab9 */ /* 0x000fe20000000a00 */
[----:B------:R-:W-:Y:S01]  /*3a210*/  LOP3.LUT R233, R233, 0xfffffffe, RZ, 0xc0, !PT ;  /* 0xfffffffee9e97812 */ /* 0x000fe200078ec0ff */
[----:B------:R-:W-:Y:S01]  /*3a220*/  ULDC.64 UR36, c[0x0][0x228] ;  /* 0x00008a0000247ab9 */ /* 0x000fe20000000a00 */
[----:B------:R-:W-:Y:S02]  /*3a230*/  ISETP.LT.AND P2, PT, R4, UR39, !P0 ;  /* 0x0000002704007c0c */ /* 0x000fe4000c741270 */
        /* <DEDUP_REMOVED lines=11> */
[----:B------:R1:W-:Y:S01]  /*3a2f0*/  STL [R1+0x12bc], R6 ;  /* 0x0012bc0601007387 */ /* 0x0003e20000100800 */
[----:B------:R-:W-:Y:S01]  /*3a300*/  @P3 LOP3.LUT R233, R233, 0x1, RZ, 0xfc, !PT ;  /* 0x00000001e9e93812 */ /* 0x000fe200078efcff */
[----:B------:R-:W-:Y:S01]  /*3a310*/  ULDC.64 UR40, c[0x0][0x228] ;  /* 0x00008a0000287ab9 */ /* 0x000fe20000000a00 */
[----:B------:R-:W-:Y:S02]  /*3a320*/  ISETP.LT.AND P3, PT, R3, UR28, !P0 ;  /* 0x0000001c03007c0c */ /* 0x000fe4000c761270 */
[----:B------:R-:W-:Y:S01]  /*3a330*/  ISETP.LT.AND P2, PT, R4, UR59, !P0 ;  /* 0x0000003b04007c0c */ /* 0x000fe2000c741270 */
[----:B------:R-:W-:Y:S01]  /*3a340*/  ULDC UR59, c[0x0][0x228] ;  /* 0x00008a00003b7ab9 */ /* 0x000fe20000000800 */
[----:B------:R-:W-:-:S02]  /*3a350*/  LOP3.LUT R232, R232, 0xefffffff, RZ, 0xc0, !PT ;  /* 0xefffffffe8e87812 */ /* 0x000fc400078ec0ff */
[----:B------:R-:W-:-:S07]  /*3a360*/  ISETP.LT.AND P1, PT, R5, UR43, !P0 ;  /* 0x0000002b05007c0c */ /* 0x000fce000c721270 */
[----:B------:R-:W-:-:S04]  /*3a370*/  @P3 LOP3.LUT R232, R232, 0x10000000, RZ, 0xfc, !PT ;  /* 0x10000000e8e83812 */ /* 0x000fc800078efcff */
[----:B------:R-:W-:-:S04]  /*3a380*/  LOP3.LUT R232, R232, 0xf7ffffff, RZ, 0xc0, !PT ;  /* 0xf7ffffffe8e87812 */ /* 0x000fc800078ec0ff */
[----:B------:R-:W-:Y:S02]  /*3a390*/  @P2 LOP3.LUT R232, R232, 0x8000000, RZ, 0xfc, !PT ;  /* 0x08000000e8e82812 */ /* 0x000fe400078efcff */
[----:B------:R-:W-:Y:S01]  /*3a3a0*/  ISETP.LT.AND P0, PT, R2, UR54, !P0 ;  /* 0x0000003602007c0c */ /* 0x000fe2000c701270 */
[----:B-1----:R-:W-:Y:S01]  /*3a3b0*/  VIADD R6, R6, UR32 ;  /* 0x0000002006067c36 */ /* 0x002fe20008000000 */
[----:B------:R-:W-:Y:S01]  /*3a3c0*/  LOP3.LUT R232, R232, 0xfbffffff, RZ, 0xc0, !PT ;  /* 0xfbffffffe8e87812 */ /* 0x000fe200078ec0ff */
[----:B------:R-:W-:Y:S01]  /*3a3d0*/  ULDC.64 UR32, c[0x0][0x228] ;  /* 0x00008a0000207ab9 */ /* 0x000fe20000000a00 */
[----:B------:R-:W-:Y:S01]  /*3a3e0*/  VIADD R31, R0, 0x43 ;  /* 0x00000043001f7836 */ /* 0x000fe20000000000 */
[----:B------:R-:W-:Y:S01]  /*3a3f0*/  ULDC.64 UR54, c[0x0][0x228] ;  /* 0x00008a0000367ab9 */ /* 0x000fe20000000a00 */
        /* <DEDUP_REMOVED lines=16> */
[----:B------:R-:W-:Y:S02]  /*3a500*/  @P2 LOP3.LUT R232, R232, 0x400000, RZ, 0xfc, !PT ;  /* 0x00400000e8e82812 */ /* 0x000fe400078efcff */
[----:B------:R-:W-:Y:S02]  /*3a510*/  ISETP.GE.AND P0, PT, R24, UR27, PT ;  /* 0x0000001b18007c0c */ /* 0x000fe4000bf06270 */
[----:B------:R-:W-:-:S04]  /*3a520*/  LOP3.LUT R232, R232, 0xffdfffff, RZ, 0xc0, !PT ;  /* 0xffdfffffe8e87812 */ /* 0x000fc800078ec0ff */
[----:B------:R-:W-:Y:S02]  /*3a530*/  @P1 LOP3.LUT R232, R232, 0x200000, RZ, 0xfc, !PT ;  /* 0x00200000e8e81812 */ /* 0x000fe400078efcff */
[----:B------:R-:W-:Y:S02]  /*3a540*/  ISETP.LT.AND P1, PT, R3, UR32, !P0 ;  /* 0x0000002003007c0c */ /* 0x000fe4000c721270 */
[----:B------:R-:W-:Y:S02]  /*3a550*/  ISETP.LT.AND P3, PT, R4, UR26, !P0 ;  /* 0x0000001a04007c0c */ /* 0x000fe4000c761270 */
[----:B------:R-:W-:Y:S02]  /*3a560*/  LOP3.LUT R232, R232, 0xffefffff, RZ, 0xc0, !PT ;  /* 0xffefffffe8e87812 */ /* 0x000fe400078ec0ff */
[----:B------:R-:W-:-:S07]  /*3a570*/  ISETP.LT.AND P2, PT, R5, UR24, !P0 ;  /* 0x0000001805007c0c */ /* 0x000fce000c741270 */
[----:B------:R-:W-:-:S04]  /*3a580*/  @P1 LOP3.LUT R232, R232, 0x100000, RZ, 0xfc, !PT ;  /* 0x00100000e8e81812 */ /* 0x000fc800078efcff */
[----:B------:R-:W-:-:S04]  /*3a590*/  LOP3.LUT R232, R232, 0xfff7ffff, RZ, 0xc0, !PT ;  /* 0xfff7ffffe8e87812 */ /* 0x000fc800078ec0ff */
[----:B------:R-:W-:Y:S02]  /*3a5a0*/  @P3 LOP3.LUT R232, R232, 0x80000, RZ, 0xfc, !PT ;  /* 0x00080000e8e83812 */ /* 0x000fe400078efcff */
[----:B------:R-:W-:Y:S02]  /*3a5b0*/  ISETP.LT.AND P1, PT, R2, UR59, !P0 ;  /* 0x0000003b02007c0c */ /* 0x000fe4000c721270 */
        /* <DEDUP_REMOVED lines=27> */
[----:B------:R-:W-:Y:S01]  /*3a770*/  @P2 LOP3.LUT R232, R232, 0x400, RZ, 0xfc, !PT ;  /* 0x00000400e8e82812 */ /* 0x000fe200078efcff */
[----:B------:R1:W-:Y:S01]  /*3a780*/  STL [R1+0x1328], R6 ;  /* 0x0013280601007387 */ /* 0x0003e20000100800 */
[----:B------:R-:W-:Y:S02]  /*3a790*/  ISETP.GE.AND P0, PT, R27, UR33, PT ;  /* 0x000000211b007c0c */ /* 0x000fe4000bf06270 */
[----:B------:R-:W-:-:S04]  /*3a7a0*/  LOP3.LUT R232, R232, 0xfffffdff, RZ, 0xc0, !PT ;  /* 0xfffffdffe8e87812 */ /* 0x000fc800078ec0ff */
[----:B------:R-:W-:Y:S01]  /*3a7b0*/  @P1 LOP3.LUT R232, R232, 0x200, RZ, 0xfc, !PT ;  /* 0x00000200e8e81812 */ /* 0x000fe200078efcff */
[----:B-1----:R-:W-:Y:S01]  /*3a7c0*/  VIADD R6, R6, UR38 ;  /* 0x0000002606067c36 */ /* 0x002fe20008000000 */
[----:B------:R-:W-:Y:S02]  /*3a7d0*/  ULDC.64 UR38, c[0x0][0x228] ;  /* 0x00008a0000267ab9 */ /* 0x000fe40000000a00 */
        /* <DEDUP_REMOVED lines=24> */
[----:B------:R-:W-:Y:S02]  /*3a960*/  LOP3.LUT R232, R232, 0xfffffffd, RZ, 0xc0, !PT ;  /* 0xfffffffde8e87812 */ /* 0x000fe400078ec0ff */
[----:B------:R-:W-:Y:S02]  /*3a970*/  ISETP.LT.AND P3, PT, R4, UR20, !P0 ;  /* 0x0000001404007c0c */ /* 0x000fe4000c761270 */
[----:B------:R-:W-:Y:S02]  /*3a980*/  @P1 LOP3.LUT R232, R232, 0x2, RZ, 0xfc, !PT ;  /* 0x00000002e8e81812 */ /* 0x000fe400078efcff */
[----:B------:R-:W-:-:S02]  /*3a990*/  ISETP.LT.AND P1, PT, R3, UR40, !P0 ;  /* 0x0000002803007c0c */ /* 0x000fc4000c721270 */
[----:B------:R-:W-:Y:S02]  /*3a9a0*/  ISETP.LT.AND P2, PT, R5, UR16, !P0 ;  /* 0x0000001005007c0c */ /* 0x000fe4000c741270 */
[----:B------:R-:W-:Y:S01]  /*3a9b0*/  LOP3.LUT R232, R232, 0xfffffffe, RZ, 0xc0, !PT ;  /* 0xfffffffee8e87812 */ /* 0x000fe200078ec0ff */
[----:B------:R1:W-:Y:S04]  /*3a9c0*/  STL [R1+0x132c], R6 ;  /* 0x00132c0601007387 */ /* 0x0003e80000100800 */
[----:B------:R-:W-:-:S04]  /*3a9d0*/  @P3 LOP3.LUT R220, R220, 0x20000000, RZ, 0xfc, !PT ;  /* 0x20000000dcdc3812 */ /* 0x000fc800078efcff */
[----:B------:R-:W-:Y:S01]  /*3a9e0*/  @P1 LOP3.LUT R232, R232, 0x1, RZ, 0xfc, !PT ;  /* 0x00000001e8e81812 */ /* 0x000fe200078efcff */
[----:B-1----:R-:W-:Y:S01]  /*3a9f0*/  VIADD R6, R6, UR42 ;  /* 0x0000002a06067c36 */ /* 0x002fe20008000000 */
[----:B------:R-:W-:Y:S01]  /*3aa00*/  ISETP.LT.AND P1, PT, R2, UR15, !P0 ;  /* 0x0000000f02007c0c */ /* 0x000fe2000c721270 */
[----:B------:R-:W-:Y:S01]  /*3aa10*/  ULDC.64 UR42, c[0x0][0x228] ;  /* 0x00008a00002a7ab9 */ /* 0x000fe20000000a00 */
[----:B------:R-:W-:Y:S02]  /*3aa20*/  LOP3.LUT R220, R220, 0xefffffff, RZ, 0xc0, !PT ;  /* 0xefffffffdcdc7812 */ /* 0x000fe400078ec0ff */
[----:B------:R1:W-:Y:S01]  /*3aa30*/  STL [R1+0x1390], R6 ;  /* 0x0013900601007387 */ /* 0x0003e20000100800 */
[----:B------:R-:W-:Y:S02]  /*3aa40*/  ISETP.GE.AND P0, PT, R30, UR39, PT ;  /* 0x000000271e007c0c */ /* 0x000fe4000bf06270 */
[----:B------:R-:W-:Y:S02]  /*3aa50*/  @P2 LOP3.LUT R220, R220, 0x10000000, RZ, 0xfc, !PT ;  /* 0x10000000dcdc2812 */ /* 0x000fe400078efcff */
[----:B------:R-:W-:Y:S01]  /*3aa60*/  ISETP.LT.AND P3, PT, R3, UR42, !P0 ;  /* 0x0000002a03007c0c */ /* 0x000fe2000c761270 */
[----:B-1----:R-:W-:Y:S01]  /*3aa70*/  VIADD R6, R6, UR19 ;  /* 0x0000001306067c36 */ /* 0x002fe20008000000 */
[----:B------:R-:W-:-:S04]  /*3aa80*/  LOP3.LUT R220, R220, 0xf7ffffff, RZ, 0xc0, !PT ;  /* 0xf7ffffffdcdc7812 */ /* 0x000fc800078ec0ff */
[----:B------:R1:W-:Y:S01]  /*3aa90*/  STL [R1+0x1394], R6 ;  /* 0x0013940601007387 */ /* 0x0003e20000100800 */
[----:B------:R-:W-:Y:S02]  /*3aaa0*/  @P1 LOP3.LUT R220, R220, 0x8000000, RZ, 0xfc, !PT ;  /* 0x08000000dcdc1812 */ /* 0x000fe400078efcff */
[----:B------:R-:W-:Y:S01]  /*3aab0*/  ISETP.LT.AND P2, PT, R4, UR21, !P0 ;  /* 0x0000001504007c0c */ /* 0x000fe2000c741270 */
[----:B-1----:R-:W-:Y:S01]  /*3aac0*/  VIADD R6, R6, UR17 ;  /* 0x0000001106067c36 */ /* 0x002fe20008000000 */
[----:B------:R-:W-:-:S04]  /*3aad0*/  LOP3.LUT R220, R220, 0xfbffffff, RZ, 0xc0, !PT ;  /* 0xfbffffffdcdc7812 */ /* 0x000fc800078ec0ff */
[----:B------:R1:W-:Y:S01]  /*3aae0*/  STL [R1+0x13f0], R6 ;  /* 0x0013f00601007387 */ /* 0x0003e20000100800 */
[----:B------:R-:W-:Y:S01]  /*3aaf0*/  @P3 LOP3.LUT R220, R220, 0x4000000, RZ, 0xfc, !PT ;  /* 0x04000000dcdc3812 */ /* 0x000fe200078efcff */
[----:B-1----:R-:W-:Y:S01]  /*3ab00*/  VIADD R6, R6, UR13 ;  /* 0x0000000d06067c36 */ /* 0x002fe20008000000 */
[----:B------:R-:W-:-:S04]  /*3ab10*/  ISETP.LT.AND P1, PT, R5, UR18, !P0 ;  /* 0x0000001205007c0c */ /* 0x000fc8000c721270 */
[----:B------:R1:W-:Y:S01]  /*3ab20*/  STL [R1+0x13f4], R6 ;  /* 0x0013f40601007387 */ /* 0x0003e20000100800 */
[----:B------:R-:W-:Y:S01]  /*3ab30*/  LOP3.LUT R220, R220, 0xfdffffff, RZ, 0xc0, !PT ;  /* 0xfdffffffdcdc7812 */ /* 0x000fe200078ec0ff */
[----:B-1----:R-:W-:-:S03]  /*3ab40*/  VIADD R6, R6, UR48 ;  /* 0x0000003006067c36 */ /* 0x002fc60008000000 */
[----:B------:R-:W-:Y:S02]  /*3ab50*/  @P2 LOP3.LUT R220, R220, 0x2000000, RZ, 0xfc, !PT ;  /* 0x02000000dcdc2812 */ /* 0x000fe400078efcff */
[----:B------:R1:W-:Y:S02]  /*3ab60*/  STL [R1+0x1458], R6 ;  /* 0x0014580601007387 */ /* 0x0003e40000100800 */
[----:B------:R-:W-:Y:S02]  /*3ab70*/  LOP3.LUT R220, R220, 0xfeffffff, RZ, 0xc0, !PT ;  /* 0xfeffffffdcdc7812 */ /* 0x000fe400078ec0ff */
[----:B------:R-:W-:Y:S01]  /*3ab80*/  ISETP.LT.AND P0, PT, R2, UR11, !P0 ;  /* 0x0000000b02007c0c */ /* 0x000fe2000c701270 */
[----:B-1----:R-:W-:Y:S01]  /*3ab90*/  VIADD R6, R6, UR49 ;  /* 0x0000003106067c36 */ /* 0x002fe20008000000 */
[----:B------:R-:W-:-:S04]  /*3aba0*/  @P1 LOP3.LUT R220, R220, 0x1000000, RZ, 0xfc, !PT ;  /* 0x01000000dcdc1812 */ /* 0x000fc800078efcff */
[----:B------:R1:W-:Y:S01]  /*3abb0*/  STL [R1+0x145c], R6 ;  /* 0x00145c0601007387 */ /* 0x0003e20000100800 */
[----:B------:R-:W-:Y:S01]  /*3abc0*/  ISETP.GE.AND P1, PT, R117, UR23, PT ;  /* 0x0000001775007c0c */ /* 0x000fe2000bf26270 */
[----:B-1----:R-:W-:-:S03]  /*3abd0*/  VIADD R6, R6, UR50 ;  /* 0x0000003206067c36 */ /* 0x002fc60008000000 */
[----:B------:R-:W-:Y:S02]  /*3abe0*/  ISETP.LT.AND P4, PT, R5, UR8, !P1 ;  /* 0x0000000805007c0c */ /* 0x000fe4000cf81270 */
[----:B------:R1:W-:Y:S01]  /*3abf0*/  STL [R1+0x14c0], R6 ;  /* 0x0014c00601007387 */ /* 0x0003e20000100800 */
[----:B------:R-:W-:Y:S01]  /*3ac00*/  LOP3.LUT R220, R220, 0xff7fffff, RZ, 0xc0, !PT ;  /* 0xff7fffffdcdc7812 */ /* 0x000fe200078ec0ff */
[----:B-1----:R-:W-:-:S03]  /*3ac10*/  VIADD R6, R6, UR51 ;  /* 0x0000003306067c36 */ /* 0x002fc60008000000 */
[----:B------:R-:W-:Y:S02]  /*3ac20*/  @P0 LOP3.LUT R220, R220, 0x800000, RZ, 0xfc, !PT ;  /* 0x00800000dcdc0812 */ /* 0x000fe400078efcff */
[----:B------:R1:W-:Y:S02]  /*3ac30*/  STL [R1+0x14c4], R6 ;  /* 0x0014c40601007387 */ /* 0x0003e40000100800 */
[----:B------:R-:W-:Y:S01]  /*3ac40*/  LOP3.LUT R220, R220, 0x7fffffff, RZ, 0xc0, !PT ;  /* 0x7fffffffdcdc7812 */ /* 0x000fe200078ec0ff */
[----:B-1----:R-:W-:Y:S01]  /*3ac50*/  VIADD R6, R6, UR52 ;  /* 0x0000003406067c36 */ /* 0x002fe20008000000 */
[----:B------:R-:W-:-:S04]  /*3ac60*/  ISETP.GE.AND P0, PT, R31, UR47, PT ;  /* 0x0000002f1f007c0c */ /* 0x000fc8000bf06270 */
[----:B------:R1:W-:Y:S01]  /*3ac70*/  STL [R1+0x20b0], R6 ;  /* 0x0020b00601007387 */ /* 0x0003e20000100800 */
[----:B------:R-:W-:Y:S02]  /*3ac80*/  ISETP.LT.AND P3, PT, R2, UR6, !P1 ;  /* 0x0000000602007c0c */ /* 0x000fe4000cf61270 */
[----:B------:R-:W-:Y:S02]  /*3ac90*/  @P4 LOP3.LUT R220, R220, 0x80000000, RZ, 0xfc, !PT ;  /* 0x80000000dcdc4812 */ /* 0x000fe400078efcff */
[----:B------:R-:W-:Y:S02]  /*3aca0*/  ISETP.LT.AND P2, PT, R3, UR54, !P0 ;  /* 0x0000003603007c0c */ /* 0x000fe4000c741270 */
[----:B------:R-:W-:Y:S01]  /*3acb0*/  LOP3.LUT R220, R220, 0xffbfffff, RZ, 0xc0, !PT ;  /* 0xffbfffffdcdc7812 */ /* 0x000fe200078ec0ff */
[----:B0-----:R-:W-:-:S03]  /*3acc0*/  IMAD.SHL.U32 R171, R170, 0x10, RZ ;  /* 0x00000010aaab7824 */ /* 0x001fc600078e00ff */
[----:B------:R-:W-:Y:S01]  /*3acd0*/  LOP3.LUT R220, R220, 0xbfffffff, RZ, 0xc0, !PT ;  /* 0xbfffffffdcdc7812 */ /* 0x000fe200078ec0ff */
[----:B------:R-:W-:-:S03]  /*3ace0*/  IMAD.SHL.U32 R170, R170, 0x40, RZ ;  /* 0x00000040aaaa7824 */ /* 0x000fc600078e00ff */
[----:B------:R-:W-:Y:S02]  /*3acf0*/  @P3 LOP3.LUT R220, R220, 0x40000000, RZ, 0xfc, !PT ;  /* 0x40000000dcdc3812 */ /* 0x000fe400078efcff */
[----:B------:R-:W-:Y:S02]  /*3ad00*/  LOP3.LUT R171, R171, 0xf0, RZ, 0xc0, !PT ;  /* 0x000000f0abab7812 */ /* 0x000fe400078ec0ff */
[----:B------:R-:W-:Y:S02]  /*3ad10*/  LOP3.LUT R170, R170, 0x400, RZ, 0xc0, !PT ;  /* 0x00000400aaaa7812 */ /* 0x000fe400078ec0ff */
[----:B------:R-:W-:Y:S02]  /*3ad20*/  ISETP.GE.AND P6, PT, R2, UR22, PT ;  /* 0x0000001602007c0c */ /* 0x000fe4000bfc6270 */
[----:B------:R-:W-:Y:S01]  /*3ad30*/  @P2 LOP3.LUT R220, R220, 0x400000, RZ, 0xfc, !PT ;  /* 0x00400000dcdc2812 */ /* 0x000fe200078efcff */
[----:B------:R-:W2:Y:S01]  /*3ad40*/  LDL.LU R211, [R1+0x48] ;  /* 0x0000480001d37983 */ /* 0x000ea20000300800 */
[----:B------:R-:W-:Y:S01]  /*3ad50*/  IADD3 R7, R170, UR4, R171 ;  /* 0x00000004aa077c10 */ /* 0x000fe2000fffe0ab */
[----:B------:R-:W-:Y:S01]  /*3ad60*/  ULDC.64 UR52, c[0x0][0x228] ;  /* 0x00008a0000347ab9 */ /* 0x000fe20000000a00 */
[----:B------:R-:W-:Y:S01]  /*3ad70*/  ULDC.64 UR38, c[0x0][0x228] ;  /* 0x00008a0000267ab9 */ /* 0x000fe20000000a00 */
[----:B------:R-:W2:Y:S01]  /*3ad80*/  LDL.LU R209, [R1+0x474] ;  /* 0x0004740001d17983 */ /* 0x000ea20000300800 */
[----:B------:R-:W-:Y:S01]  /*3ad90*/  ULDC.64 UR32, c[0x0][0x228] ;  /* 0x00008a0000207ab9 */ /* 0x000fe20000000a00 */
[----:B-1----:R-:W0:Y:S01]  /*3ada0*/  S2R R6, SR_TID.X ;  /* 0x0000000000067919 */ /* 0x002e220000002100 */
[----:B------:R-:W-:Y:S01]  /*3adb0*/  BAR.SYNC.DEFER_BLOCKING 0x0 ;  /* 0x0000000000007b1d */ /* 0x000fe20000010000 */
[----:B------:R-:W-:-:S05]  /*3adc0*/  LOP3.LUT R222, R222, 0xffffdfff, RZ, 0xc0, !PT ;  /* 0xffffdfffdede7812 */ /* 0x000fca00078ec0ff */
[----:B------:R-:W-:Y:S01]  /*3add0*/  ULDC.64 UR30, c[0x0][0x228] ;  /* 0x00008a00001e7ab9 */ /* 0x000fe20000000a00 */
[----:B------:R-:W-:Y:S01]  /*3ade0*/  ULDC.64 UR26, c[0x0][0x228] ;  /* 0x00008a00001a7ab9 */ /* 0x000fe20000000a00 */
[----:B------:R-:W3:Y:S01]  /*3adf0*/  LDL.LU R210, [R1+0x44] ;  /* 0x0000440001d27983 */ /* 0x000ee20000300800 */
[----:B------:R-:W-:Y:S01]  /*3ae00*/  ULDC.64 UR50, c[0x0][0x228] ;  /* 0x00008a0000327ab9 */ /* 0x000fe20000000a00 */
[----:B------:R-:W-:Y:S01]  /*3ae10*/  ULDC.64 UR24, c[0x0][0x228] ;  /* 0x00008a0000187ab9 */ /* 0x000fe20000000a00 */
[----:B------:R-:W-:Y:S01]  /*3ae20*/  ULDC.64 UR36, c[0x0][0x228] ;  /* 0x00008a0000247ab9 */ /* 0x000fe20000000a00 */
[----:B------:R-:W3:Y:S01]  /*3ae30*/  LDL.LU R208, [R1+0x4b0] ;  /* 0x0004b00001d07983 */ /* 0x000ee20000300800 */
[----:B------:R-:W-:Y:S01]  /*3ae40*/  ULDC.64 UR34, c[0x0][0x228] ;  /* 0x00008a0000227ab9 */ /* 0x000fe20000000a00 */
[----:B------:R-:W-:Y:S01]  /*3ae50*/  ULDC.64 UR28, c[0x0][0x228] ;  /* 0x00008a00001c7ab9 */ /* 0x000fe20000000a00 */
[----:B------:R-:W-:Y:S01]  /*3ae60*/  ULDC.64 UR22, c[0x0][0x228] ;  /* 0x00008a0000167ab9 */ /* 0x000fe20000000a00 */
[----:B------:R-:W4:Y:S01]  /*3ae70*/  LDL.LU R199, [R1+0x2c] ;  /* 0x00002c0001c77983 */ /* 0x000f220000300800 */
[----:B------:R-:W-:Y:S01]  /*3ae80*/  ULDC.64 UR20, c[0x0][0x228] ;  /* 0x00008a0000147ab9 */ /* 0x000fe20000000a00 */
[----:B------:R-:W-:Y:S01]  /*3ae90*/  LOP3.LUT R220, R220, 0xffdfffff, RZ, 0xc0, !PT ;  /* 0xffdfffffdcdc7812 */ /* 0x000fe200078ec0ff */
[----:B------:R-:W-:Y:S01]  /*3aea0*/  ULDC.64 UR48, c[0x0][0x228] ;  /* 0x00008a0000307ab9 */ /* 0x000fe20000000a00 */
[----:B------:R-:W4:Y:S01]  /*3aeb0*/  LDL.LU R196, [R1+0x4bc] ;  /* 0x0004bc0001c47983 */ /* 0x000f220000300800 */
[----:B------:R-:W-:Y:S01]  /*3aec0*/  ULDC.64 UR18, c[0x0][0x228] ;  /* 0x00008a0000127ab9 */ /* 0x000fe20000000a00 */
[----:B------:R-:W-:Y:S01]  /*3aed0*/  ULDC.64 UR16, c[0x0][0x228] ;  /* 0x00008a0000107ab9 */ /* 0x000fe20000000a00 */
[----:B------:R-:W-:Y:S01]  /*3aee0*/  ULDC.64 UR14, c[0x0][0x228] ;  /* 0x00008a00000e7ab9 */ /* 0x000fe20000000a00 */
[----:B------:R-:W4:Y:S01]  /*3aef0*/  LDL.LU R251, [R1+0x718] ;  /* 0x0007180001fb7983 */ /* 0x000f220000300800 */
[----:B------:R-:W-:Y:S01]  /*3af00*/  ULDC.64 UR12, c[0x0][0x228] ;  /* 0x00008a00000c7ab9 */ /* 0x000fe20000000a00 */
[----:B------:R-:W-:Y:S01]  /*3af10*/  ULDC.64 UR10, c[0x0][0x228] ;  /* 0x00008a00000a7ab9 */ /* 0x000fe20000000a00 */
[----:B------:R-:W-:Y:S01]  /*3af20*/  ULDC.64 UR8, c[0x0][0x228] ;  /* 0x00008a0000087ab9 */ /* 0x000fe20000000a00 */
[----:B------:R-:W4:Y:S01]  /*3af30*/  LDL.LU R195, [R1+0x714] ;  /* 0x0007140001c37983 */ /* 0x000f220000300800 */
[----:B------:R-:W-:Y:S01]  /*3af40*/  ULDC.64 UR6, c[0x0][0x228] ;  /* 0x00008a0000067ab9 */ /* 0x000fe20000000a00 */
[----:B------:R-:W-:Y:S01]  /*3af50*/  ULDC UR59, c[0x0][0x228] ;  /* 0x00008a00003b7ab9 */ /* 0x000fe20000000800 */
[----:B------:R-:W-:Y:S01]  /*3af60*/  ULDC UR60, c[0x0][0x228] ;  /* 0x00008a00003c7ab9 */ /* 0x000fe20000000800 */
[----:B------:R-:W4:Y:S01]  /*3af70*/  LDL.LU R194, [R1+0x6d0] ;  /* 0x0006d00001c27983 */ /* 0x000f220000300800 */
[----:B------:R-:W-:Y:S01]  /*3af80*/  ULDC UR61, c[0x0][0x228] ;  /* 0x00008a00003d7ab9 */ /* 0x000fe20000000800 */
        /* <DEDUP_REMOVED lines=8> */
[----:B------:R-:W-:Y:S01]  /*3b010*/  VIADD R219, R0, 0x3d ;  /* 0x0000003d00db7836 */ /* 0x000fe20000000000 */
[----:B------:R-:W-:Y:S01]  /*3b020*/  ULDC.64 UR46, c[0x0][0x228] ;  /* 0x00008a00002e7ab9 */ /* 0x000fe20000000a00 */
        /* <DEDUP_REMOVED lines=12> */
[----:B0-----:R-:W-:-:S03]  /*3b0f0*/  LOP3.LUT R6, R6, 0x60, RZ, 0xc0, !PT ;  /* 0x0000006006067812 */ /* 0x001fc600078ec0ff */
[----:B------:R-:W-:Y:S02]  /*3b100*/  STL [R1+0x20c0], R11 ;  /* 0x0020c00b01007387 */ /* 0x000fe40000100800 */
[----:B------:R-:W-:Y:S02]  /*3b110*/  IMAD R7, R6, 0x8, R7 ;  /* 0x0000000806077824 */ /* 0x000fe400078e0207 */
[----:B------:R2:W-:Y:S04]  /*3b120*/  STL [R1+0x20bc], R10 ;  /* 0x0020bc0a01007387 */ /* 0x0005e80000100800 */
[----:B------:R3:W-:Y:S04]  /*3b130*/  STL [R1+0x20b8], R9 ;  /* 0x0020b80901007387 */ /* 0x0007e80000100800 */
[----:B------:R4:W-:Y:S01]  /*3b140*/  STL [R1+0x20b4], R8 ;  /* 0x0020b40801007387 */ /* 0x0009e20000100800 */
[----:B--2---:R-:W-:-:S05]  /*3b150*/  PRMT R10, R209, 0x5410, R211 ;  /* 0x00005410d10a7816 */ /* 0x004fca00000000d3 */
[----:B------:R-:W-:Y:S01]  /*3b160*/  STL [R1+0x4a0], R10 ;  /* 0x0004a00a01007387 */ /* 0x000fe20000100800 */
[----:B---3--:R-:W-:-:S05]  /*3b170*/  PRMT R9, R208, 0x5410, R210 ;  /* 0x00005410d0097816 */ /* 0x008fca00000000d2 */
[----:B------:R0:W-:Y:S01]  /*3b180*/  STL [R1+0x4b0], R9 ;  /* 0x0004b00901007387 */ /* 0x0001e20000100800 */
[----:B----4-:R-:W-:Y:S02]  /*3b190*/  PRMT R8, R196, 0x5410, R199 ;  /* 0x00005410c4087816 */ /* 0x010fe400000000c7 */
[----:B------:R-:W-:-:S03]  /*3b1a0*/  LOP3.LUT R20, R251, 0xffff, RZ, 0xc0, !PT ;  /* 0x0000fffffb147812 */ /* 0x000fc600078ec0ff */
[----:B------:R1:W-:Y:S04]  /*3b1b0*/  STL [R1+0x4bc], R8 ;  /* 0x0004bc0801007387 */ /* 0x0003e80000100800 */
[----:B------:R-:W2:Y:S04]  /*3b1c0*/  LDL.LU R196, [R1+0x6d4] ;  /* 0x0006d40001c47983 */ /* 0x000ea80000300800 */
[----:B------:R-:W3:Y:S01]  /*3b1d0*/  LDL.LU R251, [R1+0x5c8] ;  /* 0x0005c80001fb7983 */ /* 0x000ee20000300800 */
[----:B------:R-:W-:Y:S02]  /*3b1e0*/  LOP3.LUT R21, R195, 0xffff, RZ, 0xc0, !PT ;  /* 0x0000ffffc3157812 */ /* 0x000fe400078ec0ff */
[----:B------:R-:W-:Y:S01]  /*3b1f0*/  LOP3.LUT R22, R194, 0xffff, RZ, 0xc0, !PT ;  /* 0x0000ffffc2167812 */ /* 0x000fe200078ec0ff */
[----:B------:R-:W4:Y:S04]  /*3b200*/  LDL.LU R199, [R1+0x5c4] ;  /* 0x0005c40001c77983 */ /* 0x000f280000300800 */
[----:B------:R-:W4:Y:S04]  /*3b210*/  LDL.LU R195, [R1+0x5c0] ;  /* 0x0005c00001c37983 */ /* 0x000f280000300800 */
[----:B------:R-:W4:Y:S01]  /*3b220*/  LDL.LU R194, [R1+0x5b0] ;  /* 0x0005b00001c27983 */ /* 0x000f220000300800 */
[----:B------:R-:W-:-:S02]  /*3b230*/  LOP3.LUT R23, R207, 0xffff, RZ, 0xc0, !PT ;  /* 0x0000ffffcf177812 */ /* 0x000fc400078ec0ff */
[----:B------:R-:W-:Y:S02]  /*3b240*/  PRMT R16, R205, 0x4210, R20 ;  /* 0x00004210cd107816 */ /* 0x000fe40000000014 */
[----:B------:R-:W-:Y:S02]  /*3b250*/  PRMT R17, R206, 0x4210, R21 ;  /* 0x00004210ce117816 */ /* 0x000fe40000000015 */
[----:B------:R-:W-:Y:S02]  /*3b260*/  PRMT R18, R204, 0x4210, R22 ;  /* 0x00004210cc127816 */ /* 0x000fe40000000016 */
[----:B------:R-:W-:Y:S02]  /*3b270*/  PRMT R19, R203, 0x4210, R23 ;  /* 0x00004210cb137816 */ /* 0x000fe40000000017 */
[----:B0-----:R-:W-:-:S05]  /*3b280*/  PRMT R9, R201, 0x5410, R202 ;  /* 0x00005410c9097816 */ /* 0x001fca00000000ca */
[----:B------:R-:W-:Y:S01]  /*3b290*/  STL [R1+0x4e0], R9 ;  /* 0x0004e00901007387 */ /* 0x000fe20000100800 */
[----:B-1----:R-:W-:Y:S02]  /*3b2a0*/  PRMT R8, R198, 0x5410, R200 ;  /* 0x00005410c6087816 */ /* 0x002fe400000000c8 */
[----:B------:R-:W-:Y:S02]  /*3b2b0*/  PRMT R6, R192, 0x5410, R193 ;  /* 0x00005410c0067816 */ /* 0x000fe400000000c1 */
[----:B------:R-:W4:Y:S04]  /*3b2c0*/  LDL.LU R193, [R1+0x730] ;  /* 0x0007300001c17983 */ /* 0x000f280000300800 */
[----:B------:R-:W-:Y:S04]  /*3b2d0*/  STL [R1+0x4f0], R8 ;  /* 0x0004f00801007387 */ /* 0x000fe80000100800 */
[----:B------:R-:W4:Y:S01]  /*3b2e0*/  LDL.LU R192, [R1+0x72c] ;  /* 0x00072c0001c07983 */ /* 0x000f220000300800 */
[----:B------:R-:W-:-:S02]  /*3b2f0*/  LOP3.LUT R24, R197, 0xffff, RZ, 0xc0, !PT ;  /* 0x0000ffffc5187812 */ /* 0x000fc400078ec0ff */
[----:B------:R-:W-:Y:S01]  /*3b300*/  LOP3.LUT R26, R190, 0xffff, RZ, 0xc0, !PT ;  /* 0x0000ffffbe1a7812 */ /* 0x000fe200078ec0ff */
[----:B------:R0:W-:Y:S01]  /*3b310*/  STL [R1+0x4f4], R6 ;  /* 0x0004f40601007387 */ /* 0x0001e20000100800 */
[----:B------:R-:W-:Y:S02]  /*3b320*/  LOP3.LUT R25, R191, 0xffff, RZ, 0xc0, !PT ;  /* 0x0000ffffbf197812 */ /* 0x000fe400078ec0ff */
[----:B------:R-:W-:Y:S01]  /*3b330*/  PRMT R20, R120, 0x5210, R20 ;  /* 0x0000521078147816 */ /* 0x000fe20000000014 */
[----:B------:R-:W1:Y:S01]  /*3b340*/  S2R R190, SR_TID.X ;  /* 0x0000000000be7919 */ /* 0x000e620000002100 */
[----:B------:R-:W-:Y:S02]  /*3b350*/  PRMT R21, R121, 0x5210, R21 ;  /* 0x0000521079157816 */ /* 0x000fe40000000015 */
[----:B------:R-:W-:Y:S01]  /*3b360*/  PRMT R22, R119, 0x5210, R22 ;  /* 0x0000521077167816 */ /* 0x000fe20000000016 */
[----:B------:R-:W4:Y:S01]  /*3b370*/  LDL.LU R198, [R1+0x6e0] ;  /* 0x0006e00001c67983 */ /* 0x000f220000300800 */
[----:B------:R-:W-:-:S03]  /*3b380*/  PRMT R23, R118, 0x5210, R23 ;  /* 0x0000521076177816 */ /* 0x000fc60000000017 */
[----:B------:R-:W4:Y:S04]  /*3b390*/  LDL.LU R197, [R1+0x6dc] ;  /* 0x0006dc0001c57983 */ /* 0x000f280000300800 */
[----:B------:R-:W4:Y:S04]  /*3b3a0*/  LDL.LU R191, [R1+0x5e0] ;  /* 0x0005e00001bf7983 */ /* 0x000f280000300800 */
[----:B------:R3:W-:Y:S01]  /*3b3b0*/  STSM.16.M88.4 [R7], R16 ;  /* 0x0000001007007844 */ /* 0x0007e20000000200 */
[----:B-1----:R-:W-:-:S04]  /*3b3c0*/  LOP3.LUT R190, R190, 0x7f, RZ, 0xc0, !PT ;  /* 0x0000007fbebe7812 */ /* 0x002fc800078ec0ff */
[----:B0-----:R-:W-:Y:S01]  /*3b3d0*/  LEA R6, R190, UR4, 0x4 ;  /* 0x00000004be067c11 */ /* 0x001fe2000f8e20ff */
[----:B------:R-:W-:Y:S06]  /*3b3e0*/  BAR.SYNC.DEFER_BLOCKING 0x0 ;  /* 0x0000000000007b1d */ /* 0x000fec0000010000 */
[----:B------:R-:W-:Y:S01]  /*3b3f0*/  ULDC.64 UR4, c[0x0][0x228] ;  /* 0x00008a0000047ab9 */ /* 0x000fe20000000a00 */
[----:B------:R-:W0:Y:S01]  /*3b400*/  LDS.128 R8, [R6] ;  /* 0x0000000006087984 */ /* 0x000e220000000c00 */
[----:B------:R-:W-:Y:S01]  /*3b410*/  BAR.SYNC.DEFER_BLOCKING 0x0 ;  /* 0x0000000000007b1d */ /* 0x000fe20000010000 */
[----:B--2---:R-:W-:-:S05]  /*3b420*/  LOP3.LUT R27, R196, 0xffff, RZ, 0xc0, !PT ;  /* 0x0000ffffc41b7812 */ /* 0x004fca00078ec0ff */
[----:B------:R-:W2:Y:S01]  /*3b430*/  LDL.LU R196, [R1+0x5dc] ;  /* 0x0005dc0001c47983 */ /* 0x000ea20000300800 */
[----:B---3--:R-:W-:-:S03]  /*3b440*/  PRMT R16, R251, 0x4210, R24 ;  /* 0x00004210fb107816 */ /* 0x008fc60000000018 */
[----:B------:R-:W3:Y:S04]  /*3b450*/  LDL.LU R251, [R1+0x5d4] ;  /* 0x0005d40001fb7983 */ /* 0x000ee80000300800 */
[----:B------:R-:W2:Y:S04]  /*3b460*/  LDL.LU R190, [R1+0x5d0] ;  /* 0x0005d00001be7983 */ /* 0x000ea80000300800 */
[----:B------:R1:W-:Y:S04]  /*3b470*/  STSM.16.M88.4 [R7], R20 ;  /* 0x0000001407007844 */ /* 0x0003e80000000200 */
[----:B0-----:R-:W-:Y:S04]  /*3b480*/  STL.64 [R1+0x50], R8 ;  /* 0x0000500801007387 */ /* 0x001fe80000100a00 */
[----:B------:R-:W-:Y:S01]  /*3b490*/  STL.64 [R1+0x58], R10 ;  /* 0x0000580a01007387 */ /* 0x000fe20000100a00 */
[----:B------:R-:W-:Y:S01]  /*3b4a0*/  BAR.SYNC.DEFER_BLOCKING 0x0 ;  /* 0x0000000000007b1d */ /* 0x000fe20000010000 */
[----:B----4-:R-:W-:-:S02]  /*3b4b0*/  PRMT R17, R199, 0x4210, R25 ;  /* 0x00004210c7117816 */ /* 0x010fc40000000019 */
[----:B------:R-:W-:Y:S02]  /*3b4c0*/  PRMT R18, R195, 0x4210, R26 ;  /* 0x00004210c3127816 */ /* 0x000fe4000000001a */
[----:B------:R-:W-:Y:S01]  /*3b4d0*/  PRMT R19, R194, 0x4210, R27 ;  /* 0x00004210c2137816 */ /* 0x000fe2000000001b */
[----:B------:R-:W4:Y:S04]  /*3b4e0*/  LDL.LU R195, [R1+0x740] ;  /* 0x0007400001c37983 */ /* 0x000f280000300800 */
[----:B------:R-:W4:Y:S04]  /*3b4f0*/  LDL.LU R194, [R1+0x73c] ;  /* 0x00073c0001c27983 */ /* 0x000f280000300800 */
[----:B------:R-:W0:Y:S01]  /*3b500*/  LDS.128 R8, [R6] ;  /* 0x0000000006087984 */ /* 0x000e220000000c00 */
[----:B------:R-:W-:Y:S01]  /*3b510*/  BAR.SYNC.DEFER_BLOCKING 0x0 ;  /* 0x0000000000007b1d */ /* 0x000fe20000010000 */
[----:B-1----:R-:W-:-:S02]  /*3b520*/  PRMT R20, R125, 0x5210, R24 ;  /* 0x000052107d147816 */ /* 0x002fc40000000018 */
[----:B------:R-:W-:Y:S02]  /*3b530*/  PRMT R21, R124, 0x5210, R25 ;  /* 0x000052107c157816 */ /* 0x000fe40000000019 */
[----:B------:R-:W-:Y:S01]  /*3b540*/  LOP3.LUT R24, R193, 0xffff, RZ, 0xc0, !PT ;  /* 0x0000ffffc1187812 */ /* 0x000fe200078ec0ff */
[----:B------:R1:W-:Y:S01]  /*3b550*/  STSM.16.M88.4 [R7], R16 ;  /* 0x0000001007007844 */ /* 0x0003e20000000200 */
[----:B------:R-:W-:-:S03]  /*3b560*/  LOP3.LUT R25, R192, 0xffff, RZ, 0xc0, !PT ;  /* 0x0000ffffc0197812 */ /* 0x000fc600078ec0ff */
[----:B0-----:R-:W-:Y:S04]  /*3b570*/  STL.64 [R1+0x40], R8 ;  /* 0x0000400801007387 */ /* 0x001fe80000100a00 */
[----:B------:R-:W-:Y:S01]  /*3b580*/  STL.64 [R1+0x48], R10 ;  /* 0x0000480a01007387 */ /* 0x000fe20000100a00 */
[----:B------:R-:W-:Y:S06]  /*3b590*/  BAR.SYNC.DEFER_BLOCKING 0x0 ;  /* 0x0000000000007b1d */ /* 0x000fec0000010000 */
[----:B------:R-:W4:Y:S04]  /*3b5a0*/  LDL.LU R199, [R1+0x6e8] ;  /* 0x0006e80001c77983 */ /* 0x000f280000300800 */
[----:B------:R-:W4:Y:S04]  /*3b5b0*/  LDL.LU R193, [R1+0x6e4] ;  /* 0x0006e40001c17983 */ /* 0x000f280000300800 */
[----:B------:R-:W4:Y:S04]  /*3b5c0*/  LDL.LU R192, [R1+0x5f4] ;  /* 0x0005f40001c07983 */ /* 0x000f280000300800 */
[----:B------:R-:W0:Y:S01]  /*3b5d0*/  LDS.128 R8, [R6] ;  /* 0x0000000006087984 */ /* 0x000e220000000c00 */
[----:B------:R-:W-:-:S02]  /*3b5e0*/  PRMT R22, R123, 0x5210, R26 ;  /* 0x000052107b167816 */ /* 0x000fc4000000001a */
[----:B------:R-:W-:Y:S01]  /*3b5f0*/  PRMT R23, R122, 0x5210, R27 ;  /* 0x000052107a177816 */ /* 0x000fe2000000001b */
[----:B------:R-:W-:Y:S01]  /*3b600*/  BAR.SYNC.DEFER_BLOCKING 0x0 ;  /* 0x0000000000007b1d */ /* 0x000fe20000010000 */
[----:B------:R-:W-:Y:S02]  /*3b610*/  LOP3.LUT R26, R198, 0xffff, RZ, 0xc0, !PT ;  /* 0x0000ffffc61a7812 */ /* 0x000fe400078ec0ff */
[----:B------:R-:W-:Y:S02]  /*3b620*/  LOP3.LUT R27, R197, 0xffff, RZ, 0xc0, !PT ;  /* 0x0000ffffc51b7812 */ /* 0x000fe400078ec0ff */
[----:B-1----:R-:W-:Y:S01]  /*3b630*/  PRMT R16, R191, 0x4210, R24 ;  /* 0x00004210bf107816 */ /* 0x002fe20000000018 */
[----:B------:R-:W4:Y:S04]  /*3b640*/  LDL.LU R198, [R1+0x5f0] ;  /* 0x0005f00001c67983 */ /* 0x000f280000300800 */
[----:B------:R-:W4:Y:S04]  /*3b650*/  LDL.LU R197, [R1+0x5e8] ;  /* 0x0005e80001c57983 */ /* 0x000f280000300800 */
[----:B------:R-:W4:Y:S04]  /*3b660*/  LDL.LU R191, [R1+0x5e4] ;  /* 0x0005e40001bf7983 */ /* 0x000f280000300800 */
[----:B0-----:R-:W-:Y:S04]  /*3b670*/  STL.64 [R1+0x30], R8 ;  /* 0x0000300801007387 */ /* 0x001fe80000100a00 */
[----:B------:R-:W-:Y:S04]  /*3b680*/  STL.64 [R1+0x38], R10 ;  /* 0x0000380a01007387 */ /* 0x000fe80000100a00 */
[----:B------:R-:W-:Y:S01]  /*3b690*/  STSM.16.M88.4 [R7], R20 ;  /* 0x0000001407007844 */ /* 0x000fe20000000200 */
[----:B------:R-:W-:Y:S06]  /*3b6a0*/  BAR.SYNC.DEFER_BLOCKING 0x0 ;  /* 0x0000000000007b1d */ /* 0x000fec0000010000 */
[----:B------:R-:W0:Y:S01]  /*3b6b0*/  LDS.128 R8, [R6] ;  /* 0x0000000006087984 */ /* 0x000e220000000c00 */
[----:B---3--:R-:W-:-:S03]  /*3b6c0*/  PRMT R18, R251, 0x4210, R26 ;  /* 0x00004210fb127816 */ /* 0x008fc6000000001a */
[----:B------:R-:W3:Y:S01]  /*3b6d0*/  LDL.LU R251, [R1+0x750] ;  /* 0x0007500001fb7983 */ /* 0x000ee20000300800 */
[----:B--2---:R-:W-:-:S03]  /*3b6e0*/  PRMT R19, R190, 0x4210, R27 ;  /* 0x00004210be137816 */ /* 0x004fc6000000001b */
[----:B------:R-:W2:Y:S01]  /*3b6f0*/  LDL.LU R190, [R1+0x74c] ;  /* 0x00074c0001be7983 */ /* 0x000ea20000300800 */
[----:B------:R-:W-:Y:S01]  /*3b700*/  PRMT R17, R196, 0x4210, R25 ;  /* 0x00004210c4117816 */ /* 0x000fe20000000019 */
[----:B------:R-:W-:Y:S06]  /*3b710*/  BAR.SYNC.DEFER_BLOCKING 0x0 ;  /* 0x0000000000007b1d */ /* 0x000fec0000010000 */
[----:B------:R1:W-:Y:S04]  /*3b720*/  STSM.16.M88.4 [R7], R16 ;  /* 0x0000001007007844 */ /* 0x0003e80000000200 */
[----:B0-----:R-:W-:Y:S04]  /*3b730*/  STL.64 [R1+0x20], R8 ;  /* 0x0000200801007387 */ /* 0x001fe80000100a00 */
[----:B------:R-:W-:Y:S01]  /*3b740*/  STL.64 [R1+0x28], R10 ;  /* 0x0000280a01007387 */ /* 0x000fe20000100a00 */
[----:B------:R-:W-:Y:S01]  /*3b750*/  BAR.SYNC.DEFER_BLOCKING 0x0 ;  /* 0x0000000000007b1d */ /* 0x000fe20000010000 */
[----:B------:R-:W-:-:S02]  /*3b760*/  PRMT R20, R130, 0x5210, R24 ;  /* 0x0000521082147816 */ /* 0x000fc40000000018 */
[----:B------:R-:W-:Y:S02]  /*3b770*/  PRMT R21, R129, 0x5210, R25 ;  /* 0x0000521081157816 */ /* 0x000fe40000000019 */
[----:B------:R-:W-:Y:S02]  /*3b780*/  PRMT R22, R128, 0x5210, R26 ;  /* 0x0000521080167816 */ /* 0x000fe4000000001a */
[----:B------:R-:W-:Y:S01]  /*3b790*/  PRMT R23, R126, 0x5210, R27 ;  /* 0x000052107e177816 */ /* 0x000fe2000000001b */
[----:B------:R-:W2:Y:S04]  /*3b7a0*/  LDL.LU R196, [R1+0x6f0] ;  /* 0x0006f00001c47983 */ /* 0x000ea80000300800 */
[----:B------:R-:W0:Y:S01]  /*3b7b0*/  LDS.128 R8, [R6] ;  /* 0x0000000006087984 */ /* 0x000e220000000c00 */
[----:B------:R-:W-:Y:S01]  /*3b7c0*/  BAR.SYNC.DEFER_BLOCKING 0x0 ;  /* 0x0000000000007b1d */ /* 0x000fe20000010000 */
[----:B----4-:R-:W-:-:S02]  /*3b7d0*/  LOP3.LUT R24, R195, 0xffff, RZ, 0xc0, !PT ;  /* 0x0000ffffc3187812 */ /* 0x010fc400078ec0ff */
[----:B------:R-:W-:-:S03]  /*3b7e0*/  LOP3.LUT R25, R194, 0xffff, RZ, 0xc0, !PT ;  /* 0x0000ffffc2197812 */ /* 0x000fc600078ec0ff */
[----:B------:R-:W4:Y:S04]  /*3b7f0*/  LDL.LU R195, [R1+0x6ec] ;  /* 0x0006ec0001c37983 */ /* 0x000f280000300800 */
[----:B------:R-:W4:Y:S04]  /*3b800*/  LDL.LU R194, [R1+0x604] ;  /* 0x0006040001c27983 */ /* 0x000f280000300800 */
[----:B------:R0:W-:Y:S01]  /*3b810*/  STSM.16.M88.4 [R7], R20 ;  /* 0x0000001407007844 */ /* 0x0001e20000000200 */
[----:B------:R-:W-:-:S03]  /*3b820*/  LOP3.LUT R26, R199, 0xffff, RZ, 0xc0, !PT ;  /* 0x0000ffffc71a7812 */ /* 0x000fc600078ec0ff */
[----:B------:R-:W4:Y:S01]  /*3b830*/  LDL.LU R199, [R1+0x600] ;  /* 0x0006000001c77983 */ /* 0x000f220000300800 */
[----:B------:R-:W-:-:S03]  /*3b840*/  LOP3.LUT R27, R193, 0xffff, RZ, 0xc0, !PT ;  /* 0x0000ffffc11b7812 */ /* 0x000fc600078ec0ff */
[----:B------:R-:W4:Y:S01]  /*3b850*/  LDL.LU R193, [R1+0x5fc] ;  /* 0x0005fc0001c17983 */ /* 0x000f220000300800 */
[----:B-1----:R-:W-:-:S03]  /*3b860*/  PRMT R16, R192, 0x4210, R24 ;  /* 0x00004210c0107816 */ /* 0x002fc60000000018 */
[----:B------:R-:W4:Y:S04]  /*3b870*/  LDL.LU R192, [R1+0x5cc] ;  /* 0x0005cc0001c07983 */ /* 0x000f280000300800 */
[----:B0-----:R-:W-:Y:S04]  /*3b880*/  STL.64 [R1+0xa0], R8 ;  /* 0x0000a00801007387 */ /* 0x001fe80000100a00 */
[----:B------:R-:W-:Y:S01]  /*3b890*/  STL.64 [R1+0xa8], R10 ;  /* 0x0000a80a01007387 */ /* 0x000fe20000100a00 */
[----:B------:R-:W-:Y:S06]  /*3b8a0*/  BAR.SYNC.DEFER_BLOCKING 0x0 ;  /* 0x0000000000007b1d */ /* 0x000fec0000010000 */
[----:B------:R-:W0:Y:S01]  /*3b8b0*/  LDS.128 R8, [R6] ;  /* 0x0000000006087984 */ /* 0x000e220000000c00 */
[----:B------:R-:W-:-:S02]  /*3b8c0*/  PRMT R17, R198, 0x4210, R25 ;  /* 0x00004210c6117816 */ /* 0x000fc40000000019 */
[----:B------:R-:W-:Y:S01]  /*3b8d0*/  PRMT R19, R191, 0x4210, R27 ;  /* 0x00004210bf137816 */ /* 0x000fe2000000001b */
[----:B------:R-:W4:Y:S04]  /*3b8e0*/  LDL.LU R198, [R1+0x760] ;  /* 0x0007600001c67983 */ /* 0x000f280000300800 */
[----:B------:R-:W4:Y:S01]  /*3b8f0*/  LDL.LU R191, [R1+0x75c] ;  /* 0x00075c0001bf7983 */ /* 0x000f220000300800 */
[----:B------:R-:W-:Y:S02]  /*3b900*/  PRMT R18, R197, 0x4210, R26 ;  /* 0x00004210c5127816 */ /* 0x000fe4000000001a */
[----:B------:R-:W-:Y:S01]  /*3b910*/  PRMT R20, R133, 0x5210, R24 ;  /* 0x0000521085147816 */ /* 0x000fe20000000018 */
[----:B------:R-:W-:Y:S01]  /*3b920*/  BAR.SYNC.DEFER_BLOCKING 0x0 ;  /* 0x0000000000007b1d */ /* 0x000fe20000010000 */
[----:B------:R-:W-:-:S05]  /*3b930*/  PRMT R21, R131, 0x5210, R25 ;  /* 0x0000521083157816 */ /* 0x000fca0000000019 */
[----:B0-----:R-:W-:Y:S04]  /*3b940*/  STL.64 [R1+0x90], R8 ;  /* 0x0000900801007387 */ /* 0x001fe80000100a00 */
[----:B------:R-:W-:Y:S04]  /*3b950*/  STL.64 [R1+0x98], R10 ;  /* 0x0000980a01007387 */ /* 0x000fe80000100a00 */
[----:B------:R-:W4:Y:S01]  /*3b960*/  LDL.LU R197, [R1+0x6f8] ;  /* 0x0006f80001c57983 */ /* 0x000f220000300800 */
[----:B---3--:R-:W-:-:S03]  /*3b970*/  LOP3.LUT R24, R251, 0xffff, RZ, 0xc0, !PT ;  /* 0x0000fffffb187812 */ /* 0x008fc600078ec0ff */
[----:B------:R-:W3:Y:S01]  /*3b980*/  LDL.LU R251, [R1+0x6f4] ;  /* 0x0006f40001fb7983 */ /* 0x000ee20000300800 */
[----:B--2---:R-:W-:-:S03]  /*3b990*/  LOP3.LUT R25, R190, 0xffff, RZ, 0xc0, !PT ;  /* 0x0000ffffbe197812 */ /* 0x004fc600078ec0ff */
[----:B------:R-:W2:Y:S04]  /*3b9a0*/  LDL.LU R190, [R1+0x614] ;  /* 0x0006140001be7983 */ /* 0x000ea80000300800 */
[----:B------:R0:W-:Y:S01]  /*3b9b0*/  STSM.16.M88.4 [R7], R16 ;  /* 0x0000001007007844 */ /* 0x0001e20000000200 */
[----:B------:R-:W-:Y:S01]  /*3b9c0*/  BAR.SYNC.DEFER_BLOCKING 0x0 ;  /* 0x0000000000007b1d */ /* 0x000fe20000010000 */
[----:B------:R-:W-:Y:S02]  /*3b9d0*/  PRMT R22, R132, 0x5210, R26 ;  /* 0x0000521084167816 */ /* 0x000fe4000000001a */
[----:B------:R-:W-:-:S03]  /*3b9e0*/  PRMT R23, R127, 0x5210, R27 ;  /* 0x000052107f177816 */ /* 0x000fc6000000001b */
[----:B------:R-:W1:Y:S02]  /*3b9f0*/  LDS.128 R8, [R6] ;  /* 0x0000000006087984 */ /* 0x000e640000000c00 */
[----:B------:R-:W-:Y:S06]  /*3ba00*/  BAR.SYNC.DEFER_BLOCKING 0x0 ;  /* 0x0000000000007b1d */ /* 0x000fec0000010000 */
[----:B------:R1:W-:Y:S01]  /*3ba10*/  STSM.16.M88.4 [R7], R20 ;  /* 0x0000001407007844 */ /* 0x0003e20000000200 */
[----:B------:R-:W-:-:S03]  /*3ba20*/  LOP3.LUT R26, R196, 0xffff, RZ, 0xc0, !PT ;  /* 0x0000ffffc41a7812 */ /* 0x000fc600078ec0ff */
[----:B------:R-:W2:Y:S01]  /*3ba30*/  LDL.LU R196, [R1+0x610] ;  /* 0x0006100001c47983 */ /* 0x000ea20000300800 */
[----:B----4-:R-:W-:-:S03]  /*3ba40*/  LOP3.LUT R27, R195, 0xffff, RZ, 0xc0, !PT ;  /* 0x0000ffffc31b7812 */ /* 0x010fc600078ec0ff */
[----:B------:R-:W4:Y:S01]  /*3ba50*/  LDL.LU R195, [R1+0x60c] ;  /* 0x00060c0001c37983 */ /* 0x000f220000300800 */
[----:B0-----:R-:W-:-:S03]  /*3ba60*/  PRMT R16, R194, 0x4210, R24 ;  /* 0x00004210c2107816 */ /* 0x001fc60000000018 */
[----:B------:R-:W4:Y:S04]  /*3ba70*/  LDL.LU R194, [R1+0x5d8] ;  /* 0x0005d80001c27983 */ /* 0x000f280000300800 */
[----:B-1----:R-:W-:Y:S04]  /*3ba80*/  STL.64 [R1+0x80], R8 ;  /* 0x0000800801007387 */ /* 0x002fe80000100a00 */
[----:B------:R-:W-:Y:S01]  /*3ba90*/  STL.64 [R1+0x88], R10 ;  /* 0x0000880a01007387 */ /* 0x000fe20000100a00 */
[----:B------:R-:W-:Y:S06]  /*3baa0*/  BAR.SYNC.DEFER_BLOCKING 0x0 ;  /* 0x0000000000007b1d */ /* 0x000fec0000010000 */
[----:B------:R-:W0:Y:S01]  /*3bab0*/  LDS.128 R8, [R6] ;  /* 0x0000000006087984 */ /* 0x000e220000000c00 */
[----:B------:R-:W-:-:S02]  /*3bac0*/  PRMT R18, R193, 0x4210, R26 ;  /* 0x00004210c1127816 */ /* 0x000fc4000000001a */
[----:B------:R-:W-:Y:S01]  /*3bad0*/  PRMT R19, R192, 0x4210, R27 ;  /* 0x00004210c0137816 */ /* 0x000fe2000000001b */
[----:B------:R-:W4:Y:S01]  /*3bae0*/  LDL.LU R193, [R1+0x768] ;  /* 0x0007680001c17983 */ /* 0x000f220000300800 */
[--C-:B------:R-:W-:Y:S01]  /*3baf0*/  PRMT R17, R199, 0x4210, R25.reuse ;  /* 0x00004210c7117816 */ /* 0x100fe20000000019 */
[----:B------:R-:W-:Y:S01]  /*3bb00*/  BAR.SYNC.DEFER_BLOCKING 0x0 ;  /* 0x0000000000007b1d */ /* 0x000fe20000010000 */
[----:B------:R-:W-:Y:S02]  /*3bb10*/  PRMT R20, R138, 0x5210, R24 ;  /* 0x000052108a147816 */ /* 0x000fe40000000018 */
[----:B------:R-:W-:-:S03]  /*3bb20*/  PRMT R21, R137, 0x5210, R25 ;  /* 0x0000521089157816 */ /* 0x000fc60000000019 */
[----:B------:R-:W4:Y:S01]  /*3bb30*/  LDL.LU R192, [R1+0x764] ;  /* 0x0007640001c07983 */ /* 0x000f220000300800 */
[----:B------:R-:W-:Y:S02]  /*3bb40*/  PRMT R22, R136, 0x5210, R26 ;  /* 0x0000521088167816 */ /* 0x000fe4000000001a */
[----:B------:R-:W-:Y:S02]  /*3bb50*/  PRMT R23, R135, 0x5210, R27 ;  /* 0x0000521087177816 */ /* 0x000fe4000000001b */
[----:B------:R-:W-:Y:S02]  /*3bb60*/  LOP3.LUT R24, R198, 0xffff, RZ, 0xc0, !PT ;  /* 0x0000ffffc6187812 */ /* 0x000fe400078ec0ff */
[----:B------:R-:W-:Y:S01]  /*3bb70*/  LOP3.LUT R25, R191, 0xffff, RZ, 0xc0, !PT ;  /* 0x0000ffffbf197812 */ /* 0x000fe200078ec0ff */
[----:B0-----:R-:W-:Y:S04]  /*3bb80*/  STL.64 [R1+0x70], R8 ;  /* 0x0000700801007387 */ /* 0x001fe80000100a00 */
[----:B------:R-:W-:Y:S04]  /*3bb90*/  STL.64 [R1+0x78], R10 ;  /* 0x0000780a01007387 */ /* 0x000fe80000100a00 */
[----:B------:R-:W4:Y:S04]  /*3bba0*/  LDL.LU R199, [R1+0x700] ;  /* 0x0007000001c77983 */ /* 0x000f280000300800 */
[----:B------:R-:W4:Y:S04]  /*3bbb0*/  LDL.LU R198, [R1+0x6fc] ;  /* 0x0006fc0001c67983 */ /* 0x000f280000300800 */
[----:B------:R-:W4:Y:S04]  /*3bbc0*/  LDL.LU R191, [R1+0x624] ;  /* 0x0006240001bf7983 */ /* 0x000f280000300800 */
[----:B------:R2:W-:Y:S01]  /*3bbd0*/  STSM.16.M88.4 [R7], R16 ;  /* 0x0000001007007844 */ /* 0x0005e20000000200 */
[----:B------:R-:W-:Y:S01]  /*3bbe0*/  BAR.SYNC.DEFER_BLOCKING 0x0 ;  /* 0x0000000000007b1d */ /* 0x000fe20000010000 */
[----:B------:R-:W-:-:S05]  /*3bbf0*/  LOP3.LUT R26, R197, 0xffff, RZ, 0xc0, !PT ;  /* 0x0000ffffc51a7812 */ /* 0x000fca00078ec0ff */
[----:B------:R-:W4:Y:S04]  /*3bc00*/  LDL.LU R197, [R1+0x620] ;  /* 0x0006200001c57983 */ /* 0x000f280000300800 */
[----:B------:R-:W0:Y:S01]  /*3bc10*/  LDS.128 R8, [R6] ;  /* 0x0000000006087984 */ /* 0x000e220000000c00 */
[----:B------:R-:W-:Y:S01]  /*3bc20*/  BAR.SYNC.DEFER_BLOCKING 0x0 ;  /* 0x0000000000007b1d */ /* 0x000fe20000010000 */
[----:B---3--:R-:W-:-:S05]  /*3bc30*/  LOP3.LUT R27, R251, 0xffff, RZ, 0xc0, !PT ;  /* 0x0000fffffb1b7812 */ /* 0x008fca00078ec0ff */
[----:B------:R-:W3:Y:S01]  /*3bc40*/  LDL.LU R251, [R1+0x61c] ;  /* 0x00061c0001fb7983 */ /* 0x000ee20000300800 */
[----:B--2---:R-:W-:-:S03]  /*3bc50*/  PRMT R16, R190, 0x4210, R24 ;  /* 0x00004210be107816 */ /* 0x004fc60000000018 */
[----:B------:R-:W2:Y:S04]  /*3bc60*/  LDL.LU R190, [R1+0x618] ;  /* 0x0006180001be7983 */ /* 0x000ea80000300800 */
[----:B------:R1:W-:Y:S04]  /*3bc70*/  STSM.16.M88.4 [R7], R20 ;  /* 0x0000001407007844 */ /* 0x0003e80000000200 */
[----:B0-----:R-:W-:Y:S04]  /*3bc80*/  STL.64 [R1+0x60], R8 ;  /* 0x0000600801007387 */ /* 0x001fe80000100a00 */
[----:B------:R-:W-:Y:S01]  /*3bc90*/  STL.64 [R1+0x68], R10 ;  /* 0x0000680a01007387 */ /* 0x000fe20000100a00 */
[----:B------:R-:W-:Y:S06]  /*3bca0*/  BAR.SYNC.DEFER_BLOCKING 0x0 ;  /* 0x0000000000007b1d */ /* 0x000fec0000010000 */
[----:B------:R-:W0:Y:S01]  /*3bcb0*/  LDS.128 R8, [R6] ;  /* 0x0000000006087984 */ /* 0x000e220000000c00 */
[----:B-1----:R-:W-:-:S02]  /*3bcc0*/  PRMT R20, R142, 0x5210, R24 ;  /* 0x000052108e147816 */ /* 0x002fc40000000018 */
[----:B------:R-:W-:Y:S02]  /*3bcd0*/  PRMT R21, R143, 0x5210, R25 ;  /* 0x000052108f157816 */ /* 0x000fe40000000019 */
[----:B------:R-:W-:Y:S02]  /*3bce0*/  PRMT R22, R141, 0x5210, R26 ;  /* 0x000052108d167816 */ /* 0x000fe4000000001a */
[----:B------:R-:W-:Y:S01]  /*3bcf0*/  PRMT R23, R134, 0x5210, R27 ;  /* 0x0000521086177816 */ /* 0x000fe2000000001b */
[----:B------:R-:W-:Y:S01]  /*3bd00*/  BAR.SYNC.DEFER_BLOCKING 0x0 ;  /* 0x0000000000007b1d */ /* 0x000fe20000010000 */
[----:B------:R-:W-:-:S05]  /*3bd10*/  PRMT R17, R196, 0x4210, R25 ;  /* 0x00004210c4117816 */ /* 0x000fca0000000019 */
[----:B------:R-:W2:Y:S01]  /*3bd20*/  LDL.LU R196, [R1+0x770] ;  /* 0x0007700001c47983 */ /* 0x000ea20000300800 */
[----:B----4-:R-:W-:-:S03]  /*3bd30*/  PRMT R18, R195, 0x4210, R26 ;  /* 0x00004210c3127816 */ /* 0x010fc6000000001a */
[----:B------:R-:W4:Y:S01]  /*3bd40*/  LDL.LU R195, [R1+0x76c] ;  /* 0x00076c0001c37983 */ /* 0x000f220000300800 */
[----:B------:R-:W-:-:S03]  /*3bd50*/  PRMT R19, R194, 0x4210, R27 ;  /* 0x00004210c2137816 */ /* 0x000fc6000000001b */
[----:B0-----:R-:W-:Y:S04]  /*3bd60*/  STL.64 [R1+0x10], R8 ;  /* 0x0000100801007387 */ /* 0x001fe80000100a00 */
[----:B------:R-:W-:Y:S04]  /*3bd70*/  STL.64 [R1+0x18], R10 ;  /* 0x0000180a01007387 */ /* 0x000fe80000100a00 */
[----:B------:R-:W4:Y:S04]  /*3bd80*/  LDL.LU R194, [R1+0x708] ;  /* 0x0007080001c27983 */ /* 0x000f280000300800 */
[----:B------:R0:W-:Y:S01]  /*3bd90*/  STSM.16.M88.4 [R7], R16 ;  /* 0x0000001007007844 */ /* 0x0001e20000000200 */
[----:B------:R-:W-:Y:S01]  /*3bda0*/  BAR.SYNC.DEFER_BLOCKING 0x0 ;  /* 0x0000000000007b1d */ /* 0x000fe20000010000 */
[----:B------:R-:W-:-:S05]  /*3bdb0*/  LOP3.LUT R24, R193, 0xffff, RZ, 0xc0, !PT ;  /* 0x0000ffffc1187812 */ /* 0x000fca00078ec0ff */
[----:B------:R-:W4:Y:S04]  /*3bdc0*/  LDL.LU R193, [R1+0x704] ;  /* 0x0007040001c17983 */ /* 0x000f280000300800 */
[----:B------:R-:W1:Y:S01]  /*3bdd0*/  LDS.128 R8, [R6] ;  /* 0x0000000006087984 */ /* 0x000e620000000c00 */
[----:B------:R-:W-:Y:S01]  /*3bde0*/  BAR.SYNC.DEFER_BLOCKING 0x0 ;  /* 0x0000000000007b1d */ /* 0x000fe20000010000 */
[----:B------:R-:W-:-:S05]  /*3bdf0*/  LOP3.LUT R25, R192, 0xffff, RZ, 0xc0, !PT ;  /* 0x0000ffffc0197812 */ /* 0x000fca00078ec0ff */
[----:B------:R-:W4:Y:S01]  /*3be00*/  LDL.LU R192, [R1+0x634] ;  /* 0x0006340001c07983 */ /* 0x000f220000300800 */
[----:B------:R-:W-:-:S03]  /*3be10*/  LOP3.LUT R26, R199, 0xffff, RZ, 0xc0, !PT ;  /* 0x0000ffffc71a7812 */ /* 0x000fc600078ec0ff */
[----:B------:R-:W4:Y:S01]  /*3be20*/  LDL.LU R199, [R1+0x630] ;  /* 0x0006300001c77983 */ /* 0x000f220000300800 */
[----:B------:R-:W-:-:S03]  /*3be30*/  LOP3.LUT R27, R198, 0xffff, RZ, 0xc0, !PT ;  /* 0x0000ffffc61b7812 */ /* 0x000fc600078ec0ff */
[----:B------:R-:W4:Y:S01]  /*3be40*/  LDL.LU R198, [R1+0x62c] ;  /* 0x00062c0001c67983 */ /* 0x000f220000300800 */
[----:B0-----:R-:W-:-:S03]  /*3be50*/  PRMT R16, R191, 0x4210, R24 ;  /* 0x00004210bf107816 */ /* 0x001fc60000000018 */
[----:B------:R-:W4:Y:S01]  /*3be60*/  LDL.LU R191, [R1+0x628] ;  /* 0x0006280001bf7983 */ /* 0x000f220000300800 */
[----:B------:R-:W-:Y:S02]  /*3be70*/  PRMT R17, R197, 0x4210, R25 ;  /* 0x00004210c5117816 */ /* 0x000fe40000000019 */
[----:B---3--:R-:W-:Y:S02]  /*3be80*/  PRMT R18, R251, 0x4210, R26 ;  /* 0x00004210fb127816 */ /* 0x008fe4000000001a */
[----:B------:R-:W3:Y:S01]  /*3be90*/  LDL.LU R251, [R1+0x778] ;  /* 0x0007780001fb7983 */ /* 0x000ee20000300800 */
[----:B--2---:R-:W-:-:S03]  /*3bea0*/  PRMT R19, R190, 0x4210, R27 ;  /* 0x00004210be137816 */ /* 0x004fc6000000001b */
[----:B------:R-:W2:Y:S04]  /*3beb0*/  LDL.LU R190, [R1+0x774] ;  /* 0x0007740001be7983 */ /* 0x000ea80000300800 */
[----:B-1----:R-:W-:Y:S04]  /*3bec0*/  STL.64 [R1], R8 ;  /* 0x0000000801007387 */ /* 0x002fe80000100a00 */
[----:B------:R-:W-:Y:S04]  /*3bed0*/  STL.64 [R1+0x8], R10 ;  /* 0x0000080a01007387 */ /* 0x000fe80000100a00 */
[----:B------:R-:W2:Y:S04]  /*3bee0*/  LDL.LU R197, [R1+0x710] ;  /* 0x0007100001c57983 */ /* 0x000ea80000300800 */
[----:B------:R0:W-:Y:S01]  /*3bef0*/  STSM.16.M88.4 [R7], R20 ;  /* 0x0000001407007844 */ /* 0x0001e20000000200 */
[----:B------:R-:W-:Y:S06]  /*3bf00*/  BAR.SYNC.DEFER_BLOCKING 0x0 ;  /* 0x0000000000007b1d */ /* 0x000fec0000010000 */
[----:B------:R-:W1:Y:S02]  /*3bf10*/  LDS.128 R28, [R6] ;  /* 0x00000000061c7984 */ /* 0x000e640000000c00 */
[----:B------:R-:W-:Y:S06]  /*3bf20*/  BAR.SYNC.DEFER_BLOCKING 0x0 ;  /* 0x0000000000007b1d */ /* 0x000fec0000010000 */
[----:B------:R1:W-:Y:S02]  /*3bf30*/  STSM.16.M88.4 [R7], R16 ;  /* 0x0000001007007844 */ /* 0x0003e40000000200 */
[----:B------:R-:W-:Y:S01]  /*3bf40*/  BAR.SYNC.DEFER_BLOCKING 0x0 ;  /* 0x0000000000007b1d */ /* 0x000fe20000010000 */
[----:B0-----:R-:W-:-:S02]  /*3bf50*/  PRMT R20, R146, 0x5210, R24 ;  /* 0x0000521092147816 */ /* 0x001fc40000000018 */
[----:B------:R-:W-:-:S03]  /*3bf60*/  PRMT R21, R144, 0x5210, R25 ;  /* 0x0000521090157816 */ /* 0x000fc60000000019 */
[----:B------:R-:W0:Y:S01]  /*3bf70*/  LDS.128 R36, [R6] ;  /* 0x0000000006247984 */ /* 0x000e220000000c00 */
[----:B------:R-:W-:Y:S02]  /*3bf80*/  PRMT R22, R145, 0x5210, R26 ;  /* 0x0000521091167816 */ /* 0x000fe4000000001a */
[----:B------:R-:W-:Y:S01]  /*3bf90*/  PRMT R23, R139, 0x5210, R27 ;  /* 0x000052108b177816 */ /* 0x000fe2000000001b */
[----:B------:R-:W-:Y:S06]  /*3bfa0*/  BAR.SYNC.DEFER_BLOCKING 0x0 ;  /* 0x0000000000007b1d */ /* 0x000fec0000010000 */
[----:B------:R-:W-:Y:S02]  /*3bfb0*/  STSM.16.M88.4 [R7], R20 ;  /* 0x0000001407007844 */ /* 0x000fe40000000200 */
[----:B------:R-:W-:Y:S01]  /*3bfc0*/  BAR.SYNC.DEFER_BLOCKING 0x0 ;  /* 0x0000000000007b1d */ /* 0x000fe20000010000 */
[----:B------:R-:W-:-:S02]  /*3bfd0*/  LOP3.LUT R24, R196, 0xffff, RZ, 0xc0, !PT ;  /* 0x0000ffffc4187812 */ /* 0x000fc400078ec0ff */
[----:B----4-:R-:W-:Y:S02]  /*3bfe0*/  LOP3.LUT R25, R195, 0xffff, RZ, 0xc0, !PT ;  /* 0x0000ffffc3197812 */ /* 0x010fe400078ec0ff */
[----:B------:R-:W-:Y:S02]  /*3bff0*/  LOP3.LUT R26, R194, 0xffff, RZ, 0xc0, !PT ;  /* 0x0000ffffc21a7812 */ /* 0x000fe400078ec0ff */
[----:B------:R-:W-:Y:S01]  /*3c000*/  LOP3.LUT R27, R193, 0xffff, RZ, 0xc0, !PT ;  /* 0x0000ffffc11b7812 */ /* 0x000fe200078ec0ff */
[----:B------:R-:W4:Y:S04]  /*3c010*/  LDL.LU R196, [R1+0x70c] ;  /* 0x00070c0001c47983 */ /* 0x000f280000300800 */
[----:B------:R-:W0:Y:S01]  /*3c020*/  LDS.128 R40, [R6] ;  /* 0x0000000006287984 */ /* 0x000e220000000c00 */
[----:B-1----:R-:W-:-:S03]  /*3c030*/  PRMT R16, R192, 0x4210, R24 ;  /* 0x00004210c0107816 */ /* 0x002fc60000000018 */
[----:B------:R-:W4:Y:S01]  /*3c040*/  LDL.LU R195, [R1+0x648] ;  /* 0x0006480001c37983 */ /* 0x000f220000300800 */
[----:B------:R-:W-:-:S03]  /*3c050*/  PRMT R17, R199, 0x4210, R25 ;  /* 0x00004210c7117816 */ /* 0x000fc60000000019 */
[----:B------:R-:W4:Y:S01]  /*3c060*/  LDL.LU R194, [R1+0x640] ;  /* 0x0006400001c27983 */ /* 0x000f220000300800 */
[----:B------:R-:W-:-:S03]  /*3c070*/  PRMT R18, R198, 0x4210, R26 ;  /* 0x00004210c6127816 */ /* 0x000fc6000000001a */
[----:B------:R-:W4:Y:S01]  /*3c080*/  LDL.LU R193, [R1+0x63c] ;  /* 0x00063c0001c17983 */ /* 0x000f220000300800 */
[----:B------:R-:W-:Y:S01]  /*3c090*/  PRMT R19, R191, 0x4210, R27 ;  /* 0x00004210bf137816 */ /* 0x000fe2000000001b */
[----:B------:R-:W-:Y:S06]  /*3c0a0*/  BAR.SYNC.DEFER_BLOCKING 0x0 ;  /* 0x0000000000007b1d */ /* 0x000fec0000010000 */
[----:B------:R-:W4:Y:S04]  /*3c0b0*/  LDL.LU R192, [R1+0x5ec] ;  /* 0x0005ec0001c07983 */ /* 0x000f280000300800 */
[----:B------:R-:W4:Y:S04]  /*3c0c0*/  LDL.LU R201, [R1+0x780] ;  /* 0x0007800001c97983 */ /* 0x000f280000300800 */
[----:B------:R-:W4:Y:S04]  /*3c0d0*/  LDL.LU R200, [R1+0x77c] ;  /* 0x00077c0001c87983 */ /* 0x000f280000300800 */
[----:B------:R-:W4:Y:S04]  /*3c0e0*/  LDL.LU R191, [R1+0x728] ;  /* 0x0007280001bf7983 */ /* 0x000f280000300800 */
[----:B------:R1:W-:Y:S01]  /*3c0f0*/  STSM.16.M88.4 [R7], R16 ;  /* 0x0000001007007844 */ /* 0x0003e20000000200 */
[----:B------:R-:W-:Y:S01]  /*3c100*/  BAR.SYNC.DEFER_BLOCKING 0x0 ;  /* 0x0000000000007b1d */ /* 0x000fe20000010000 */
[----:B-1----:R-:W-:-:S02]  /*3c110*/  PRMT R16, R151, 0x5210, R24 ;  /* 0x0000521097107816 */ /* 0x002fc40000000018 */
[----:B------:R-:W-:Y:S02]  /*3c120*/  PRMT R17, R149, 0x5210, R25 ;  /* 0x0000521095117816 */ /* 0x000fe40000000019 */
[----:B------:R-:W-:Y:S01]  /*3c130*/  PRMT R18, R150, 0x5210, R26 ;  /* 0x0000521096127816 */ /* 0x000fe2000000001a */
[----:B------:R-:W1:Y:S01]  /*3c140*/  LDS.128 R56, [R6] ;  /* 0x0000000006387984 */ /* 0x000e620000000c00 */
[----:B---3--:R-:W-:-:S03]  /*3c150*/  LOP3.LUT R24, R251, 0xffff, RZ, 0xc0, !PT ;  /* 0x0000fffffb187812 */ /* 0x008fc600078ec0ff */
[----:B------:R-:W3:Y:S01]  /*3c160*/  LDL.LU R251, [R1+0x724] ;  /* 0x0007240001fb7983 */ /* 0x000ee20000300800 */
[----:B--2---:R-:W-:-:S03]  /*3c170*/  LOP3.LUT R25, R190, 0xffff, RZ, 0xc0, !PT ;  /* 0x0000ffffbe197812 */ /* 0x004fc600078ec0ff */
[----:B------:R-:W2:Y:S04]  /*3c180*/  LDL.LU R190, [R1+0x664] ;  /* 0x0006640001be7983 */ /* 0x000ea80000300800 */
[----:B------:R-:W2:Y:S04]  /*3c190*/  LDL.LU R199, [R1+0x654] ;  /* 0x0006540001c77983 */ /* 0x000ea80000300800 */
[----:B------:R-:W2:Y:S01]  /*3c1a0*/  LDL.LU R198, [R1+0x650] ;  /* 0x0006500001c67983 */ /* 0x000ea20000300800 */
[----:B------:R-:W-:-:S03]  /*3c1b0*/  LOP3.LUT R26, R197, 0xffff, RZ, 0xc0, !PT ;  /* 0x0000ffffc51a7812 */ /* 0x000fc600078ec0ff */
[----:B------:R-:W2:Y:S01]  /*3c1c0*/  LDL.LU R197, [R1+0x5f8] ;  /* 0x0005f80001c57983 */ /* 0x000ea20000300800 */
[----:B------:R-:W-:Y:S01]  /*3c1d0*/  PRMT R19, R140, 0x5210, R27 ;  /* 0x000052108c137816 */ /* 0x000fe2000000001b */
[----:B------:R-:W-:Y:S06]  /*3c1e0*/  BAR.SYNC.DEFER_BLOCKING 0x0 ;  /* 0x0000000000007b1d */ /* 0x000fec0000010000 */
[----:B------:R-:W-:Y:S02]  /*3c1f0*/  STSM.16.M88.4 [R7], R16 ;  /* 0x0000001007007844 */ /* 0x000fe40000000200 */
[----:B------:R-:W-:Y:S06]  /*3c200*/  BAR.SYNC.DEFER_BLOCKING 0x0 ;  /* 0x0000000000007b1d */ /* 0x000fec0000010000 */
[----:B------:R-:W1:Y:S01]  /*3c210*/  LDS.128 R60, [R6] ;  /* 0x00000000063c7984 */ /* 0x000e620000000c00 */
[----:B----4-:R-:W-:-:S03]  /*3c220*/  LOP3.LUT R27, R196, 0xffff, RZ, 0xc0, !PT ;  /* 0x0000ffffc41b7812 */ /* 0x010fc600078ec0ff */
[----:B------:R-:W4:Y:S01]  /*3c230*/  LDL.LU R196, [R1+0x788] ;  /* 0x0007880001c47983 */ /* 0x000f220000300800 */
[----:B------:R-:W-:-:S03]  /*3c240*/  PRMT R20, R195, 0x4210, R24 ;  /* 0x00004210c3147816 */ /* 0x000fc60000000018 */
[----:B------:R-:W4:Y:S01]  /*3c250*/  LDL.LU R195, [R1+0x784] ;  /* 0x0007840001c37983 */ /* 0x000f220000300800 */
[----:B------:R-:W-:-:S03]  /*3c260*/  PRMT R21, R194, 0x4210, R25 ;  /* 0x00004210c2157816 */ /* 0x000fc60000000019 */
[----:B------:R-:W4:Y:S01]  /*3c270*/  LDL.LU R194, [R1+0x738] ;  /* 0x0007380001c27983 */ /* 0x000f220000300800 */
[----:B------:R-:W-:-:S03]  /*3c280*/  PRMT R22, R193, 0x4210, R26 ;  /* 0x00004210c1167816 */ /* 0x000fc6000000001a */
[----:B------:R-:W4:Y:S01]  /*3c290*/  LDL.LU R193, [R1+0x734] ;  /* 0x0007340001c17983 */ /* 0x000f220000300800 */
[----:B------:R-:W-:Y:S01]  /*3c2a0*/  PRMT R23, R192, 0x4210, R27 ;  /* 0x00004210c0177816 */ /* 0x000fe2000000001b */
[----:B------:R-:W-:Y:S01]  /*3c2b0*/  BAR.SYNC.DEFER_BLOCKING 0x0 ;  /* 0x0000000000007b1d */ /* 0x000fe20000010000 */
[----:B------:R-:W-:-:S05]  /*3c2c0*/  LOP3.LUT R32, R201, 0xffff, RZ, 0xc0, !PT ;  /* 0x0000ffffc9207812 */ /* 0x000fca00078ec0ff */
[----:B------:R-:W4:Y:S01]  /*3c2d0*/  LDL.LU R192, [R1+0x67c] ;  /* 0x00067c0001c07983 */ /* 0x000f220000300800 */
[----:B------:R-:W-:-:S03]  /*3c2e0*/  LOP3.LUT R34, R191, 0xffff, RZ, 0xc0, !PT ;  /* 0x0000ffffbf227812 */ /* 0x000fc600078ec0ff */
[----:B------:R-:W4:Y:S04]  /*3c2f0*/  LDL.LU R191, [R1+0x670] ;  /* 0x0006700001bf7983 */ /* 0x000f280000300800 */
[----:B------:R0:W-:Y:S01]  /*3c300*/  STSM.16.M88.4 [R7], R20 ;  /* 0x0000001407007844 */ /* 0x0001e20000000200 */
[----:B------:R-:W-:Y:S01]  /*3c310*/  LOP3.LUT R33, R200, 0xffff, RZ, 0xc0, !PT ;  /* 0x0000ffffc8217812 */ /* 0x000fe200078ec0ff */
[----:B------:R-:W-:Y:S01]  /*3c320*/  BAR.SYNC.DEFER_BLOCKING 0x0 ;  /* 0x0000000000007b1d */ /* 0x000fe20000010000 */
[----:B0-----:R-:W-:Y:S02]  /*3c330*/  PRMT R20, R156, 0x5210, R24 ;  /* 0x000052109c147816 */ /* 0x001fe40000000018 */
[----:B---3--:R-:W-:-:S03]  /*3c340*/  LOP3.LUT R35, R251, 0xffff, RZ, 0xc0, !PT ;  /* 0x0000fffffb237812 */ /* 0x008fc600078ec0ff */
[----:B------:R-:W0:Y:S01]  /*3c350*/  LDS.128 R64, [R6] ;  /* 0x0000000006407984 */ /* 0x000e220000000c00 */
[----:B--2---:R-:W-:-:S03]  /*3c360*/  PRMT R24, R190, 0x4210, R32 ;  /* 0x00004210be187816 */ /* 0x004fc60000000020 */
[----:B------:R-:W2:Y:S04]  /*3c370*/  LDL.LU R251, [R1+0x66c] ;  /* 0x00066c0001fb7983 */ /* 0x000ea80000300800 */
[----:B------:R-:W3:Y:S01]  /*3c380*/  LDL.LU R190, [R1+0x668] ;  /* 0x0006680001be7983 */ /* 0x000ee20000300800 */
[----:B------:R-:W-:-:S03]  /*3c390*/  PRMT R21, R155, 0x5210, R25 ;  /* 0x000052109b157816 */ /* 0x000fc60000000019 */
        /* <DEDUP_REMOVED lines=10> */
[----:B------:R-:W3:Y:S04]  /*3c440*/  LDL.LU R199, [R1+0x79c] ;  /* 0x00079c0001c77983 */ /* 0x000ee80000300800 */
[----:B------:R-:W3:Y:S04]  /*3c450*/  LDL.LU R198, [R1+0x694] ;  /* 0x0006940001c67983 */ /* 0x000ee80000300800 */
[----:B------:R-:W3:Y:S01]  /*3c460*/  LDL.LU R197, [R1+0x68c] ;  /* 0x00068c0001c57983 */ /* 0x000ee20000300800 */
[----:B------:R-:W-:Y:S06]  /*3c470*/  BAR.SYNC.DEFER_BLOCKING 0x0 ;  /* 0x0000000000007b1d */ /* 0x000fec0000010000 */
[----:B------:R-:W-:Y:S02]  /*3c480*/  STSM.16.M88.4 [R7], R20 ;  /* 0x0000001407007844 */ /* 0x000fe40000000200 */
[----:B------:R-:W-:Y:S06]  /*3c490*/  BAR.SYNC.DEFER_BLOCKING 0x0 ;  /* 0x0000000000007b1d */ /* 0x000fec0000010000 */
[----:B------:R-:W0:Y:S02]  /*3c4a0*/  LDS.128 R16, [R6] ;  /* 0x0000000006107984 */ /* 0x000e240000000c00 */
[----:B------:R-:W-:Y:S06]  /*3c4b0*/  BAR.SYNC.DEFER_BLOCKING 0x0 ;  /* 0x0000000000007b1d */ /* 0x000fec0000010000 */
[----:B------:R-:W-:Y:S02]  /*3c4c0*/  STSM.16.M88.4 [R7], R24 ;  /* 0x0000001807007844 */ /* 0x000fe40000000200 */
[----:B------:R-:W-:Y:S01]  /*3c4d0*/  BAR.SYNC.DEFER_BLOCKING 0x0 ;  /* 0x0000000000007b1d */ /* 0x000fe20000010000 */
[----:B------:R-:W-:-:S02]  /*3c4e0*/  PRMT R32, R159, 0x5210, R32 ;  /* 0x000052109f207816 */ /* 0x000fc40000000020 */
[----:B------:R-:W-:-:S03]  /*3c4f0*/  PRMT R33, R157, 0x5210, R33 ;  /* 0x000052109d217816 */ /* 0x000fc60000000021 */
[----:B------:R-:W0:Y:S01]  /*3c500*/  LDS.128 R24, [R6] ;  /* 0x0000000006187984 */ /* 0x000e220000000c00 */
[----:B------:R-:W-:Y:S02]  /*3c510*/  PRMT R34, R158, 0x5210, R34 ;  /* 0x000052109e227816 */ /* 0x000fe40000000022 */
[----:B------:R-:W-:Y:S01]  /*3c520*/  PRMT R35, R147, 0x5210, R35 ;  /* 0x0000521093237816 */ /* 0x000fe20000000023 */
[----:B------:R-:W-:Y:S06]  /*3c530*/  BAR.SYNC.DEFER_BLOCKING 0x0 ;  /* 0x0000000000007b1d */ /* 0x000fec0000010000 */
[----:B------:R1:W-:Y:S02]  /*3c540*/  STSM.16.M88.4 [R7], R32 ;  /* 0x0000002007007844 */ /* 0x0003e40000000200 */
[----:B------:R-:W-:Y:S01]  /*3c550*/  BAR.SYNC.DEFER_BLOCKING 0x0 ;  /* 0x0000000000007b1d */ /* 0x000fe20000010000 */
[----:B----4-:R-:W-:-:S02]  /*3c560*/  LOP3.LUT R48, R196, 0xffff, RZ, 0xc0, !PT ;  /* 0x0000ffffc4307812 */ /* 0x010fc400078ec0ff */
[----:B------:R-:W-:Y:S02]  /*3c570*/  LOP3.LUT R49, R195, 0xffff, RZ, 0xc0, !PT ;  /* 0x0000ffffc3317812 */ /* 0x000fe400078ec0ff */
[----:B------:R-:W-:Y:S02]  /*3c580*/  LOP3.LUT R50, R194, 0xffff, RZ, 0xc0, !PT ;  /* 0x0000ffffc2327812 */ /* 0x000fe400078ec0ff */
[----:B------:R-:W-:Y:S01]  /*3c590*/  LOP3.LUT R51, R193, 0xffff, RZ, 0xc0, !PT ;  /* 0x0000ffffc1337812 */ /* 0x000fe200078ec0ff */
[----:B------:R-:W-:Y:S01]  /*3c5a0*/  VIADD R159, R0, 0x1 ;  /* 0x00000001009f7836 */ /* 0x000fe20000000000 */
[----:B------:R-:W4:Y:S01]  /*3c5b0*/  LDS.128 R20, [R6] ;  /* 0x0000000006147984 */ /* 0x000f220000000c00 */
[--C-:B------:R-:W-:Y:S02]  /*3c5c0*/  PRMT R44, R192, 0x4210, R48.reuse ;  /* 0x00004210c02c7816 */ /* 0x100fe40000000030 */
[----:B------:R-:W-:Y:S01]  /*3c5d0*/  PRMT R45, R191, 0x4210, R49 ;  /* 0x00004210bf2d7816 */ /* 0x000fe20000000031 */
[----:B------:R-:W4:Y:S01]  /*3c5e0*/  LDL.LU R196, [R1+0x798] ;  /* 0x0007980001c47983 */ /* 0x000f220000300800 */
[----:B-1----:R-:W-:-:S02]  /*3c5f0*/  PRMT R32, R162, 0x5210, R48 ;  /* 0x00005210a2207816 */ /* 0x002fc40000000030 */
[----:B------:R-:W-:Y:S02]  /*3c600*/  PRMT R33, R160, 0x5210, R49 ;  /* 0x00005210a0217816 */ /* 0x000fe40000000031 */
[----:B------:R-:W-:Y:S02]  /*3c610*/  PRMT R34, R161, 0x5210, R50 ;  /* 0x00005210a1227816 */ /* 0x000fe40000000032 */
[----:B------:R-:W-:Y:S01]  /*3c620*/  PRMT R35, R148, 0x5210, R51 ;  /* 0x0000521094237816 */ /* 0x000fe20000000033 */
[----:B------:R-:W-:Y:S01]  /*3c630*/  BAR.SYNC.DEFER_BLOCKING 0x0 ;  /* 0x0000000000007b1d */ /* 0x000fe20000010000 */
[----:B------:R-:W-:-:S05]  /*3c640*/  VIADD R160, R0, 0x2 ;  /* 0x0000000200a07836 */ /* 0x000fca0000000000 */
[----:B------:R-:W-:Y:S01]  /*3c650*/  ISETP.GE.AND P2, PT, R160, UR53, PT ;  /* 0x00000035a0007c0c */ /* 0x000fe2000bf46270 */
[----:B------:R-:W4:Y:S01]  /*3c660*/  LDL.LU R195, [R1+0x794] ;  /* 0x0007940001c37983 */ /* 0x000f220000300800 */
[----:B--2---:R-:W-:-:S03]  /*3c670*/  PRMT R46, R251, 0x4210, R50 ;  /* 0x00004210fb2e7816 */ /* 0x004fc60000000032 */
[----:B------:R-:W2:Y:S01]  /*3c680*/  LDL.LU R194, [R1+0x758] ;  /* 0x0007580001c27983 */ /* 0x000ea20000300800 */
[----:B---3--:R-:W-:-:S03]  /*3c690*/  PRMT R47, R190, 0x4210, R51 ;  /* 0x00004210be2f7816 */ /* 0x008fc60000000033 */
[----:B------:R-:W3:Y:S01]  /*3c6a0*/  LDL.LU R193, [R1+0x754] ;  /* 0x0007540001c17983 */ /* 0x000ee20000300800 */
[----:B------:R-:W-:-:S03]  /*3c6b0*/  LOP3.LUT R68, R204, 0xffff, RZ, 0xc0, !PT ;  /* 0x0000ffffcc447812 */ /* 0x000fc600078ec0ff */
[----:B------:R-:W-:Y:S01]  /*3c6c0*/  STSM.16.M88.4 [R7], R44 ;  /* 0x0000002c07007844 */ /* 0x000fe20000000200 */
[----:B------:R-:W-:Y:S01]  /*3c6d0*/  LOP3.LUT R69, R203, 0xffff, RZ, 0xc0, !PT ;  /* 0x0000ffffcb457812 */ /* 0x000fe200078ec0ff */
[----:B------:R-:W-:Y:S01]  /*3c6e0*/  BAR.SYNC.DEFER_BLOCKING 0x0 ;  /* 0x0000000000007b1d */ /* 0x000fe20000010000 */
[----:B------:R-:W-:Y:S02]  /*3c6f0*/  ISETP.LT.AND P5, PT, R3, UR38, !P2 ;  /* 0x0000002603007c0c */ /* 0x000fe4000d7a1270 */
[----:B------:R-:W-:Y:S02]  /*3c700*/  ISETP.LT.AND P4, PT, R4, UR32, !P2 ;  /* 0x0000002004007c0c */ /* 0x000fe4000d781270 */
[----:B------:R-:W-:Y:S02]  /*3c710*/  LOP3.LUT R70, R202, 0xffff, RZ, 0xc0, !PT ;  /* 0x0000ffffca467812 */ /* 0x000fe400078ec0ff */
[----:B------:R-:W-:Y:S01]  /*3c720*/  LOP3.LUT R71, R201, 0xffff, RZ, 0xc0, !PT ;  /* 0x0000ffffc9477812 */ /* 0x000fe200078ec0ff */
[----:B------:R-:W3:Y:S01]  /*3c730*/  LDL.LU R192, [R1+0x7b4] ;  /* 0x0007b40001c07983 */ /* 0x000ee20000300800 */
[----:B------:R-:W-:Y:S01]  /*3c740*/  ISETP.LT.AND P3, PT, R5, UR30, !P2 ;  /* 0x0000001e05007c0c */ /* 0x000fe2000d761270 */
[C---:B------:R-:W-:Y:S01]  /*3c750*/  VIADD R160, R0.reuse, 0x42 ;  /* 0x0000004200a07836 */ /* 0x040fe20000000000 */
[----:B------:R-:W-:Y:S01]  /*3c760*/  LOP3.LUT R231, R231, 0x7fffffff, RZ, 0xc0, !PT ;  /* 0x7fffffffe7e77812 */ /* 0x000fe200078ec0ff */
[----:B------:R-:W3:Y:S01]  /*3c770*/  LDL.LU R191, [R1+0x7b0] ;  /* 0x0007b00001bf7983 */ /* 0x000ee20000300800 */
[----:B------:R-:W-:-:S02]  /*3c780*/  VIADD R218, R0, 0x3c ;  /* 0x0000003c00da7836 */ /* 0x000fc40000000000 */
[C---:B------:R-:W-:Y:S02]  /*3c790*/  VIADD R217, R0.reuse, 0x3b ;  /* 0x0000003b00d97836 */ /* 0x040fe40000000000 */
[C---:B------:R-:W-:Y:S02]  /*3c7a0*/  VIADD R216, R0.reuse, 0x3a ;  /* 0x0000003a00d87836 */ /* 0x040fe40000000000 */
[C---:B------:R-:W-:Y:S02]  /*3c7b0*/  VIADD R215, R0.reuse, 0x39 ;  /* 0x0000003900d77836 */ /* 0x040fe40000000000 */
[----:B------:R-:W-:Y:S01]  /*3c7c0*/  VIADD R214, R0, 0x38 ;  /* 0x0000003800d67836 */ /* 0x000fe20000000000 */
[----:B------:R-:W-:Y:S01]  /*3c7d0*/  LOP3.LUT R230, R230, 0x7fffffff, RZ, 0xc0, !PT ;  /* 0x7fffffffe6e67812 */ /* 0x000fe200078ec0ff */
[----:B------:R-:W4:Y:S01]  /*3c7e0*/  LDL.LU R251, [R1+0x7ac] ;  /* 0x0007ac0001fb7983 */ /* 0x000f220000300800 */
[----:B------:R-:W-:Y:S01]  /*3c7f0*/  VIADD R213, R0, 0x37 ;  /* 0x0000003700d57836 */ /* 0x000fe20000000000 */
[----:B------:R-:W-:-:S02]  /*3c800*/  ULDC UR53, c[0x0][0x228] ;  /* 0x00008a0000357ab9 */ /* 0x000fc40000000800 */
[----:B------:R-:W1:Y:S01]  /*3c810*/  LDS.128 R44, [R6] ;  /* 0x00000000062c7984 */ /* 0x000e620000000c00 */
[----:B------:R-:W-:Y:S01]  /*3c820*/  @P5 LOP3.LUT R222, R222, 0x2000, RZ, 0xfc, !PT ;  /* 0x00002000dede5812 */ /* 0x000fe200078efcff */
[----:B------:R-:W-:Y:S01]  /*3c830*/  ULDC UR30, c[0x0][0x228] ;  /* 0x00008a00001e7ab9 */ /* 0x000fe20000000800 */
[----:B------:R-:W-:Y:S01]  /*3c840*/  PRMT R48, R200, 0x4210, R68 ;  /* 0x00004210c8307816 */ /* 0x000fe20000000044 */
[----:B------:R-:W-:Y:S01]  /*3c850*/  BAR.SYNC.DEFER_BLOCKING 0x0 ;  /* 0x0000000000007b1d */ /* 0x000fe20000010000 */
[----:B------:R-:W-:Y:S02]  /*3c860*/  PRMT R49, R199, 0x4210, R69 ;  /* 0x00004210c7317816 */ /* 0x000fe40000000045 */
[----:B------:R-:W-:Y:S02]  /*3c870*/  PRMT R50, R198, 0x4210, R70 ;  /* 0x00004210c6327816 */ /* 0x000fe40000000046 */
[----:B------:R-:W-:Y:S01]  /*3c880*/  PRMT R51, R197, 0x4210, R71 ;  /* 0x00004210c5337816 */ /* 0x000fe20000000047 */
[----:B------:R-:W-:Y:S01]  /*3c890*/  ULDC UR32, c[0x0][0x228] ;  /* 0x00008a0000207ab9 */ /* 0x000fe20000000800 */
[----:B------:R-:W-:Y:S01]  /*3c8a0*/  ISETP.LT.AND P2, PT, R2, UR26, !P2 ;  /* 0x0000001a02007c0c */ /* 0x000fe2000d741270 */
[----:B------:R-:W-:Y:S01]  /*3c8b0*/  ULDC UR26, c[0x0][0x228] ;  /* 0x00008a00001a7ab9 */ /* 0x000fe20000000800 */
[----:B--2---:R-:W-:Y:S01]  /*3c8c0*/  LOP3.LUT R78, R194, 0xffff, RZ, 0xc0, !PT ;  /* 0x0000ffffc24e7812 */ /* 0x004fe200078ec0ff */
[----:B------:R-:W-:Y:S01]  /*3c8d0*/  STSM.16.M88.4 [R7], R32 ;  /* 0x0000002007007844 */ /* 0x000fe20000000200 */
[----:B------:R-:W-:Y:S01]  /*3c8e0*/  BAR.SYNC.DEFER_BLOCKING 0x0 ;  /* 0x0000000000007b1d */ /* 0x000fe20000010000 */
[----:B------:R-:W-:Y:S01]  /*3c8f0*/  LOP3.LUT R222, R222, 0xffffefff, RZ, 0xc0, !PT ;  /* 0xffffefffdede7812 */ /* 0x000fe200078ec0ff */
[----:B------:R-:W-:-:S02]  /*3c900*/  VIADD R212, R0, 0x36 ;  /* 0x0000003600d47836 */ /* 0x000fc40000000000 */
[C---:B------:R-:W-:Y:S02]  /*3c910*/  VIADD R211, R0.reuse, 0x35 ;  /* 0x0000003500d37836 */ /* 0x040fe40000000000 */
[C---:B------:R-:W-:Y:S02]  /*3c920*/  VIADD R210, R0.reuse, 0x34 ;  /* 0x0000003400d27836 */ /* 0x040fe40000000000 */
[C---:B------:R-:W-:Y:S01]  /*3c930*/  VIADD R209, R0.reuse, 0x33 ;  /* 0x0000003300d17836 */ /* 0x040fe20000000000 */
[C---:B------:R-:W-:Y:S01]  /*3c940*/  ISETP.LT.AND P6, PT, R0.reuse, UR47, !P6 ;  /* 0x0000002f00007c0c */ /* 0x040fe2000f7c1270 */
[----:B------:R-:W-:Y:S01]  /*3c950*/  ULDC UR47, c[0x0][0x228] ;  /* 0x00008a00002f7ab9 */ /* 0x000fe20000000800 */
[C---:B------:R-:W-:Y:S01]  /*3c960*/  VIADD R208, R0.reuse, 0x32 ;  /* 0x0000003200d07836 */ /* 0x040fe20000000000 */
[----:B------:R-:W-:Y:S01]  /*3c970*/  LOP3.LUT R229, R229, 0x7fffffff, RZ, 0xc0, !PT ;  /* 0x7fffffffe5e57812 */ /* 0x000fe200078ec0ff */
[----:B------:R-:W-:Y:S01]  /*3c980*/  VIADD R207, R0, 0x31 ;  /* 0x0000003100cf7836 */ /* 0x000fe20000000000 */
[----:B------:R-:W-:Y:S01]  /*3c990*/  LOP3.LUT R228, R228, 0x7fffffff, RZ, 0xc0, !PT ;  /* 0x7fffffffe4e47812 */ /* 0x000fe200078ec0ff */
[----:B------:R-:W-:Y:S01]  /*3c9a0*/  VIADD R206, R0, 0x30 ;  /* 0x0000003000ce7836 */ /* 0x000fe20000000000 */
[----:B------:R-:W2:Y:S04]  /*3c9b0*/  LDL.LU R190, [R1+0x608] ;  /* 0x0006080001be7983 */ /* 0x000ea80000300800 */
[----:B------:R-:W1:Y:S01]  /*3c9c0*/  LDS.128 R52, [R6] ;  /* 0x0000000006347984 */ /* 0x000e620000000c00 */
[----:B------:R-:W-:Y:S01]  /*3c9d0*/  BAR.SYNC.DEFER_BLOCKING 0x0 ;  /* 0x0000000000007b1d */ /* 0x000fe20000010000 */
[----:B------:R-:W-:-:S04]  /*3c9e0*/  @P4 LOP3.LUT R222, R222, 0x1000, RZ, 0xfc, !PT ;  /* 0x00001000dede4812 */ /* 0x000fc800078efcff */
[----:B------:R-:W-:Y:S02]  /*3c9f0*/  LOP3.LUT R222, R222, 0xfffffbff, RZ, 0xc0, !PT ;  /* 0xfffffbffdede7812 */ /* 0x000fe400078ec0ff */
[----:B------:R-:W-:Y:S02]  /*3ca00*/  PRMT R68, R165, 0x5210, R68 ;  /* 0x00005210a5447816 */ /* 0x000fe40000000044 */
[----:B------:R-:W-:Y:S02]  /*3ca10*/  PRMT R69, R164, 0x5210, R69 ;  /* 0x00005210a4457816 */ /* 0x000fe40000000045 */
[----:B------:R-:W-:Y:S02]  /*3ca20*/  PRMT R70, R163, 0x5210, R70 ;  /* 0x00005210a3467816 */ /* 0x000fe40000000046 */
[----:B------:R-:W-:Y:S01]  /*3ca30*/  PRMT R71, R152, 0x5210, R71 ;  /* 0x0000521098477816 */ /* 0x000fe20000000047 */
[----:B------:R-:W-:Y:S01]  /*3ca40*/  VIADD R205, R0, 0x2f ;  /* 0x0000002f00cd7836 */ /* 0x000fe20000000000 */
[----:B------:R-:W-:Y:S01]  /*3ca50*/  LOP3.LUT R222, R222, 0xfffff7ff, RZ, 0xc0, !PT ;  /* 0xfffff7ffdede7812 */ /* 0x000fe200078ec0ff */
[C---:B------:R-:W-:Y:S01]  /*3ca60*/  VIADD R204, R0.reuse, 0x2e ;  /* 0x0000002e00cc7836 */ /* 0x040fe20000000000 */
[----:B----4-:R-:W-:Y:S01]  /*3ca70*/  PRMT R74, R251, 0x4210, R78 ;  /* 0x00004210fb4a7816 */ /* 0x010fe2000000004e */
[----:B------:R-:W-:Y:S01]  /*3ca80*/  VIADD R203, R0, 0x2d ;  /* 0x0000002d00cb7836 */ /* 0x000fe20000000000 */
[----:B------:R-:W-:Y:S01]  /*3ca90*/  LOP3.LUT R76, R196, 0xffff, RZ, 0xc0, !PT ;  /* 0x0000ffffc44c7812 */ /* 0x000fe200078ec0ff */
[C---:B------:R-:W-:Y:S01]  /*3caa0*/  VIADD R202, R0.reuse, 0x2c ;  /* 0x0000002c00ca7836 */ /* 0x040fe20000000000 */
[----:B------:R-:W-:Y:S01]  /*3cab0*/  LOP3.LUT R77, R195, 0xffff, RZ, 0xc0, !PT ;  /* 0x0000ffffc34d7812 */ /* 0x000fe200078ec0ff */
[----:B------:R-:W-:Y:S01]  /*3cac0*/  VIADD R201, R0, 0x2b ;  /* 0x0000002b00c97836 */ /* 0x000fe20000000000 */
[----:B---3--:R-:W-:Y:S01]  /*3cad0*/  LOP3.LUT R79, R193, 0xffff, RZ, 0xc0, !PT ;  /* 0x0000ffffc14f7812 */ /* 0x008fe200078ec0ff */
[----:B------:R-:W-:Y:S01]  /*3cae0*/  STSM.16.M88.4 [R7], R48 ;  /* 0x0000003007007844 */ /* 0x000fe20000000200 */
[----:B------:R-:W-:Y:S01]  /*3caf0*/  BAR.SYNC.DEFER_BLOCKING 0x0 ;  /* 0x0000000000007b1d */ /* 0x000fe20000010000 */
[----:B------:R-:W-:-:S04]  /*3cb00*/  @P3 LOP3.LUT R222, R222, 0x800, RZ, 0xfc, !PT ;  /* 0x00000800dede3812 */ /* 0x000fc800078efcff */
[----:B------:R-:W-:Y:S02]  /*3cb10*/  @P2 LOP3.LUT R222, R222, 0x400, RZ, 0xfc, !PT ;  /* 0x00000400dede2812 */ /* 0x000fe400078efcff */
[----:B------:R-:W-:Y:S01]  /*3cb20*/  ISETP.GE.AND P2, PT, R159, UR51, PT ;  /* 0x000000339f007c0c */ /* 0x000fe2000bf46270 */
[----:B------:R-:W-:Y:S01]  /*3cb30*/  VIADD R251, R0, 0x3e ;  /* 0x0000003e00fb7836 */ /* 0x000fe20000000000 */
        /* <DEDUP_REMOVED lines=8> */
[C---:B------:R-:W-:Y:S01]  /*3cbc0*/  VIADD R200, R0.reuse, 0x2a ;  /* 0x0000002a00c87836 */ /* 0x040fe20000000000 */
[----:B------:R-:W-:Y:S01]  /*3cbd0*/  LOP3.LUT R227, R227, 0x7fffffff, RZ, 0xc0, !PT ;  /* 0x7fffffffe3e37812 */ /* 0x000fe200078ec0ff */
[----:B------:R-:W-:-:S02]  /*3cbe0*/  VIADD R199, R0, 0x29 ;  /* 0x0000002900c77836 */ /* 0x000fc40000000000 */
[C---:B------:R-:W-:Y:S02]  /*3cbf0*/  VIADD R189, R0.reuse, 0x1f ;  /* 0x0000001f00bd7836 */ /* 0x040fe40000000000 */
[----:B------:R-:W-:Y:S01]  /*3cc00*/  VIADD R188, R0, 0x1e ;  /* 0x0000001e00bc7836 */ /* 0x000fe20000000000 */
[----:B------:R-:W3:Y:S01]  /*3cc10*/  LDS.128 R48, [R6] ;  /* 0x0000000006307984 */ /* 0x000ee20000000c00 */
[----:B------:R-:W-:Y:S01]  /*3cc20*/  BAR.SYNC.DEFER_BLOCKING 0x0 ;  /* 0x0000000000007b1d */ /* 0x000fe20000010000 */
[----:B------:R-:W-:Y:S02]  /*3cc30*/  @P3 LOP3.LUT R222, R222, 0x40, RZ, 0xfc, !PT ;  /* 0x00000040dede3812 */ /* 0x000fe400078efcff */
[----:B------:R-:W-:Y:S02]  /*3cc40*/  ISETP.LT.AND P3, PT, R2, UR28, !P2 ;  /* 0x0000001c02007c0c */ /* 0x000fe4000d761270 */
[----:B------:R-:W-:Y:S01]  /*3cc50*/  ISETP.LT.AND P2, PT, R4, UR22, !P1 ;  /* 0x0000001604007c0c */ /* 0x000fe2000cf41270 */
[----:B------:R-:W-:Y:S01]  /*3cc60*/  ULDC UR28, c[0x0][0x228] ;  /* 0x00008a00001c7ab9 */ /* 0x000fe20000000800 */
[----:B------:R-:W-:Y:S01]  /*3cc70*/  ISETP.LT.AND P1, PT, R3, UR20, !P1 ;  /* 0x0000001403007c0c */ /* 0x000fe2000cf21270 */
[----:B------:R-:W-:Y:S01]  /*3cc80*/  ULDC UR22, c[0x0][0x228] ;  /* 0x00008a0000167ab9 */ /* 0x000fe20000000800 */
[----:B------:R-:W-:Y:S01]  /*3cc90*/  LOP3.LUT R222, R222, 0xffffffdf, RZ, 0xc0, !PT ;  /* 0xffffffdfdede7812 */ /* 0x000fe200078ec0ff */
[----:B------:R-:W-:Y:S01]  /*3cca0*/  ULDC UR20, c[0x0][0x228] ;  /* 0x00008a0000147ab9 */ /* 0x000fe20000000800 */
[----:B------:R-:W-:-:S02]  /*3ccb0*/  VIADD R198, R0, 0x28 ;  /* 0x0000002800c67836 */ /* 0x000fc40000000000 */
[----:B------:R-:W-:Y:S01]  /*3ccc0*/  VIADD R187, R0, 0x1d ;  /* 0x0000001d00bb7836 */ /* 0x000fe20000000000 */
[----:B------:R-:W-:Y:S01]  /*3ccd0*/  @P5 LOP3.LUT R222, R222, 0x20, RZ, 0xfc, !PT ;  /* 0x00000020dede5812 */ /* 0x000fe200078efcff */
[C---:B------:R-:W-:Y:S02]  /*3cce0*/  VIADD R197, R0.reuse, 0x27 ;  /* 0x0000002700c57836 */ /* 0x040fe40000000000 */
[----:B------:R-:W-:Y:S01]  /*3ccf0*/  VIADD R186, R0, 0x1c ;  /* 0x0000001c00ba7836 */ /* 0x000fe20000000000 */
[----:B------:R-:W-:Y:S01]  /*3cd00*/  @P2 LOP3.LUT R220, R220, 0x200000, RZ, 0xfc, !PT ;  /* 0x00200000dcdc2812 */ /* 0x000fe200078efcff */
[C---:B------:R-:W-:Y:S02]  /*3cd10*/  VIADD R194, R0.reuse, 0x24 ;  /* 0x0000002400c27836 */ /* 0x040fe40000000000 */
[----:B------:R-:W-:Y:S01]  /*3cd20*/  VIADD R185, R0, 0x1b ;  /* 0x0000001b00b97836 */ /* 0x000fe20000000000 */
[----:B------:R-:W-:Y:S01]  /*3cd30*/  LOP3.LUT R220, R220, 0xffefffff, RZ, 0xc0, !PT ;  /* 0xffefffffdcdc7812 */ /* 0x000fe200078ec0ff */
[----:B------:R-:W-:Y:S01]  /*3cd40*/  VIADD R184, R0, 0x1a ;  /* 0x0000001a00b87836 */ /* 0x000fe20000000000 */
[----:B------:R4:W-:Y:S01]  /*3cd50*/  STSM.16.M88.4 [R7], R68 ;  /* 0x0000004407007844 */ /* 0x0009e20000000200 */
[----:B------:R-:W-:-:S02]  /*3cd60*/  LOP3.LUT R222, R222, 0xffffffef, RZ, 0xc0, !PT ;  /* 0xffffffefdede7812 */ /* 0x000fc400078ec0ff */
[----:B------:R-:W-:Y:S01]  /*3cd70*/  @P1 LOP3.LUT R220, R220, 0x100000, RZ, 0xfc, !PT ;  /* 0x00100000dcdc1812 */ /* 0x000fe200078efcff */
[----:B------:R-:W-:Y:S01]  /*3cd80*/  VIADD R196, R0, 0x26 ;  /* 0x0000002600c47836 */ /* 0x000fe20000000000 */
[----:B------:R-:W-:Y:S01]  /*3cd90*/  @P4 LOP3.LUT R222, R222, 0x10, RZ, 0xfc, !PT ;  /* 0x00000010dede4812 */ /* 0x000fe200078efcff */
[----:B------:R-:W-:Y:S01]  /*3cda0*/  VIADD R195, R0, 0x25 ;  /* 0x0000002500c37836 */ /* 0x000fe20000000000 */
[----:B------:R-:W-:Y:S01]  /*3cdb0*/  PRMT R72, R192, 0x4210, R76 ;  /* 0x00004210c0487816 */ /* 0x000fe2000000004c */
[C---:B------:R-:W-:Y:S02]  /*3cdc0*/  VIADD R193, R0.reuse, 0x23 ;  /* 0x0000002300c17836 */ /* 0x040fe40000000000 */
[C---:B------:R-:W-:Y:S02]  /*3cdd0*/  VIADD R183, R0.reuse, 0x19 ;  /* 0x0000001900b77836 */ /* 0x040fe40000000000 */
[----:B------:R-:W-:Y:S01]  /*3cde0*/  VIADD R182, R0, 0x18 ;  /* 0x0000001800b67836 */ /* 0x000fe20000000000 */
[----:B------:R-:W-:Y:S01]  /*3cdf0*/  LOP3.LUT R226, R226, 0x7fffffff, RZ, 0xc0, !PT ;  /* 0x7fffffffe2e27812 */ /* 0x000fe200078ec0ff */
[----:B------:R-:W-:-:S02]  /*3ce00*/  VIADD R181, R0, 0x17 ;  /* 0x0000001700b57836 */ /* 0x000fc40000000000 */
[C---:B------:R-:W-:Y:S02]  /*3ce10*/  VIADD R180, R0.reuse, 0x16 ;  /* 0x0000001600b47836 */ /* 0x040fe40000000000 */
[C---:B------:R-:W-:Y:S02]  /*3ce20*/  VIADD R179, R0.reuse, 0x15 ;  /* 0x0000001500b37836 */ /* 0x040fe40000000000 */
[C---:B------:R-:W-:Y:S02]  /*3ce30*/  VIADD R178, R0.reuse, 0x14 ;  /* 0x0000001400b27836 */ /* 0x040fe40000000000 */
[C---:B------:R-:W-:Y:S02]  /*3ce40*/  VIADD R177, R0.reuse, 0x13 ;  /* 0x0000001300b17836 */ /* 0x040fe40000000000 */
[C---:B------:R-:W-:Y:S02]  /*3ce50*/  VIADD R176, R0.reuse, 0x12 ;  /* 0x0000001200b07836 */ /* 0x040fe40000000000 */
[----:B------:R-:W-:-:S02]  /*3ce60*/  VIADD R175, R0, 0x11 ;  /* 0x0000001100af7836 */ /* 0x000fc40000000000 */
[C---:B------:R-:W-:Y:S01]  /*3ce70*/  VIADD R174, R0.reuse, 0x10 ;  /* 0x0000001000ae7836 */ /* 0x040fe20000000000 */
[----:B------:R-:W-:Y:S01]  /*3ce80*/  LOP3.LUT R225, R225, 0x7fffffff, RZ, 0xc0, !PT ;  /* 0x7fffffffe1e17812 */ /* 0x000fe200078ec0ff */
[C---:B----4-:R-:W-:Y:S01]  /*3ce90*/  VIADD R68, R0.reuse, 0xad ;  /* 0x000000ad00447836 */ /* 0x050fe20000000000 */
[----:B------:R-:W-:Y:S01]  /*3cea0*/  PRMT R73, R191, 0x4210, R77 ;  /* 0x00004210bf497816 */ /* 0x000fe2000000004d */
[----:B------:R-:W-:Y:S01]  /*3ceb0*/  VIADD R69, R0, 0xae ;  /* 0x000000ae00457836 */ /* 0x000fe20000000000 */
[----:B------:R-:W-:Y:S02]  /*3cec0*/  BAR.SYNC.DEFER_BLOCKING 0x0 ;  /* 0x0000000000007b1d */ /* 0x000fe40000010000 */
[----:B------:R-:W-:-:S04]  /*3ced0*/  ISETP.GE.AND P1, PT, R68, UR49, PT ;  /* 0x0000003144007c0c */ /* 0x000fc8000bf26270 */
[----:B------:R-:W-:Y:S01]  /*3cee0*/  ISETP.LT.AND P4, PT, R2, UR18, !P1 ;  /* 0x0000001202007c0c */ /* 0x000fe2000cf81270 */
[----:B------:R-:W-:Y:S01]  /*3cef0*/  ULDC UR49, c[0x0][0x228] ;  /* 0x00008a0000317ab9 */ /* 0x000fe20000000800 */
[----:B------:R-:W-:Y:S01]  /*3cf00*/  LOP3.LUT R222, R222, 0xfffffff7, RZ, 0xc0, !PT ;  /* 0xfffffff7dede7812 */ /* 0x000fe200078ec0ff */
[----:B------:R-:W-:Y:S01]  /*3cf10*/  ULDC UR18, c[0x0][0x228] ;  /* 0x00008a0000127ab9 */ /* 0x000fe20000000800 */
[----:B------:R-:W-:Y:S01]  /*3cf20*/  LOP3.LUT R220, R220, 0xfff7ffff, RZ, 0xc0, !PT ;  /* 0xfff7ffffdcdc7812 */ /* 0x000fe200078ec0ff */
[----:B------:R-:W-:Y:S01]  /*3cf30*/  VIADD R173, R0, 0xf ;  /* 0x0000000f00ad7836 */ /* 0x000fe20000000000 */
[----:B------:R-:W-:Y:S01]  /*3cf40*/  @P3 LOP3.LUT R222, R222, 0x8, RZ, 0xfc, !PT ;  /* 0x00000008dede3812 */ /* 0x000fe200078efcff */
[----:B------:R-:W-:Y:S01]  /*3cf50*/  VIADD R172, R0, 0xe ;  /* 0x0000000e00ac7836 */ /* 0x000fe20000000000 */
[----:B------:R-:W-:Y:S01]  /*3cf60*/  ISETP.LT.AND P3, PT, R5, UR16, !P1 ;  /* 0x0000001005007c0c */ /* 0x000fe2000cf61270 */
[----:B------:R-:W-:Y:S01]  /*3cf70*/  ULDC UR16, c[0x0][0x228] ;  /* 0x00008a0000107ab9 */ /* 0x000fe20000000800 */
[----:B------:R-:W-:Y:S01]  /*3cf80*/  ISETP.LT.AND P2, PT, R4, UR14, !P1 ;  /* 0x0000000e04007c0c */ /* 0x000fe2000cf41270 */
[----:B------:R-:W-:Y:S01]  /*3cf90*/  ULDC UR14, c[0x0][0x228] ;  /* 0x00008a00000e7ab9 */ /* 0x000fe20000000800 */
[----:B------:R-:W-:Y:S01]  /*3cfa0*/  VIADD R171, R0, 0xd ;  /* 0x0000000d00ab7836 */ /* 0x000fe20000000000 */
[----:B------:R-:W-:Y:S01]  /*3cfb0*/  @P4 LOP3.LUT R220, R220, 0x80000, RZ, 0xfc, !PT ;  /* 0x00080000dcdc4812 */ /* 0x000fe200078efcff */
[C---:B------:R-:W-:Y:S01]  /*3cfc0*/  VIADD R170, R0.reuse, 0xc ;  /* 0x0000000c00aa7836 */ /* 0x040fe20000000000 */
[----:B------:R-:W-:Y:S01]  /*3cfd0*/  LOP3.LUT R223, R223, 0x7fffffff, RZ, 0xc0, !PT ;  /* 0x7fffffffdfdf7812 */ /* 0x000fe200078ec0ff */
[----:B------:R-:W-:Y:S01]  /*3cfe0*/  VIADD R162, R0, 0x4 ;  /* 0x0000000400a27836 */ /* 0x000fe20000000000 */
[----:B------:R-:W-:Y:S01]  /*3cff0*/  LOP3.LUT R220, R220, 0xfffbffff, RZ, 0xc0, !PT ;  /* 0xfffbffffdcdc7812 */ /* 0x000fe200078ec0ff */
[----:B------:R-:W-:Y:S01]  /*3d000*/  VIADD R192, R0, 0x22 ;  /* 0x0000002200c07836 */ /* 0x000fe20000000000 */
[----:B------:R-:W4:Y:S02]  /*3d010*/  LDS.128 R32, [R6] ;  /* 0x0000000006207984 */ /* 0x000f240000000c00 */
[----:B------:R-:W-:-:S02]  /*3d020*/  @P3 LOP3.LUT R220, R220, 0x40000, RZ, 0xfc, !PT ;  /* 0x00040000dcdc3812 */ /* 0x000fc400078efcff */
[----:B------:R-:W-:Y:S01]  /*3d030*/  ISETP.LT.AND P1, PT, R3, UR12, !P1 ;  /* 0x0000000c03007c0c */ /* 0x000fe2000cf21270 */
[----:B------:R-:W-:Y:S01]  /*3d040*/  ULDC UR12, c[0x0][0x228] ;  /* 0x00008a00000c7ab9 */ /* 0x000fe20000000800 */
[----:B------:R-:W-:Y:S01]  /*3d050*/  LOP3.LUT R220, R220, 0xfffdffff, RZ, 0xc0, !PT ;  /* 0xfffdffffdcdc7812 */ /* 0x000fe200078ec0ff */
[C---:B------:R-:W-:Y:S02]  /*3d060*/  VIADD R161, R0.reuse, 0x3 ;  /* 0x0000000300a17836 */ /* 0x040fe40000000000 */
[----:B------:R-:W-:Y:S01]  /*3d070*/  VIADD R80, R0, 0xb1 ;  /* 0x000000b100507836 */ /* 0x000fe20000000000 */
[----:B------:R-:W-:Y:S01]  /*3d080*/  @P2 LOP3.LUT R220, R220, 0x20000, RZ, 0xfc, !PT ;  /* 0x00020000dcdc2812 */ /* 0x000fe200078efcff */
[C---:B------:R-:W-:Y:S02]  /*3d090*/  VIADD R81, R0.reuse, 0xb2 ;  /* 0x000000b200517836 */ /* 0x040fe40000000000 */
[----:B------:R-:W-:Y:S01]  /*3d0a0*/  VIADD R117, R0, 0xd6 ;  /* 0x000000d600757836 */ /* 0x000fe20000000000 */
[----:B------:R-:W-:Y:S01]  /*3d0b0*/  LOP3.LUT R220, R220, 0xfffeffff, RZ, 0xc0, !PT ;  /* 0xfffeffffdcdc7812 */ /* 0x000fe200078ec0ff */
[----:B------:R-:W-:-:S02]  /*3d0c0*/  VIADD R158, R0, 0xff ;  /* 0x000000ff009e7836 */ /* 0x000fc40000000000 */
[----:B------:R-:W-:Y:S01]  /*3d0d0*/  VIADD R116, R0, 0xd5 ;  /* 0x000000d500747836 */ /* 0x000fe20000000000 */
[----:B------:R-:W-:Y:S01]  /*3d0e0*/  @P1 LOP3.LUT R220, R220, 0x10000, RZ, 0xfc, !PT ;  /* 0x00010000dcdc1812 */ /* 0x000fe200078efcff */
[C---:B------:R-:W-:Y:S01]  /*3d0f0*/  VIADD R157, R0.reuse, 0xfe ;  /* 0x000000fe009d7836 */ /* 0x040fe20000000000 */
[----:B------:R-:W-:Y:S01]  /*3d100*/  ISETP.GE.AND P1, PT, R69, UR39, PT ;  /* 0x0000002745007c0c */ /* 0x000fe2000bf26270 */
[----:B------:R-:W-:Y:S01]  /*3d110*/  ULDC.64 UR38, c[0x0][0x228] ;  /* 0x00008a0000267ab9 */ /* 0x000fe20000000a00 */
[C---:B------:R-:W-:Y:S02]  /*3d120*/  VIADD R156, R0.reuse, 0xfd ;  /* 0x000000fd009c7836 */ /* 0x040fe40000000000 */
[----:B------:R-:W-:Y:S01]  /*3d130*/  VIADD R115, R0, 0xd4 ;  /* 0x000000d400737836 */ /* 0x000fe20000000000 */
[----:B------:R-:W-:Y:S01]  /*3d140*/  ISETP.LT.AND P4, PT, R2, UR10, !P1 ;  /* 0x0000000a02007c0c */ /* 0x000fe2000cf81270 */
[----:B------:R-:W-:Y:S01]  /*3d150*/  ULDC UR10, c[0x0][0x228] ;  /* 0x00008a00000a7ab9 */ /* 0x000fe20000000800 */
[----:B------:R-:W-:Y:S01]  /*3d160*/  ISETP.LT.AND P3, PT, R5, UR8, !P1 ;  /* 0x0000000805007c0c */ /* 0x000fe2000cf61270 */
[----:B------:R-:W-:Y:S01]  /*3d170*/  ULDC UR8, c[0x0][0x228] ;  /* 0x00008a0000087ab9 */ /* 0x000fe20000000800 */
[----:B------:R-:W-:Y:S01]  /*3d180*/  LOP3.LUT R220, R220, 0xffff7fff, RZ, 0xc0, !PT ;  /* 0xffff7fffdcdc7812 */ /* 0x000fe200078ec0ff */
[----:B------:R-:W-:Y:S01]  /*3d190*/  VIADD R155, R0, 0xfc ;  /* 0x000000fc009b7836 */ /* 0x000fe20000000000 */
[----:B------:R-:W-:Y:S01]  /*3d1a0*/  ISETP.LT.AND P2, PT, R4, UR6, !P1 ;  /* 0x0000000604007c0c */ /* 0x000fe2000cf41270 */
[----:B------:R-:W-:Y:S01]  /*3d1b0*/  ULDC UR6, c[0x0][0x228] ;  /* 0x00008a0000067ab9 */ /* 0x000fe20000000800 */
[----:B------:R-:W-:-:S02]  /*3d1c0*/  VIADD R154, R0, 0xfb ;  /* 0x000000fb009a7836 */ /* 0x000fc40000000000 */
[C---:B------:R-:W-:Y:S02]  /*3d1d0*/  VIADD R114, R0.reuse, 0xd3 ;  /* 0x000000d300727836 */ /* 0x040fe40000000000 */
[----:B------:R-:W-:Y:S01]  /*3d1e0*/  VIADD R113, R0, 0xd2 ;  /* 0x000000d200717836 */ /* 0x000fe20000000000 */
[----:B------:R-:W-:Y:S01]  /*3d1f0*/  @P4 LOP3.LUT R220, R220, 0x8000, RZ, 0xfc, !PT ;  /* 0x00008000dcdc4812 */ /* 0x000fe200078efcff */
[C---:B------:R-:W-:Y:S02]  /*3d200*/  VIADD R153, R0.reuse, 0xfa ;  /* 0x000000fa00997836 */ /* 0x040fe40000000000 */
[----:B------:R-:W-:Y:S01]  /*3d210*/  VIADD R112, R0, 0xd1 ;  /* 0x000000d100707836 */ /* 0x000fe20000000000 */
[----:B------:R-:W-:Y:S01]  /*3d220*/  LOP3.LUT R220, R220, 0xffffbfff, RZ, 0xc0, !PT ;  /* 0xffffbfffdcdc7812 */ /* 0x000fe200078ec0ff */
[C---:B------:R-:W-:Y:S02]  /*3d230*/  VIADD R151, R0.reuse, 0xf8 ;  /* 0x000000f800977836 */ /* 0x040fe40000000000 */
[----:B------:R-:W-:Y:S01]  /*3d240*/  VIADD R111, R0, 0xd0 ;  /* 0x000000d0006f7836 */ /* 0x000fe20000000000 */
[----:B------:R-:W-:Y:S01]  /*3d250*/  @P3 LOP3.LUT R220, R220, 0x4000, RZ, 0xfc, !PT ;  /* 0x00004000dcdc3812 */ /* 0x000fe200078efcff */
[----:B------:R-:W-:Y:S01]  /*3d260*/  VIADD R150, R0, 0xf7 ;  /* 0x000000f700967836 */ /* 0x000fe20000000000 */
[----:B------:R-:W-:Y:S01]  /*3d270*/  ISETP.LT.AND P1, PT, R3, UR4, !P1 ;  /* 0x0000000403007c0c */ /* 0x000fe2000cf21270 */
[----:B------:R-:W-:Y:S01]  /*3d280*/  ULDC UR4, c[0x0][0x228] ;  /* 0x00008a0000047ab9 */ /* 0x000fe20000000800 */
[----:B------:R-:W-:Y:S01]  /*3d290*/  LOP3.LUT R220, R220, 0xffffdfff, RZ, 0xc0, !PT ;  /* 0xffffdfffdcdc7812 */ /* 0x000fe200078ec0ff */
[----:B------:R-:W-:-:S02]  /*3d2a0*/  VIADD R149, R0, 0xf6 ;  /* 0x000000f600957836 */ /* 0x000fc40000000000 */
[----:B------:R-:W-:Y:S01]  /*3d2b0*/  VIADD R110, R0, 0xcf ;  /* 0x000000cf006e7836 */ /* 0x000fe20000000000 */
[----:B------:R-:W-:Y:S01]  /*3d2c0*/  @P2 LOP3.LUT R220, R220, 0x2000, RZ, 0xfc, !PT ;  /* 0x00002000dcdc2812 */ /* 0x000fe200078efcff */
[----:B------:R-:W-:Y:S01]  /*3d2d0*/  VIADD R148, R0, 0xf5 ;  /* 0x000000f500947836 */ /* 0x000fe20000000000 */
[----:B------:R-:W-:Y:S01]  /*3d2e0*/  ISETP.LT.AND P2, PT, R4, UR59, !P0 ;  /* 0x0000003b04007c0c */ /* 0x000fe2000c741270 */
[----:B------:R-:W-:Y:S01]  /*3d2f0*/  ULDC UR59, c[0x0][0x228] ;  /* 0x00008a00003b7ab9 */ /* 0x000fe20000000800 */
        /* <DEDUP_REMOVED lines=18> */
[----:B------:R-:W-:-:S02]  /*3d420*/  VIADD R142, R0, 0xef ;  /* 0x000000ef008e7836 */ /* 0x000fc40000000000 */
[----:B------:R-:W-:Y:S01]  /*3d430*/  VIADD R106, R0, 0xcb ;  /* 0x000000cb006a7836 */ /* 0x000fe20000000000 */
[----:B------:R-:W-:Y:S01]  /*3d440*/  LOP3.LUT R220, R220, 0xfffffdff, RZ, 0xc0, !PT ;  /* 0xfffffdffdcdc7812 */ /* 0x000fe200078ec0ff */
[C---:B------:R-:W-:Y:S02]  /*3d450*/  VIADD R141, R0.reuse, 0xee ;  /* 0x000000ee008d7836 */ /* 0x040fe40000000000 */
[----:B------:R-:W-:Y:S01]  /*3d460*/  VIADD R105, R0, 0xca ;  /* 0x000000ca00697836 */ /* 0x000fe20000000000 */
[----:B------:R-:W-:Y:S01]  /*3d470*/  @P0 LOP3.LUT R220, R220, 0x200, RZ, 0xfc, !PT ;  /* 0x00000200dcdc0812 */ /* 0x000fe200078efcff */
[----:B------:R-:W-:Y:S01]  /*3d480*/  VIADD R140, R0, 0xed ;  /* 0x000000ed008c7836 */ /* 0x000fe20000000000 */
[----:B------:R-:W-:Y:S01]  /*3d490*/  ISETP.GE.AND P0, PT, R160, UR41, PT ;  /* 0x00000029a0007c0c */ /* 0x000fe2000bf06270 */
[C---:B------:R-:W-:Y:S02]  /*3d4a0*/  VIADD R139, R0.reuse, 0xec ;  /* 0x000000ec008b7836 */ /* 0x040fe40000000000 */
[C---:B------:R-:W-:Y:S01]  /*3d4b0*/  VIADD R104, R0.reuse, 0xc9 ;  /* 0x000000c900687836 */ /* 0x040fe20000000000 */
[----:B------:R-:W-:Y:S01]  /*3d4c0*/  ISETP.LT.AND P3, PT, R3, UR38, !P0 ;  /* 0x0000002603007c0c */ /* 0x000fe2000c761270 */
[----:B------:R-:W-:Y:S01]  /*3d4d0*/  VIADD R138, R0, 0xeb ;  /* 0x000000eb008a7836 */ /* 0x000fe20000000000 */
[----:B------:R-:W-:Y:S01]  /*3d4e0*/  ISETP.LT.AND P2, PT, R4, UR40, !P0 ;  /* 0x0000002804007c0c */ /* 0x000fe2000c741270 */
[----:B------:R-:W-:Y:S01]  /*3d4f0*/  VIADD R137, R0, 0xea ;  /* 0x000000ea00897836 */ /* 0x000fe20000000000 */
[----:B------:R-:W-:Y:S01]  /*3d500*/  LOP3.LUT R220, R220, 0xfffffeff, RZ, 0xc0, !PT ;  /* 0xfffffeffdcdc7812 */ /* 0x000fe200078ec0ff */
[C---:B------:R-:W-:Y:S01]  /*3d510*/  VIADD R160, R0.reuse, 0x41 ;  /* 0x0000004100a07836 */ /* 0x040fe20000000000 */
[----:B------:R-:W-:Y:S01]  /*3d520*/  ISETP.LT.AND P1, PT, R5, UR57, !P0 ;  /* 0x0000003905007c0c */ /* 0x000fe2000c721270 */
[----:B------:R-:W-:Y:S01]  /*3d530*/  ULDC.64 UR40, c[0x0][0x228] ;  /* 0x00008a0000287ab9 */ /* 0x000fe20000000a00 */
[----:B------:R-:W-:-:S02]  /*3d540*/  VIADD R136, R0, 0xe9 ;  /* 0x000000e900887836 */ /* 0x000fc40000000000 */
[C---:B------:R-:W-:Y:S02]  /*3d550*/  VIADD R103, R0.reuse, 0xc8 ;  /* 0x000000c800677836 */ /* 0x040fe40000000000 */
[----:B------:R-:W-:Y:S01]  /*3d560*/  VIADD R102, R0, 0xc7 ;  /* 0x000000c700667836 */ /* 0x000fe20000000000 */
[----:B------:R-:W-:Y:S01]  /*3d570*/  @P3 LOP3.LUT R220, R220, 0x100, RZ, 0xfc, !PT ;  /* 0x00000100dcdc3812 */ /* 0x000fe200078efcff */
[----:B------:R-:W-:Y:S01]  /*3d580*/  ULDC UR57, c[0x0][0x228] ;  /* 0x00008a0000397ab9 */ /* 0x000fe20000000800 */
        /* <DEDUP_REMOVED lines=20> */
[----:B------:R-:W-:Y:S01]  /*3d6d0*/  ISETP.GE.AND P0, PT, R160, UR43, PT ;  /* 0x0000002ba0007c0c */ /* 0x000fe2000bf06270 */
[----:B------:R-:W-:-:S02]  /*3d6e0*/  VIADD R128, R0, 0xe1 ;  /* 0x000000e100807836 */ /* 0x000fc40000000000 */
        /* <DEDUP_REMOVED lines=8> */
[C---:B------:R-:W-:Y:S02]  /*3d770*/  VIADD R160, R0.reuse, 0x40 ;  /* 0x0000004000a07836 */ /* 0x040fe40000000000 */
        /* <DEDUP_REMOVED lines=13> */
[----:B------:R-:W-:Y:S01]  /*3d850*/  ULDC.64 UR42, c[0x0][0x228] ;  /* 0x00008a00002a7ab9 */ /* 0x000fe20000000a00 */
        /* <DEDUP_REMOVED lines=12> */
[----:B------:R-:W-:Y:S01]  /*3d920*/  VIADD R160, R0, 0x3f ;  /* 0x0000003f00a07836 */ /* 0x000fe20000000000 */
[----:B------:R-:W-:Y:S01]  /*3d930*/  LOP3.LUT R220, R220, 0xfffffffe, RZ, 0xc0, !PT ;  /* 0xfffffffedcdc7812 */ /* 0x000fe200078ec0ff */
[----:B------:R-:W-:Y:S01]  /*3d940*/  ULDC.64 UR54, c[0x0][0x228] ;  /* 0x00008a0000367ab9 */ /* 0x000fe20000000a00 */
[----:B------:R-:W-:Y:S01]  /*3d950*/  ISETP.LT.AND P2, PT, R4, UR26, !P0 ;  /* 0x0000001a04007c0c */ /* 0x000fe2000c741270 */
[----:B------:R-:W-:Y:S01]  /*3d960*/  ULDC UR26, c[0x0][0x228] ;  /* 0x00008a00001a7ab9 */ /* 0x000fe20000000800 */
[----:B------:R-:W-:Y:S01]  /*3d970*/  ISETP.LT.AND P1, PT, R5, UR30, !P0 ;  /* 0x0000001e05007c0c */ /* 0x000fe2000c721270 */
[----:B------:R-:W-:Y:S01]  /*3d980*/  ULDC UR30, c[0x0][0x228] ;  /* 0x00008a00001e7ab9 */ /* 0x000fe20000000800 */
[----:B------:R-:W-:Y:S01]  /*3d990*/  ISETP.LT.AND P3, PT, R3, UR42, !P0 ;  /* 0x0000002a03007c0c */ /* 0x000fe2000c761270 */
[----:B------:R-:W-:Y:S01]  /*3d9a0*/  VIADD R87, R0, 0xb8 ;  /* 0x000000b800577836 */ /* 0x000fe20000000000 */
[----:B------:R-:W-:Y:S01]  /*3d9b0*/  ISETP.LT.AND P0, PT, R2, UR32, !P0 ;  /* 0x0000002002007c0c */ /* 0x000fe2000c701270 */
[----:B------:R-:W-:Y:S01]  /*3d9c0*/  ULDC UR32, c[0x0][0x228] ;  /* 0x00008a0000207ab9 */ /* 0x000fe20000000800 */
[----:B------:R-:W-:-:S02]  /*3d9d0*/  VIADD R86, R0, 0xb7 ;  /* 0x000000b700567836 */ /* 0x000fc40000000000 */
[C---:B------:R-:W-:Y:S02]  /*3d9e0*/  VIADD R85, R0.reuse, 0xb6 ;  /* 0x000000b600557836 */ /* 0x040fe40000000000 */
[C---:B------:R-:W-:Y:S01]  /*3d9f0*/  VIADD R84, R0.reuse, 0xb5 ;  /* 0x000000b500547836 */ /* 0x040fe20000000000 */
[----:B------:R-:W-:Y:S01]  /*3da00*/  @P2 LOP3.LUT R231, R231, 0x80000000, RZ, 0xfc, !PT ;  /* 0x80000000e7e72812 */ /* 0x000fe200078efcff */
[C---:B------:R-:W-:Y:S02]  /*3da10*/  VIADD R83, R0.reuse, 0xb4 ;  /* 0x000000b400537836 */ /* 0x040fe40000000000 */
[C---:B------:R-:W-:Y:S01]  /*3da20*/  VIADD R82, R0.reuse, 0xb3 ;  /* 0x000000b300527836 */ /* 0x040fe20000000000 */
[----:B------:R-:W-:Y:S01]  /*3da30*/  LOP3.LUT R231, R231, 0xbfffffff, RZ, 0xc0, !PT ;  /* 0xbfffffffe7e77812 */ /* 0x000fe200078ec0ff */
[----:B------:R-:W3:Y:S03]  /*3da40*/  LDL.LU R11, [R1+0x7ec] ;  /* 0x0007ec00010b7983 */ /* 0x000ee60000300800 */
[----:B------:R-:W-:Y:S01]  /*3da50*/  @P1 LOP3.LUT R231, R231, 0x40000000, RZ, 0xfc, !PT ;  /* 0x40000000e7e71812 */ /* 0x000fe200078efcff */
[----:B------:R-:W-:Y:S01]  /*3da60*/  VIADD R191, R0, 0x21 ;  /* 0x0000002100bf7836 */ /* 0x000fe20000000000 */
[----:B------:R-:W-:-:S02]  /*3da70*/  @P3 LOP3.LUT R220, R220, 0x1, RZ, 0xfc, !PT ;  /* 0x00000001dcdc3812 */ /* 0x000fc400078efcff */
[----:B--2---:R-:W-:Y:S01]  /*3da80*/  PRMT R75, R190, 0x4210, R79 ;  /* 0x00004210be4b7816 */ /* 0x004fe2000000004f */
[----:B------:R-:W-:Y:S01]  /*3da90*/  BAR.SYNC.DEFER_BLOCKING 0x0 ;  /* 0x0000000000007b1d */ /* 0x000fe20000010000 */
[----:B------:R-:W-:-:S04]  /*3daa0*/  LOP3.LUT R231, R231, 0xdfffffff, RZ, 0xc0, !PT ;  /* 0xdfffffffe7e77812 */ /* 0x000fc800078ec0ff */
[----:B------:R-:W-:Y:S02]  /*3dab0*/  @P0 LOP3.LUT R231, R231, 0x20000000, RZ, 0xfc, !PT ;  /* 0x20000000e7e70812 */ /* 0x000fe400078efcff */
[----:B------:R-:W-:Y:S01]  /*3dac0*/  ISETP.GE.AND P0, PT, R160, UR39, PT ;  /* 0x00000027a0007c0c */ /* 0x000fe2000bf06270 */
[----:B------:R-:W-:Y:S01]  /*3dad0*/  ULDC.64 UR38, c[0x0][0x228] ;  /* 0x00008a0000267ab9 */ /* 0x000fe20000000a00 */
[C---:B------:R-:W-:Y:S02]  /*3dae0*/  VIADD R165, R0.reuse, 0x7 ;  /* 0x0000000700a57836 */ /* 0x040fe40000000000 */
[C---:B------:R-:W-:Y:S01]  /*3daf0*/  VIADD R164, R0.reuse, 0x6 ;  /* 0x0000000600a47836 */ /* 0x040fe20000000000 */
[----:B------:R-:W-:Y:S01]  /*3db00*/  ISETP.LT.AND P3, PT, R3, UR54, !P0 ;  /* 0x0000003603007c0c */ /* 0x000fe2000c761270 */
[----:B------:R-:W-:Y:S01]  /*3db10*/  VIADD R163, R0, 0x5 ;  /* 0x0000000500a37836 */ /* 0x000fe20000000000 */
[----:B------:R-:W-:Y:S01]  /*3db20*/  ISETP.LT.AND P2, PT, R4, UR26, !P0 ;  /* 0x0000001a04007c0c */ /* 0x000fe2000c741270 */
[----:B------:R-:W-:Y:S01]  /*3db30*/  ULDC UR26, c[0x0][0x228] ;  /* 0x00008a00001a7ab9 */ /* 0x000fe20000000800 */
[----:B------:R-:W-:Y:S01]  /*3db40*/  LOP3.LUT R231, R231, 0xefffffff, RZ, 0xc0, !PT ;  /* 0xefffffffe7e77812 */ /* 0x000fe200078ec0ff */
[----:B------:R-:W-:Y:S01]  /*3db50*/  VIADD R70, R0, 0xaf ;  /* 0x000000af00467836 */ /* 0x000fe20000000000 */
[----:B------:R-:W-:Y:S01]  /*3db60*/  ISETP.LT.AND P1, PT, R5, UR30, !P0 ;  /* 0x0000001e05007c0c */ /* 0x000fe2000c721270 */
[----:B------:R-:W-:Y:S01]  /*3db70*/  ULDC UR30, c[0x0][0x228] ;  /* 0x00008a00001e7ab9 */ /* 0x000fe20000000800 */
[----:B------:R-:W-:Y:S01]  /*3db80*/  LOP3.LUT R222, R222, 0xfffffffb, RZ, 0xc0, !PT ;  /* 0xfffffffbdede7812 */ /* 0x000fe200078ec0ff */
[----:B------:R-:W-:Y:S01]  /*3db90*/  VIADD R71, R0, 0xb0 ;  /* 0x000000b000477836 */ /* 0x000fe20000000000 */
[----:B------:R-:W-:Y:S01]  /*3dba0*/  LOP3.LUT R244, R244, 0x7fffffff, RZ, 0xc0, !PT ;  /* 0x7ffffffff4f47812 */ /* 0x000fe200078ec0ff */
[----:B------:R-:W-:Y:S01]  /*3dbb0*/  VIADD R152, R0, 0xf9 ;  /* 0x000000f900987836 */ /* 0x000fe20000000000 */
[----:B------:R-:W-:Y:S01]  /*3dbc0*/  LOP3.LUT R245, R245, 0x7fffffff, RZ, 0xc0, !PT ;  /* 0x7ffffffff5f57812 */ /* 0x000fe200078ec0ff */
[----:B------:R-:W2:Y:S01]  /*3dbd0*/  LDL.LU R10, [R1+0x7e8] ;  /* 0x0007e800010a7983 */ /* 0x000ea20000300800 */
[----:B------:R-:W-:-:S02]  /*3dbe0*/  @P3 LOP3.LUT R231, R231, 0x10000000, RZ, 0xfc, !PT ;  /* 0x10000000e7e73812 */ /* 0x000fc400078efcff */
[----:B------:R-:W-:Y:S01]  /*3dbf0*/  ISETP.LT.AND P0, PT, R2, UR32, !P0 ;  /* 0x0000002002007c0c */ /* 0x000fe2000c701270 */
[----:B------:R-:W-:Y:S01]  /*3dc00*/  ULDC UR32, c[0x0][0x228] ;  /* 0x00008a0000207ab9 */ /* 0x000fe20000000800 */
[----:B------:R-:W-:Y:S01]  /*3dc10*/  LOP3.LUT R231, R231, 0xf7ffffff, RZ, 0xc0, !PT ;  /* 0xf7ffffffe7e77812 */ /* 0x000fe200078ec0ff */
[----:B------:R-:W-:Y:S01]  /*3dc20*/  VIADD R190, R0, 0x20 ;  /* 0x0000002000be7836 */ /* 0x000fe20000000000 */
[----:B------:R0:W-:Y:S02]  /*3dc30*/  STSM.16.M88.4 [R7], R72 ;  /* 0x0000004807007844 */ /* 0x0001e40000000200 */
[----:B------:R-:W-:Y:S02]  /*3dc40*/  @P2 LOP3.LUT R231, R231, 0x8000000, RZ, 0xfc, !PT ;  /* 0x08000000e7e72812 */ /* 0x000fe400078efcff */
[----:B------:R-:W-:Y:S01]  /*3dc50*/  LOP3.LUT R246, R246, 0x7fffffff, RZ, 0xc0, !PT ;  /* 0x7ffffffff6f67812 */ /* 0x000fe200078ec0ff */
[----:B------:R-:W4:Y:S01]  /*3dc60*/  LDL.LU R9, [R1+0x7a8] ;  /* 0x0007a80001097983 */ /* 0x000f220000300800 */
[----:B------:R-:W-:-:S02]  /*3dc70*/  LOP3.LUT R231, R231, 0xfbffffff, RZ, 0xc0, !PT ;  /* 0xfbffffffe7e77812 */ /* 0x000fc400078ec0ff */
[----:B------:R-:W-:Y:S01]  /*3dc80*/  LOP3.LUT R247, R247, 0x7fffffff, RZ, 0xc0, !PT ;  /* 0x7ffffffff7f77812 */ /* 0x000fe200078ec0ff */
[----:B------:R-:W4:Y:S01]  /*3dc90*/  LDL.LU R8, [R1+0x7a4] ;  /* 0x0007a40001087983 */ /* 0x000f220000300800 */
        /* <DEDUP_REMOVED lines=67> */
[----:B------:R-:W-:Y:S02]  /*3e0d0*/  LOP3.LUT R231, R231, 0xfffffbff, RZ, 0xc0, !PT ;  /* 0xfffffbffe7e77812 */ /* 0x000fe400078ec0ff */
[----:B------:R-:W-:Y:S01]  /*3e0e0*/  ISETP.GE.AND P0, PT, R216, UR41, PT ;  /* 0x00000029d8007c0c */ /* 0x000fe2000bf06270 */
[----:B------:R-:W-:Y:S01]  /*3e0f0*/  ULDC.64 UR40, c[0x0][0x228] ;  /* 0x00008a0000287ab9 */ /* 0x000fe20000000a00 */
[----:B------:R-:W-:Y:S02]  /*3e100*/  @P2 LOP3.LUT R231, R231, 0x400, RZ, 0xfc, !PT ;  /* 0x00000400e7e72812 */ /* 0x000fe400078efcff */
[----:B------:R-:W-:-:S02]  /*3e110*/  ISETP.LT.AND P3, PT, R3, UR38, !P0 ;  /* 0x0000002603007c0c */ /* 0x000fc4000c761270 */
[----:B------:R-:W-:-:S04]  /*3e120*/  LOP3.LUT R231, R231, 0xfffffdff, RZ, 0xc0, !PT ;  /* 0xfffffdffe7e77812 */ /* 0x000fc800078ec0ff */
[----:B------:R-:W-:Y:S02]  /*3e130*/  @P1 LOP3.LUT R231, R231, 0x200, RZ, 0xfc, !PT ;  /* 0x00000200e7e71812 */ /* 0x000fe400078efcff */
[----:B------:R-:W-:Y:S01]  /*3e140*/  ISETP.LT.AND P2, PT, R4, UR56, !P0 ;  /* 0x0000003804007c0c */ /* 0x000fe2000c741270 */
[----:B------:R-:W-:Y:S01]  /*3e150*/  ULDC UR56, c[0x0][0x228] ;  /* 0x00008a0000387ab9 */ /* 0x000fe20000000800 */
        /* <DEDUP_REMOVED lines=34> */
[----:B------:R-:W-:Y:S01]  /*3e380*/  ISETP.LT.AND P2, PT, R5, UR28, !P0 ;  /* 0x0000001c05007c0c */ /* 0x000fe2000c741270 */
[----:B------:R-:W-:Y:S01]  /*3e390*/  ULDC UR28, c[0x0][0x228] ;  /* 0x00008a00001c7ab9 */ /* 0x000fe20000000800 */
[----:B------:R-:W-:-:S07]  /*3e3a0*/  LOP3.LUT R231, R231, 0xfffffffe, RZ, 0xc0, !PT ;  /* 0xfffffffee7e77812 */ /* 0x000fce00078ec0ff */
[----:B------:R-:W-:Y:S02]  /*3e3b0*/  @P3 LOP3.LUT R230, R230, 0x80000000, RZ, 0xfc, !PT ;  /* 0x80000000e6e63812 */ /* 0x000fe400078efcff */
[----:B------:R-:W-:Y:S02]  /*3e3c0*/  @P1 LOP3.LUT R231, R231, 0x1, RZ, 0xfc, !PT ;  /* 0x00000001e7e71812 */ /* 0x000fe400078efcff */
[----:B------:R-:W-:Y:S01]  /*3e3d0*/  ISETP.LT.AND P1, PT, R2, UR22, !P0 ;  /* 0x0000001602007c0c */ /* 0x000fe2000c721270 */
[----:B------:R-:W-:Y:S01]  /*3e3e0*/  ULDC UR22, c[0x0][0x228] ;  /* 0x00008a0000167ab9 */ /* 0x000fe20000000800 */
[----:B------:R-:W-:Y:S02]  /*3e3f0*/  LOP3.LUT R230, R230, 0xbfffffff, RZ, 0xc0, !PT ;  /* 0xbfffffffe6e67812 */ /* 0x000fe400078ec0ff */
[----:B------:R-:W-:Y:S01]  /*3e400*/  ISETP.GE.AND P0, PT, R213, UR39, PT ;  /* 0x00000027d5007c0c */ /* 0x000fe2000bf06270 */
[----:B------:R-:W-:Y:S01]  /*3e410*/  ULDC.64 UR38, c[0x0][0x228] ;  /* 0x00008a0000267ab9 */ /* 0x000fe20000000a00 */
[----:B------:R-:W-:-:S02]  /*3e420*/  @P2 LOP3.LUT R230, R230, 0x40000000, RZ, 0xfc, !PT ;  /* 0x40000000e6e62812 */ /* 0x000fc400078efcff */
[----:B------:R-:W-:Y:S02]  /*3e430*/  ISETP.LT.AND P3, PT, R3, UR54, !P0 ;  /* 0x0000003603007c0c */ /* 0x000fe4000c761270 */
        /* <DEDUP_REMOVED lines=126> */
[----:B------:R-:W-:Y:S01]  /*3ec20*/  ISETP.LT.AND P3, PT, R3, UR42, !P0 ;  /* 0x0000002a03007c0c */ /* 0x000fe2000c761270 */
[----:B------:R-:W-:Y:S01]  /*3ec30*/  ULDC UR42, c[0x0][0x228] ;  /* 0x00008a00002a7ab9 */ /* 0x000fe20000000800 */
        /* <DEDUP_REMOVED lines=8> */
[----:B------:R-:W-:Y:S02]  /*3ecc0*/  ISETP.GE.AND P0, PT, R205, UR39, PT ;  /* 0x00000027cd007c0c */ /* 0x000fe4000bf06270 */
[----:B------:R-:W-:Y:S02]  /*3ecd0*/  @P3 LOP3.LUT R230, R230, 0x1, RZ, 0xfc, !PT ;  /* 0x00000001e6e63812 */ /* 0x000fe400078efcff */
[----:B------:R-:W-:-:S02]  /*3ece0*/  ISETP.LT.AND P3, PT, R3, UR54, !P0 ;  /* 0x0000003603007c0c */ /* 0x000fc4000c761270 */
        /* <DEDUP_REMOVED lines=15> */
[----:B------:R-:W-:Y:S02]  /*3ede0*/  ISETP.LT.AND P3, PT, R3, UR38, !P0 ;  /* 0x0000002603007c0c */ /* 0x000fe4000c761270 */
        /* <DEDUP_REMOVED lines=116> */
[----:B------:R-:W-:-:S02]  /*3f530*/  ISETP.LT.AND P3, PT, R3, UR54, !P0 ;  /* 0x0000003603007c0c */ /* 0x000fc4000c761270 */
        /* <DEDUP_REMOVED lines=468> */
[----:B0-----:R-:W-:Y:S01]  /*41280*/  PRMT R72, R169, 0x5210, R76 ;  /* 0x00005210a9487816 */ /* 0x001fe2000000004c */
[----:B------:R-:W-:Y:S01]  /*41290*/  VIADD R169, R0, 0xb ;  /* 0x0000000b00a97836 */ /* 0x000fe20000000000 */
[----:B------:R-:W-:Y:S01]  /*412a0*/  LOP3.LUT R225, R225, 0xffffdfff, RZ, 0xc0, !PT ;  /* 0xffffdfffe1e17812 */ /* 0x000fe200078ec0ff */
[----:B------:R-:W4:Y:S03]  /*412b0*/  LDL.LU R76, [R1+0x808] ;  /* 0x00080800014c7983 */ /* 0x000f260000300800 */
        /* <DEDUP_REMOVED lines=16> */
[----:B------:R-:W-:Y:S01]  /*413c0*/  PRMT R73, R168, 0x5210, R77 ;  /* 0x00005210a8497816 */ /* 0x000fe2000000004d */
        /* <DEDUP_REMOVED lines=43> */
[----:B------:R-:W-:Y:S01]  /*41680*/  @P0 LOP3.LUT R225, R225, 0x2, RZ, 0xfc, !PT ;  /* 0x00000002e1e10812 */ /* 0x000fe200078efcff */
[----:B------:R-:W4:Y:S01]  /*41690*/  LDL.LU R79, [R1+0x638] ;  /* 0x00063800014f7983 */ /* 0x000f220000300800 */
        /* <DEDUP_REMOVED lines=105> */
[----:B------:R-:W-:Y:S01]  /*41d30*/  ULDC UR50, c[0x0][0x228] ;  /* 0x00008a0000327ab9 */ /* 0x000fe20000000800 */
[----:B------:R-:W-:Y:S01]  /*41d40*/  ISETP.LT.AND P0, PT, R5, UR38, !P0 ;  /* 0x0000002605007c0c */ /* 0x000fe2000c701270 */
[----:B------:R-:W-:-:S04]  /*41d50*/  ULDC.64 UR38, c[0x0][0x228] ;  /* 0x00008a0000267ab9 */ /* 0x000fc80000000a00 */
[----:B------:R-:W-:-:S04]  /*41d60*/  @P2 LOP3.LUT R222, R222, 0x200, RZ, 0xfc, !PT ;  /* 0x00000200dede2812 */ /* 0x000fc800078efcff */
[----:B------:R-:W-:-:S04]  /*41d70*/  LOP3.LUT R222, R222, 0xffffff7f, RZ, 0xc0, !PT ;  /* 0xffffff7fdede7812 */ /* 0x000fc800078ec0ff */
[----:B------:R-:W-:-:S04]  /*41d80*/  @P1 LOP3.LUT R222, R222, 0x80, RZ, 0xfc, !PT ;  /* 0x00000080dede1812 */ /* 0x000fc800078efcff */
[----:B------:R-:W-:Y:S02]  /*41d90*/  LOP3.LUT R222, R222, 0xfffffeff, RZ, 0xc0, !PT ;  /* 0xfffffeffdede7812 */ /* 0x000fe400078ec0ff */
[----:B------:R-:W-:Y:S02]  /*41da0*/  LOP3.LUT R223, R223, 0xffffefff, RZ, 0xc0, !PT ;  /* 0xffffefffdfdf7812 */ /* 0x000fe400078ec0ff */
[----:B------:R-:W-:Y:S02]  /*41db0*/  @P0 LOP3.LUT R222, R222, 0x100, RZ, 0xfc, !PT ;  /* 0x00000100dede0812 */ /* 0x000fe400078efcff */
[----:B------:R-:W-:Y:S01]  /*41dc0*/  ISETP.GE.AND P0, PT, R70, UR33, PT ;  /* 0x0000002146007c0c */ /* 0x000fe2000bf06270 */
[----:B------:R-:W-:Y:S01]  /*41dd0*/  ULDC UR33, c[0x0][0x228] ;  /* 0x00008a0000217ab9 */ /* 0x000fe20000000800 */
        /* <DEDUP_REMOVED lines=1095> */
[----:B------:R-:W-:Y:S02]  /*46250*/  ISETP.LT.AND P3, PT, R5, UR35, !P0 ;  /* 0x0000002305007c0c */ /* 0x000fe4000c761270 */
[----:B------:R-:W-:-:S09]  /*46260*/  LOP3.LUT R250, R250, 0xff7fffff, RZ, 0xc0, !PT ;  /* 0xff7ffffffafa7812 */ /* 0x000fd200078ec0ff */
[----:B------:R-:W-:Y:S02]  /*46270*/  @P1 LOP3.LUT R250, R250, 0x800000, RZ, 0xfc, !PT ;  /* 0x00800000fafa1812 */ /* 0x000fe400078efcff */
[----:B------:R-:W-:Y:S02]  /*46280*/  ISETP.LT.AND P1, PT, R4, UR26, !P0 ;  /* 0x0000001a04007c0c */ /* 0x000fe4000c721270 */
[----:B------:R-:W-:-:S04]  /*46290*/  LOP3.LUT R250, R250, 0xffbfffff, RZ, 0xc0, !PT ;  /* 0xffbffffffafa7812 */ /* 0x000fc800078ec0ff */
[----:B------:R-:W-:Y:S02]  /*462a0*/  @P3 LOP3.LUT R250, R250, 0x400000, RZ, 0xfc, !PT ;  /* 0x00400000fafa3812 */ /* 0x000fe400078efcff */
[----:B------:R-:W-:Y:S02]  /*462b0*/  ISETP.LT.AND P2, PT, R3, UR20, !P0 ;  /* 0x0000001403007c0c */ /* 0x000fe4000c741270 */
[----:B------:R-:W-:Y:S02]  /*462c0*/  LOP3.LUT R250, R250, 0xffdfffff, RZ, 0xc0, !PT ;  /* 0xffdffffffafa7812 */ /* 0x000fe400078ec0ff */
[----:B------:R-:W-:Y:S01]  /*462d0*/  ISETP.GE.AND P0, PT, R140, UR30, PT ;  /* 0x0000001e8c007c0c */ /* 0x000fe2000bf06270 */
[----:B------:R-:W-:Y:S01]  /*462e0*/  ULDC UR30, c[0x0][0x22c] ;  /* 0x00008b00001e7ab9 */ /* 0x000fe20000000800 */
[----:B------:R-:W-:Y:S02]  /*462f0*/  @P1 LOP3.LUT R250, R250, 0x200000, RZ, 0xfc, !PT ;  /* 0x00200000fafa1812 */ /* 0x000fe400078efcff */
[----:B------:R-:W-:-:S02]  /*46300*/  ISETP.LT.AND P1, PT, R2, UR18, !P0 ;  /* 0x0000001202007c0c */ /* 0x000fc4000c721270 */
[----:B------:R-:W-:Y:S02]  /*46310*/  LOP3.LUT R250, R250, 0xffefffff, RZ, 0xc0, !PT ;  /* 0xffeffffffafa7812 */ /* 0x000fe400078ec0ff */
[----:B---3--:R-:W-:Y:S02]  /*46320*/  LOP3.LUT R11, R11, 0xffff, RZ, 0xc0, !PT ;  /* 0x0000ffff0b0b7812 */ /* 0x008fe400078ec0ff */
[----:B------:R-:W-:Y:S02]  /*46330*/  @P2 LOP3.LUT R250, R250, 0x100000, RZ, 0xfc, !PT ;  /* 0x00100000fafa2812 */ /* 0x000fe400078efcff */
[----:B--2---:R-:W-:Y:S02]  /*46340*/  LOP3.LUT R10, R10, 0xffff, RZ, 0xc0, !PT ;  /* 0x0000ffff0a0a7812 */ /* 0x004fe400078ec0ff */
[----:B------:R-:W-:Y:S02]  /*46350*/  ISETP.LT.AND P3, PT, R5, UR53, !P0 ;  /* 0x0000003505007c0c */ /* 0x000fe4000c761270 */
[----:B------:R-:W-:Y:S01]  /*46360*/  LOP3.LUT R250, R250, 0xfff7ffff, RZ, 0xc0, !PT ;  /* 0xfff7fffffafa7812 */ /* 0x000fe200078ec0ff */
[----:B------:R0:W-:Y:S01]  /*46370*/  STL [R1+0xc0], R11 ;  /* 0x0000c00b01007387 */ /* 0x0001e20000100800 */
[----:B----4-:R-:W-:-:S02]  /*46380*/  LOP3.LUT R9, R9, 0xffff, RZ, 0xc0, !PT ;  /* 0x0000ffff09097812 */ /* 0x010fc400078ec0ff */
[----:B------:R-:W-:Y:S02]  /*46390*/  PRMT R76, R76, 0x4210, R11 ;  /* 0x000042104c4c7816 */ /* 0x000fe4000000000b */
[----:B------:R-:W-:Y:S02]  /*463a0*/  LOP3.LUT R8, R8, 0xffff, RZ, 0xc0, !PT ;  /* 0x0000ffff08087812 */ /* 0x000fe400078ec0ff */
[----:B------:R-:W-:Y:S02]  /*463b0*/  PRMT R77, R77, 0x4210, R10 ;  /* 0x000042104d4d7816 */ /* 0x000fe4000000000a */
[----:B------:R-:W-:Y:S01]  /*463c0*/  @P1 LOP3.LUT R250, R250, 0x80000, RZ, 0xfc, !PT ;  /* 0x00080000fafa1812 */ /* 0x000fe200078efcff */
[----:B0-----:R-:W2:Y:S01]  /*463d0*/  LDL.LU R11, [R1+0x20c0] ;  /* 0x0020c000010b7983 */ /* 0x001ea20000300800 */
[----:B------:R-:W-:-:S03]  /*463e0*/  PRMT R78, R78, 0x4210, R9 ;  /* 0x000042104e4e7816 */ /* 0x000fc60000000009 */
[----:B------:R0:W-:Y:S01]  /*463f0*/  STL [R1+0xc4], R10 ;  /* 0x0000c40a01007387 */ /* 0x0001e20000100800 */
[----:B------:R-:W-:Y:S02]  /*46400*/  ISETP.LT.AND P2, PT, R4, UR52, !P0 ;  /* 0x0000003404007c0c */ /* 0x000fe4000c741270 */
[----:B------:R-:W-:Y:S02]  /*46410*/  PRMT R79, R79, 0x4210, R8 ;  /* 0x000042104f4f7816 */ /* 0x000fe40000000008 */
[----:B------:R-:W-:Y:S01]  /*46420*/  LOP3.LUT R250, R250, 0xfffbffff, RZ, 0xc0, !PT ;  /* 0xfffbfffffafa7812 */ /* 0x000fe200078ec0ff */
[----:B0-----:R-:W3:Y:S04]  /*46430*/  LDL.LU R10, [R1+0x20bc] ;  /* 0x0020bc00010a7983 */ /* 0x001ee80000300800 */
[----:B------:R0:W-:Y:S01]  /*46440*/  STL [R1+0xcc], R9 ;  /* 0x0000cc0901007387 */ /* 0x0001e20000100800 */
[----:B------:R-:W-:-:S03]  /*46450*/  @P3 LOP3.LUT R250, R250, 0x40000, RZ, 0xfc, !PT ;  /* 0x00040000fafa3812 */ /* 0x000fc600078efcff */
[----:B0-----:R-:W4:Y:S04]  /*46460*/  LDL.LU R9, [R1+0x20b8] ;  /* 0x0020b80001097983 */ /* 0x001f280000300800 */
[----:B------:R0:W-:Y:S01]  /*46470*/  STL [R1+0x474], R8 ;  /* 0x0004740801007387 */ /* 0x0001e20000100800 */
[----:B------:R-:W-:Y:S02]  /*46480*/  ISETP.LT.AND P1, PT, R3, UR51, !P0 ;  /* 0x0000003303007c0c */ /* 0x000fe4000c721270 */
[----:B------:R-:W-:Y:S01]  /*46490*/  LOP3.LUT R250, R250, 0xfffdffff, RZ, 0xc0, !PT ;  /* 0xfffdfffffafa7812 */ /* 0x000fe200078ec0ff */
[----:B0-----:R-:W3:Y:S01]  /*464a0*/  LDL.LU R8, [R1+0x20b4] ;  /* 0x0020b40001087983 */ /* 0x001ee20000300800 */
[----:B------:R-:W-:Y:S02]  /*464b0*/  ISETP.GE.AND P0, PT, R141, UR30, PT ;  /* 0x0000001e8d007c0c */ /* 0x000fe4000bf06270 */
[----:B------:R-:W-:-:S02]  /*464c0*/  @P2 LOP3.LUT R250, R250, 0x20000, RZ, 0xfc, !PT ;  /* 0x00020000fafa2812 */ /* 0x000fc400078efcff */
[----:B------:R-:W-:Y:S02]  /*464d0*/  ISETP.LT.AND P2, PT, R2, UR37, !P0 ;  /* 0x0000002502007c0c */ /* 0x000fe4000c741270 */
[----:B------:R-:W-:-:S04]  /*464e0*/  LOP3.LUT R250, R250, 0xfffeffff, RZ, 0xc0, !PT ;  /* 0xfffefffffafa7812 */ /* 0x000fc800078ec0ff */
[----:B------:R-:W-:Y:S02]  /*464f0*/  @P1 LOP3.LUT R250, R250, 0x10000, RZ, 0xfc, !PT ;  /* 0x00010000fafa1812 */ /* 0x000fe400078efcff */
[----:B------:R-:W-:Y:S02]  /*46500*/  ISETP.LT.AND P3, PT, R5, UR25, !P0 ;  /* 0x0000001905007c0c */ /* 0x000fe4000c761270 */
[----:B------:R-:W-:-:S04]  /*46510*/  LOP3.LUT R250, R250, 0xffff7fff, RZ, 0xc0, !PT ;  /* 0xffff7ffffafa7812 */ /* 0x000fc800078ec0ff */
[----:B------:R-:W-:Y:S02]  /*46520*/  @P2 LOP3.LUT R250, R250, 0x8000, RZ, 0xfc, !PT ;  /* 0x00008000fafa2812 */ /* 0x000fe400078efcff */
[----:B------:R-:W-:Y:S02]  /*46530*/  ISETP.LT.AND P1, PT, R4, UR61, !P0 ;  /* 0x0000003d04007c0c */ /* 0x000fe4000c721270 */
[----:B------:R-:W-:-:S04]  /*46540*/  LOP3.LUT R250, R250, 0xffffbfff, RZ, 0xc0, !PT ;  /* 0xffffbffffafa7812 */ /* 0x000fc800078ec0ff */
[----:B------:R-:W-:Y:S02]  /*46550*/  @P3 LOP3.LUT R250, R250, 0x4000, RZ, 0xfc, !PT ;  /* 0x00004000fafa3812 */ /* 0x000fe400078efcff */
[----:B------:R-:W-:Y:S02]  /*46560*/  ISETP.LT.AND P2, PT, R3, UR60, !P0 ;  /* 0x0000003c03007c0c */ /* 0x000fe4000c741270 */
[----:B------:R-:W-:Y:S02]  /*46570*/  LOP3.LUT R250, R250, 0xffffdfff, RZ, 0xc0, !PT ;  /* 0xffffdffffafa7812 */ /* 0x000fe400078ec0ff */
[----:B------:R-:W-:Y:S02]  /*46580*/  ISETP.GE.AND P0, PT, R142, UR8, PT ;  /* 0x000000088e007c0c */ /* 0x000fe4000bf06270 */
[----:B------:R-:W-:Y:S02]  /*46590*/  @P1 LOP3.LUT R250, R250, 0x2000, RZ, 0xfc, !PT ;  /* 0x00002000fafa1812 */ /* 0x000fe400078efcff */
[----:B------:R-:W-:-:S02]  /*465a0*/  ISETP.LT.AND P1, PT, R2, UR59, !P0 ;  /* 0x0000003b02007c0c */ /* 0x000fc4000c721270 */
        /* <DEDUP_REMOVED lines=39> */
[----:B------:R-:W-:Y:S02]  /*46820*/  ISETP.LT.AND P3, PT, R5, UR46, !P0 ;  /* 0x0000002e05007c0c */ /* 0x000fe4000c761270 */
[----:B------:R-:W-:Y:S02]  /*46830*/  LOP3.LUT R222, R222, 0x7fffffff, RZ, 0xc0, !PT ;  /* 0x7fffffffdede7812 */ /* 0x000fe400078ec0ff */
[----:B------:R-:W-:-:S04]  /*46840*/  LOP3.LUT R250, R250, 0xfffffffe, RZ, 0xc0, !PT ;  /* 0xfffffffefafa7812 */ /* 0x000fc800078ec0ff */
[----:B------:R-:W-:-:S03]  /*46850*/  @P1 LOP3.LUT R250, R250, 0x1, RZ, 0xfc, !PT ;  /* 0x00000001fafa1812 */ /* 0x000fc600078efcff */
        /* <DEDUP_REMOVED lines=36> */
[----:B------:R-:W-:Y:S02]  /*46aa0*/  LOP3.LUT R224, R224, 0xfdffffff, RZ, 0xc0, !PT ;  /* 0xfdffffffe0e07812 */ /* 0x000fe400078ec0ff */
[----:B------:R-:W-:Y:S02]  /*46ab0*/  LOP3.LUT R222, R222, 0xffff7fff, RZ, 0xc0, !PT ;  /* 0xffff7fffdede7812 */ /* 0x000fe400078ec0ff */
[----:B------:R-:W-:Y:S02]  /*46ac0*/  ISETP.GE.AND P1, PT, R150, UR19, PT ;  /* 0x0000001396007c0c */ /* 0x000fe4000bf26270 */
[----:B------:R-:W-:Y:S02]  /*46ad0*/  @P2 LOP3.LUT R222, R222, 0x8000, RZ, 0xfc, !PT ;  /* 0x00008000dede2812 */ /* 0x000fe400078efcff */
[----:B------:R-:W-:-:S02]  /*46ae0*/  @P6 LOP3.LUT R224, R224, 0x2000000, RZ, 0xfc, !PT ;  /* 0x02000000e0e06812 */ /* 0x000fc400078efcff */
[----:B------:R-:W-:Y:S02]  /*46af0*/  ISETP.GE.AND P6, PT, R148, UR23, PT ;  /* 0x0000001794007c0c */ /* 0x000fe4000bfc6270 */
[----:B------:R-:W-:-:S04]  /*46b00*/  LOP3.LUT R222, R222, 0xffffbfff, RZ, 0xc0, !PT ;  /* 0xffffbfffdede7812 */ /* 0x000fc800078ec0ff */
[----:B------:R-:W-:Y:S02]  /*46b10*/  LOP3.LUT R222, R222, 0xfffeffff, RZ, 0xc0, !PT ;  /* 0xfffeffffdede7812 */ /* 0x000fe400078ec0ff */
[----:B------:R-:W-:Y:S02]  /*46b20*/  ISETP.GE.AND P0, PT, R151, UR17, PT ;  /* 0x0000001197007c0c */ /* 0x000fe4000bf06270 */
[----:B------:R-:W-:-:S04]  /*46b30*/  @P1 LOP3.LUT R222, R222, 0x10000, RZ, 0xfc, !PT ;  /* 0x00010000dede1812 */ /* 0x000fc800078efcff */
[----:B------:R-:W-:-:S04]  /*46b40*/  @P6 LOP3.LUT R222, R222, 0x4000, RZ, 0xfc, !PT ;  /* 0x00004000dede6812 */ /* 0x000fc800078efcff */
[----:B------:R-:W-:-:S04]  /*46b50*/  LOP3.LUT R222, R222, 0xfffdffff, RZ, 0xc0, !PT ;  /* 0xfffdffffdede7812 */ /* 0x000fc800078ec0ff */
[----:B------:R-:W-:Y:S02]  /*46b60*/  @P0 LOP3.LUT R222, R222, 0x20000, RZ, 0xfc, !PT ;  /* 0x00020000dede0812 */ /* 0x000fe400078efcff */
[----:B------:R-:W-:Y:S02]  /*46b70*/  ISETP.GE.AND P0, PT, R152, UR15, PT ;  /* 0x0000000f98007c0c */ /* 0x000fe4000bf06270 */
[----:B------:R-:W-:Y:S02]  /*46b80*/  ISETP.LT.AND P6, PT, R2, UR24, !P6 ;  /* 0x0000001802007c0c */ /* 0x000fe4000f7c1270 */
[----:B------:R-:W-:-:S09]  /*46b90*/  LOP3.LUT R222, R222, 0xfffbffff, RZ, 0xc0, !PT ;  /* 0xfffbffffdede7812 */ /* 0x000fd200078ec0ff */
[----:B------:R-:W-:-:S04]  /*46ba0*/  @P0 LOP3.LUT R222, R222, 0x40000, RZ, 0xfc, !PT ;  /* 0x00040000dede0812 */ /* 0x000fc800078efcff */
[----:B------:R-:W-:Y:S02]  /*46bb0*/  LOP3.LUT R222, R222, 0xfff7ffff, RZ, 0xc0, !PT ;  /* 0xfff7ffffdede7812 */ /* 0x000fe400078ec0ff */
[----:B------:R-:W-:Y:S02]  /*46bc0*/  ISETP.GE.AND P5, PT, R153, UR13, PT ;  /* 0x0000000d99007c0c */ /* 0x000fe4000bfa6270 */
[----:B------:R-:W-:Y:S02]  /*46bd0*/  @P6 LOP3.LUT R222, R222, 0x80000, RZ, 0xfc, !PT ;  /* 0x00080000dede6812 */ /* 0x000fe400078efcff */
[----:B------:R-:W-:Y:S02]  /*46be0*/  ISETP.GE.AND P2, PT, R154, UR11, PT ;  /* 0x0000000b9a007c0c */ /* 0x000fe4000bf46270 */
[----:B------:R-:W-:Y:S02]  /*46bf0*/  ISETP.GE.AND P0, PT, R155, UR9, PT ;  /* 0x000000099b007c0c */ /* 0x000fe4000bf06270 */
[----:B------:R-:W-:-:S02]  /*46c00*/  ISETP.GE.AND P3, PT, R156, UR7, PT ;  /* 0x000000079c007c0c */ /* 0x000fc4000bf66270 */
[----:B------:R-:W-:Y:S02]  /*46c10*/  ISETP.GE.AND P1, PT, R157, UR5, PT ;  /* 0x000000059d007c0c */ /* 0x000fe4000bf26270 */
[----:B------:R-:W-:Y:S02]  /*46c20*/  ISETP.GE.AND P4, PT, R158, UR39, PT ;  /* 0x000000279e007c0c */ /* 0x000fe4000bf86270 */
[C---:B------:R-:W-:Y:S01]  /*46c30*/  LOP3.LUT P6, RZ, R224.reuse, 0x2000000, RZ, 0xc0, !PT ;  /* 0x02000000e0ff7812 */ /* 0x040fe200078cc0ff */
[----:B------:R-:W2:Y:S01]  /*46c40*/  LDL.LU R216, [R1+0x3d0] ;  /* 0x0003d00001d87983 */ /* 0x000ea20000300800 */
[----:B------:R-:W-:Y:S01]  /*46c50*/  BAR.SYNC.DEFER_BLOCKING 0x0 ;  /* 0x0000000000007b1d */ /* 0x000fe20000010000 */
[----:B------:R-:W-:Y:S02]  /*46c60*/  LOP3.LUT R221, R221, 0xbfffffff, RZ, 0xc0, !PT ;  /* 0xbfffffffdddd7812 */ /* 0x000fe400078ec0ff */
[----:B------:R-:W-:-:S03]  /*46c70*/  LOP3.LUT R224, R224, 0xffefffff, RZ, 0xc0, !PT ;  /* 0xffefffffe0e07812 */ /* 0x000fc600078ec0ff */
[----:B------:R-:W-:Y:S01]  /*46c80*/  ULDC UR4, c[0x0][0x228] ;  /* 0x00008a0000047ab9 */ /* 0x000fe20000000800 */
[----:B------:R-:W-:Y:S01]  /*46c90*/  ULDC UR5, c[0x0][0x228] ;  /* 0x00008a0000057ab9 */ /* 0x000fe20000000800 */
[----:B------:R-:W4:Y:S01]  /*46ca0*/  LDL.LU R215, [R1+0x3cc] ;  /* 0x0003cc0001d77983 */ /* 0x000f220000300800 */
[----:B------:R-:W-:-:S03]  /*46cb0*/  ULDC UR6, c[0x0][0x228] ;  /* 0x00008a0000067ab9 */ /* 0x000fc60000000800 */
[----:B------:R-:W3:Y:S04]  /*46cc0*/  LDL.LU R214, [R1+0x424] ;  /* 0x0004240001d67983 */ /* 0x000ee80000300800 */
[----:B------:R-:W2:Y:S04]  /*46cd0*/  LDL.LU R213, [R1+0x3bc] ;  /* 0x0003bc0001d57983 */ /* 0x000ea80000300800 */
[----:B------:R-:W4:Y:S04]  /*46ce0*/  LDL.LU R212, [R1+0x3f0] ;  /* 0x0003f00001d47983 */ /* 0x000f280000300800 */
[----:B------:R-:W3:Y:S04]  /*46cf0*/  LDL.LU R211, [R1+0x14c0] ;  /* 0x0014c00001d37983 */ /* 0x000ee80000300800 */
[----:B------:R-:W2:Y:S04]  /*46d00*/  LDL.LU R251, [R1+0x3e4] ;  /* 0x0003e40001fb7983 */ /* 0x000ea80000300800 */
[----:B------:R-:W4:Y:S04]  /*46d10*/  LDL.LU R159, [R1+0x3e0] ;  /* 0x0003e000019f7983 */ /* 0x000f280000300800 */
[----:B------:R-:W4:Y:S04]  /*46d20*/  LDL.LU R160, [R1+0x3f4] ;  /* 0x0003f40001a07983 */ /* 0x000f280000300800 */
[----:B------:R-:W3:Y:S04]  /*46d30*/  LDL.LU R210, [R1+0x418] ;  /* 0x0004180001d27983 */ /* 0x000ee80000300800 */
[----:B------:R-:W2:Y:S04]  /*46d40*/  LDL.LU R209, [R1+0x3c8] ;  /* 0x0003c80001d17983 */ /* 0x000ea80000300800 */
        /* <DEDUP_REMOVED lines=17> */
[----:B------:R-:W3:Y:S04]  /*46e60*/  LDL.LU R218, [R1+0x444] ;  /* 0x0004440001da7983 */ /* 0x000ee80000300800 */
[----:B------:R-:W3:Y:S04]  /*46e70*/  LDL.LU R217, [R1+0x3d8] ;  /* 0x0003d80001d97983 */ /* 0x000ee80000300800 */
[----:B------:R-:W2:Y:S04]  /*46e80*/  LDL.LU R191, [R1+0xc0] ;  /* 0x0000c00001bf7983 */ /* 0x000ea80000300800 */
[----:B------:R-:W2:Y:S01]  /*46e90*/  LDL.LU R192, [R1+0x498] ;  /* 0x0004980001c07983 */ /* 0x000ea20000300800 */
[----:B------:R-:W-:-:S02]  /*46ea0*/  @P5 LOP3.LUT R221, R221, 0x40000000, RZ, 0xfc, !PT ;  /* 0x40000000dddd5812 */ /* 0x000fc400078efcff */
[C---:B------:R-:W-:Y:S01]  /*46eb0*/  LOP3.LUT P5, RZ, R222.reuse, 0x20, RZ, 0xc0, !PT ;  /* 0x00000020deff7812 */ /* 0x040fe200078ac0ff */
[----:B------:R-:W0:Y:S01]  /*46ec0*/  LDS.128 R68, [R6] ;  /* 0x0000000006447984 */ /* 0x000e220000000c00 */
[----:B------:R-:W-:Y:S01]  /*46ed0*/  LOP3.LUT R221, R221, 0xdfffffff, RZ, 0xc0, !PT ;  /* 0xdfffffffdddd7812 */ /* 0x000fe200078ec0ff */
[----:B------:R-:W-:Y:S03]  /*46ee0*/  BAR.SYNC.DEFER_BLOCKING 0x0 ;  /* 0x0000000000007b1d */ /* 0x000fe60000010000 */
[----:B------:R-:W-:Y:S02]  /*46ef0*/  @P2 LOP3.LUT R221, R221, 0x20000000, RZ, 0xfc, !PT ;  /* 0x20000000dddd2812 */ /* 0x000fe400078efcff */
[----:B------:R-:W-:Y:S02]  /*46f00*/  LOP3.LUT P2, RZ, R222, 0x10, RZ, 0xc0, !PT ;  /* 0x00000010deff7812 */ /* 0x000fe4000784c0ff */
[----:B------:R-:W-:Y:S01]  /*46f10*/  LOP3.LUT R221, R221, 0xefffffff, RZ, 0xc0, !PT ;  /* 0xefffffffdddd7812 */ /* 0x000fe200078ec0ff */
[----:B------:R-:W-:Y:S03]  /*46f20*/  STL.64 [R1+0x24d0], R226 ;  /* 0x0024d0e201007387 */ /* 0x000fe60000100a00 */
[----:B------:R-:W-:-:S02]  /*46f30*/  @P0 LOP3.LUT R221, R221, 0x10000000, RZ, 0xfc, !PT ;  /* 0x10000000dddd0812 */ /* 0x000fc400078efcff */
[----:B------:R-:W-:Y:S01]  /*46f40*/  LOP3.LUT P0, RZ, R222, 0x8, RZ, 0xc0, !PT ;  /* 0x00000008deff7812 */ /* 0x000fe2000780c0ff */
[----:B------:R-:W-:Y:S01]  /*46f50*/  STL.64 [R1+0x24b0], R228 ;  /* 0x0024b0e401007387 */ /* 0x000fe20000100a00 */
[----:B------:R-:W-:-:S03]  /*46f60*/  LOP3.LUT R221, R221, 0xf7ffffff, RZ, 0xc0, !PT ;  /* 0xf7ffffffdddd7812 */ /* 0x000fc600078ec0ff */
[----:B------:R-:W-:Y:S01]  /*46f70*/  STL.64 [R1+0x2490], R28 ;  /* 0x0024901c01007387 */ /* 0x000fe20000100a00 */
[----:B------:R-:W-:Y:S02]  /*46f80*/  @P3 LOP3.LUT R221, R221, 0x8000000, RZ, 0xfc, !PT ;  /* 0x08000000dddd3812 */ /* 0x000fe400078efcff */
[----:B------:R-:W-:Y:S01]  /*46f90*/  LOP3.LUT P3, RZ, R222, 0x4, RZ, 0xc0, !PT ;  /* 0x00000004deff7812 */ /* 0x000fe2000786c0ff */
[----:B------:R-:W-:Y:S01]  /*46fa0*/  STL.64 [R1+0x2468], R30 ;  /* 0x0024681e01007387 */ /* 0x000fe20000100a00 */
[----:B------:R-:W-:-:S03]  /*46fb0*/  LOP3.LUT R221, R221, 0xfbffffff, RZ, 0xc0, !PT ;  /* 0xfbffffffdddd7812 */ /* 0x000fc600078ec0ff */
[----:B------:R-:W-:Y:S01]  /*46fc0*/  STSM.16.M88.4 [R7], R72 ;  /* 0x0000004807007844 */ /* 0x000fe20000000200 */
[----:B------:R-:W-:Y:S01]  /*46fd0*/  @P4 LOP3.LUT R221, R221, 0x4000000, RZ, 0xfc, !PT ;  /* 0x04000000dddd4812 */ /* 0x000fe200078efcff */
[----:B------:R-:W-:Y:S03]  /*46fe0*/  BAR.SYNC.DEFER_BLOCKING 0x0 ;  /* 0x0000000000007b1d */ /* 0x000fe60000010000 */
[----:B------:R-:W-:Y:S02]  /*46ff0*/  LOP3.LUT R221, R221, 0xfdffffff, RZ, 0xc0, !PT ;  /* 0xfdffffffdddd7812 */ /* 0x000fe400078ec0ff */
[C---:B------:R-:W-:Y:S02]  /*47000*/  LOP3.LUT P4, RZ, R222.reuse, 0x2, RZ, 0xc0, !PT ;  /* 0x00000002deff7812 */ /* 0x040fe4000788c0ff */
[----:B------:R-:W-:Y:S02]  /*47010*/  @P1 LOP3.LUT R221, R221, 0x2000000, RZ, 0xfc, !PT ;  /* 0x02000000dddd1812 */ /* 0x000fe400078efcff */
[----:B------:R-:W-:Y:S01]  /*47020*/  LOP3.LUT P1, RZ, R222, 0x1, RZ, 0xc0, !PT ;  /* 0x00000001deff7812 */ /* 0x000fe2000782c0ff */
[----:B------:R-:W-:Y:S04]  /*47030*/  STL.64 [R1+0x2460], R230 ;  /* 0x002460e601007387 */ /* 0x000fe80000100a00 */
[----:B------:R-:W-:Y:S04]  /*47040*/  STL.64 [R1+0x2458], R36 ;  /* 0x0024582401007387 */ /* 0x000fe80000100a00 */
[----:B------:R-:W-:Y:S04]  /*47050*/  STL.64 [R1+0x2448], R40 ;  /* 0x0024482801007387 */ /* 0x000fe80000100a00 */
[----:B------:R-:W-:Y:S04]  /*47060*/  STL.64 [R1+0x2440], R38 ;  /* 0x0024402601007387 */ /* 0x000fe80000100a00 */
[----:B------:R-:W0:Y:S04]  /*47070*/  LDS.128 R72, [R6] ;  /* 0x0000000006487984 */ /* 0x000e280000000c00 */
        /* <DEDUP_REMOVED lines=14> */
[----:B-1----:R-:W-:Y:S04]  /*47160*/  STL.64 [R1+0x23a0], R44 ;  /* 0x0023a02c01007387 */ /* 0x002fe80000100a00 */
        /* <DEDUP_REMOVED lines=18> */
[----:B0-----:R-:W-:Y:S04]  /*47290*/  STL.64 [R1+0x2358], R68 ;  /* 0x0023584401007387 */ /* 0x001fe80000100a00 */
[----:B------:R-:W-:Y:S04]  /*472a0*/  STL.64 [R1+0x2340], R70 ;  /* 0x0023404601007387 */ /* 0x000fe80000100a00 */
[----:B------:R-:W-:Y:S04]  /*472b0*/  STL.64 [R1+0x2350], R72 ;  /* 0x0023504801007387 */ /* 0x000fe80000100a00 */
[----:B------:R-:W-:Y:S01]  /*472c0*/  STL.64 [R1+0x2338], R74 ;  /* 0x0023384a01007387 */ /* 0x000fe20000100a00 */
[----:B------:R-:W-:Y:S06]  /*472d0*/  BAR.SYNC.DEFER_BLOCKING 0x0 ;  /* 0x0000000000007b1d */ /* 0x000fec0000010000 */
[----:B------:R-:W-:Y:S02]  /*472e0*/  STSM.16.M88.4 [R7], R76 ;  /* 0x0000004c07007844 */ /* 0x000fe40000000200 */
[----:B------:R-:W-:Y:S06]  /*472f0*/  BAR.SYNC.DEFER_BLOCKING 0x0 ;  /* 0x0000000000007b1d */ /* 0x000fec0000010000 */
[----:B------:R-:W0:Y:S01]  /*47300*/  LDS.128 R76, [R6] ;  /* 0x00000000064c7984 */ /* 0x000e220000000c00 */
[----:B--2---:R-:W-:-:S03]  /*47310*/  PRMT R80, R192, 0x5210, R191 ;  /* 0x00005210c0507816 */ /* 0x004fc600000000bf */
[----:B------:R-:W2:Y:S04]  /*47320*/  LDL.LU R191, [R1+0xc4] ;  /* 0x0000c40001bf7983 */ /* 0x000ea80000300800 */
[----:B------:R-:W2:Y:S01]  /*47330*/  LDL.LU R192, [R1+0x494] ;  /* 0x0004940001c07983 */ /* 0x000ea20000300800 */
[----:B------:R-:W-:Y:S01]  /*47340*/  BAR.SYNC.DEFER_BLOCKING 0x0 ;  /* 0x0000000000007b1d */ /* 0x000fe20000010000 */
[----:B--2---:R-:W-:-:S05]  /*47350*/  PRMT R81, R192, 0x5210, R191 ;  /* 0x00005210c0517816 */ /* 0x004fca00000000bf */
[----:B------:R-:W2:Y:S04]  /*47360*/  LDL.LU R191, [R1+0xcc] ;  /* 0x0000cc0001bf7983 */ /* 0x000ea80000300800 */
[----:B------:R-:W2:Y:S02]  /*47370*/  LDL.LU R192, [R1+0x490] ;  /* 0x0004900001c07983 */ /* 0x000ea40000300800 */
[----:B--2---:R-:W-:Y:S02]  /*47380*/  PRMT R82, R192, 0x5210, R191 ;  /* 0x00005210c0527816 */ /* 0x004fe400000000bf */
[----:B------:R-:W2:Y:S04]  /*47390*/  LDL.LU R191, [R1+0x474] ;  /* 0x0004740001bf7983 */ /* 0x000ea80000300800 */
[----:B------:R-:W2:Y:S02]  /*473a0*/  LDL.LU R192, [R1+0xc8] ;  /* 0x0000c80001c07983 */ /* 0x000ea40000300800 */
[----:B--2---:R-:W-:-:S02]  /*473b0*/  PRMT R83, R192, 0x5210, R191 ;  /* 0x00005210c0537816 */ /* 0x004fc400000000bf */
[----:B------:R-:W2:Y:S02]  /*473c0*/  LDL.LU R192, [R1+0x8f0] ;  /* 0x0008f00001c07983 */ /* 0x000ea40000300800 */
[----:B--2---:R-:W-:Y:S02]  /*473d0*/  LOP3.LUT R88, R192, 0xffff, RZ, 0xc0, !PT ;  /* 0x0000ffffc0587812 */ /* 0x004fe400078ec0ff */
[----:B------:R-:W2:Y:S02]  /*473e0*/  LDL.LU R192, [R1+0x8ec] ;  /* 0x0008ec0001c07983 */ /* 0x000ea40000300800 */
[----:B--2---:R-:W-:Y:S02]  /*473f0*/  LOP3.LUT R89, R192, 0xffff, RZ, 0xc0, !PT ;  /* 0x0000ffffc0597812 */ /* 0x004fe400078ec0ff */
[----:B------:R-:W2:Y:S02]  /*47400*/  LDL.LU R192, [R1+0x7bc] ;  /* 0x0007bc0001c07983 */ /* 0x000ea40000300800 */
[----:B--2---:R-:W-:-:S02]  /*47410*/  LOP3.LUT R90, R192, 0xffff, RZ, 0xc0, !PT ;  /* 0x0000ffffc05a7812 */ /* 0x004fc400078ec0ff */
[----:B------:R-:W2:Y:S02]  /*47420*/  LDL.LU R192, [R1+0x7b8] ;  /* 0x0007b80001c07983 */ /* 0x000ea40000300800 */
[----:B--2---:R-:W-:Y:S02]  /*47430*/  LOP3.LUT R91, R192, 0xffff, RZ, 0xc0, !PT ;  /* 0x0000ffffc05b7812 */ /* 0x004fe400078ec0ff */
[----:B------:R-:W2:Y:S02]  /*47440*/  LDL.LU R192, [R1+0x818] ;  /* 0x0008180001c07983 */ /* 0x000ea40000300800 */
[----:B--2---:R-:W-:Y:S02]  /*47450*/  PRMT R84, R192, 0x4210, R88 ;  /* 0x00004210c0547816 */ /* 0x004fe40000000058 */
[----:B------:R-:W2:Y:S02]  /*47460*/  LDL.LU R192, [R1+0x814] ;  /* 0x0008140001c07983 */ /* 0x000ea40000300800 */
[----:B--2---:R-:W-:-:S02]  /*47470*/  PRMT R85, R192, 0x4210, R89 ;  /* 0x00004210c0557816 */ /* 0x004fc40000000059 */
[----:B------:R-:W2:Y:S02]  /*47480*/  LDL.LU R192, [R1+0x810] ;  /* 0x0008100001c07983 */ /* 0x000ea40000300800 */
[----:B--2---:R-:W-:Y:S02]  /*47490*/  PRMT R86, R192, 0x4210, R90 ;  /* 0x00004210c0567816 */ /* 0x004fe4000000005a */
[----:B------:R-:W2:Y:S04]  /*474a0*/  LDL.LU R192, [R1+0x80c] ;  /* 0x00080c0001c07983 */ /* 0x000ea80000300800 */
[----:B------:R-:W-:Y:S01]  /*474b0*/  STSM.16.M88.4 [R7], R80 ;  /* 0x0000005007007844 */ /* 0x000fe20000000200 */
[----:B------:R-:W-:Y:S06]  /*474c0*/  BAR.SYNC.DEFER_BLOCKING 0x0 ;  /* 0x0000000000007b1d */ /* 0x000fec0000010000 */
[----:B------:R-:W1:Y:S02]  /*474d0*/  LDS.128 R80, [R6] ;  /* 0x0000000006507984 */ /* 0x000e640000000c00 */
[----:B------:R-:W-:Y:S01]  /*474e0*/  BAR.SYNC.DEFER_BLOCKING 0x0 ;  /* 0x0000000000007b1d */ /* 0x000fe20000010000 */
[----:B--2---:R-:W-:-:S05]  /*474f0*/  PRMT R87, R192, 0x4210, R91 ;  /* 0x00004210c0577816 */ /* 0x004fca000000005b */
[----:B------:R-:W2:Y:S04]  /*47500*/  LDL.LU R192, [R1+0x4ac] ;  /* 0x0004ac0001c07983 */ /* 0x000ea80000300800 */
[----:B0-----:R-:W-:Y:S04]  /*47510*/  STL.64 [R1+0x2330], R76 ;  /* 0x0023304c01007387 */ /* 0x001fe80000100a00 */
[----:B------:R-:W-:Y:S04]  /*47520*/  STL.64 [R1+0x2320], R78 ;  /* 0x0023204e01007387 */ /* 0x000fe80000100a00 */
[----:B-1----:R-:W-:Y:S04]  /*47530*/  STL.64 [R1+0x2328], R80 ;  /* 0x0023285001007387 */ /* 0x002fe80000100a00 */
[----:B------:R-:W-:Y:S04]  /*47540*/  STL.64 [R1+0x2318], R82 ;  /* 0x0023185201007387 */ /* 0x000fe80000100a00 */
[----:B------:R-:W-:Y:S01]  /*47550*/  STSM.16.M88.4 [R7], R84 ;  /* 0x0000005407007844 */ /* 0x000fe20000000200 */
[----:B------:R-:W-:Y:S06]  /*47560*/  BAR.SYNC.DEFER_BLOCKING 0x0 ;  /* 0x0000000000007b1d */ /* 0x000fec0000010000 */
[----:B------:R-:W0:Y:S02]  /*47570*/  LDS.128 R84, [R6] ;  /* 0x0000000006547984 */ /* 0x000e240000000c00 */
[----:B------:R-:W-:Y:S01]  /*47580*/  BAR.SYNC.DEFER_BLOCKING 0x0 ;  /* 0x0000000000007b1d */ /* 0x000fe20000010000 */
[----:B--2---:R-:W-:-:S05]  /*47590*/  PRMT R88, R192, 0x5210, R88 ;  /* 0x00005210c0587816 */ /* 0x004fca0000000058 */
[----:B------:R-:W2:Y:S02]  /*475a0*/  LDL.LU R192, [R1+0x4a4] ;  /* 0x0004a40001c07983 */ /* 0x000ea40000300800 */
[----:B--2---:R-:W-:Y:S02]  /*475b0*/  PRMT R89, R192, 0x5210, R89 ;  /* 0x00005210c0597816 */ /* 0x004fe40000000059 */
[----:B------:R-:W2:Y:S02]  /*475c0*/  LDL.LU R192, [R1+0x4a8] ;  /* 0x0004a80001c07983 */ /* 0x000ea40000300800 */
[----:B--2---:R-:W-:Y:S02]  /*475d0*/  PRMT R90, R192, 0x5210, R90 ;  /* 0x00005210c05a7816 */ /* 0x004fe4000000005a */
        /* <DEDUP_REMOVED lines=289> */
[----:B--2---:R-:W-:Y:S01]  /*487f0*/  PRMT R155, R192, 0x5210, R155 ;  /* 0x00005210c09b7816 */ /* 0x004fe2000000009b */
[----:B----4-:R-:W-:-:S02]  /*48800*/  IMAD.MOV.U32 R192, RZ, RZ, R193 ;  /* 0x000000ffffc07224 */ /* 0x010fc400078e00c1 */
[----:B------:R-:W-:Y:S02]  /*48810*/  IMAD.MOV.U32 R193, RZ, RZ, R194 ;  /* 0x000000ffffc17224 */ /* 0x000fe400078e00c2 */
[----:B---3--:R-:W-:Y:S02]  /*48820*/  IMAD.MOV.U32 R194, RZ, RZ, R195 ;  /* 0x000000ffffc27224 */ /* 0x008fe400078e00c3 */
        /* <DEDUP_REMOVED lines=19> */
[----:B------:R-:W2:Y:S04]  /*48960*/  LDL.LU R160, [R1+0x980] ;  /* 0x0009800001a07983 */ /* 0x000ea80000300800 */
[----:B------:R-:W3:Y:S01]  /*48970*/  LDL.LU R191, [R1+0x97c] ;  /* 0x00097c0001bf7983 */ /* 0x000ee20000300800 */
[----:B--2---:R-:W-:-:S02]  /*48980*/  LOP3.LUT R160, R160, 0xffff, RZ, 0xc0, !PT ;  /* 0x0000ffffa0a07812 */ /* 0x004fc400078ec0ff */
[----:B---3--:R-:W-:Y:S02]  /*48990*/  LOP3.LUT R161, R191, 0xffff, RZ, 0xc0, !PT ;  /* 0x0000ffffbfa17812 */ /* 0x008fe400078ec0ff */
[----:B------:R-:W2:Y:S02]  /*489a0*/  LDL.LU R191, [R1+0x908] ;  /* 0x0009080001bf7983 */ /* 0x000ea40000300800 */
[----:B--2---:R-:W-:Y:S02]  /*489b0*/  LOP3.LUT R162, R191, 0xffff, RZ, 0xc0, !PT ;  /* 0x0000ffffbfa27812 */ /* 0x004fe400078ec0ff */
[----:B------:R-:W2:Y:S02]  /*489c0*/  LDL.LU R191, [R1+0x904] ;  /* 0x0009040001bf7983 */ /* 0x000ea40000300800 */
[----:B--2---:R-:W-:Y:S02]  /*489d0*/  LOP3.LUT R163, R191, 0xffff, RZ, 0xc0, !PT ;  /* 0x0000ffffbfa37812 */ /* 0x004fe400078ec0ff */
        /* <DEDUP_REMOVED lines=9> */
[----:B--2---:R-:W-:Y:S01]  /*48a70*/  PRMT R158, R191, 0x4210, R162 ;  /* 0x00004210bf9e7816 */ /* 0x004fe200000000a2 */
        /* <DEDUP_REMOVED lines=23> */
[----:B------:R-:W3:Y:S04]  /*48bf0*/  LDL.LU R190, [R1+0x540] ;  /* 0x0005400001be7983 */ /* 0x000ee80000300800 */
[----:B0-----:R-:W-:Y:S04]  /*48c00*/  STL.64 [R1+0x21f8], R148 ;  /* 0x0021f89401007387 */ /* 0x001fe80000100a00 */
[----:B------:R-:W-:Y:S04]  /*48c10*/  STL.64 [R1+0x21e8], R150 ;  /* 0x0021e89601007387 */ /* 0x000fe80000100a00 */
[----:B-1----:R-:W-:Y:S04]  /*48c20*/  STL.64 [R1+0x21f0], R152 ;  /* 0x0021f09801007387 */ /* 0x002fe80000100a00 */
[----:B------:R-:W-:Y:S01]  /*48c30*/  STL.64 [R1+0x21e0], R154 ;  /* 0x0021e09a01007387 */ /* 0x000fe20000100a00 */
[----:B---3--:R-:W-:-:S03]  /*48c40*/  PRMT R160, R190, 0x5210, R160 ;  /* 0x00005210bea07816 */ /* 0x008fc600000000a0 */
[----:B------:R-:W3:Y:S02]  /*48c50*/  LDL.LU R190, [R1+0x538] ;  /* 0x0005380001be7983 */ /* 0x000ee40000300800 */
[----:B---3--:R-:W-:Y:S02]  /*48c60*/  PRMT R161, R190, 0x5210, R161 ;  /* 0x00005210bea17816 */ /* 0x008fe400000000a1 */
[----:B------:R-:W3:Y:S02]  /*48c70*/  LDL.LU R190, [R1+0x53c] ;  /* 0x00053c0001be7983 */ /* 0x000ee40000300800 */
[----:B---3--:R-:W-:Y:S02]  /*48c80*/  PRMT R162, R190, 0x5210, R162 ;  /* 0x00005210bea27816 */ /* 0x008fe400000000a2 */
[----:B------:R-:W3:Y:S01]  /*48c90*/  LDL.LU R190, [R1+0x4cc] ;  /* 0x0004cc0001be7983 */ /* 0x000ee20000300800 */
[--C-:B--2---:R-:W-:Y:S02]  /*48ca0*/  PRMT R159, R159, 0x4210, R163.reuse ;  /* 0x000042109f9f7816 */ /* 0x104fe400000000a3 */
[----:B---3--:R-:W-:-:S02]  /*48cb0*/  PRMT R163, R190, 0x5210, R163 ;  /* 0x00005210bea37816 */ /* 0x008fc400000000a3 */
        /* <DEDUP_REMOVED lines=17> */
[----:B------:R-:W0:Y:S02]  /*48dd0*/  LDS.128 R156, [R6] ;  /* 0x00000000069c7984 */ /* 0x000e240000000c00 */
[----:B------:R-:W-:Y:S06]  /*48de0*/  BAR.SYNC.DEFER_BLOCKING 0x0 ;  /* 0x0000000000007b1d */ /* 0x000fec0000010000 */
[----:B------:R-:W-:Y:S02]  /*48df0*/  STSM.16.M88.4 [R7], R160 ;  /* 0x000000a007007844 */ /* 0x000fe40000000200 */
        /* <DEDUP_REMOVED lines=8> */
[----:B------:R-:W-:Y:S01]  /*48e80*/  STL.64 [R1+0x21b8], R162 ;  /* 0x0021b8a201007387 */ /* 0x000fe20000100a00 */
[----:B--2---:R-:W-:-:S03]  /*48e90*/  PRMT R168, R190, 0x5210, R168 ;  /* 0x00005210bea87816 */ /* 0x004fc600000000a8 */
        /* <DEDUP_REMOVED lines=76> */
[----:B------:R-:W2:Y:S04]  /*49360*/  LDL.LU R190, [R1+0x4b0] ;  /* 0x0004b00001be7983 */ /* 0x000ea80000300800 */
[----:B------:R-:W-:Y:S01]  /*49370*/  STSM.16.M88.4 [R7], R180 ;  /* 0x000000b407007844 */ /* 0x000fe20000000200 */
[----:B------:R-:W-:Y:S06]  /*49380*/  BAR.SYNC.DEFER_BLOCKING 0x0 ;  /* 0x0000000000007b1d */ /* 0x000fec0000010000 */
[----:B------:R-:W0:Y:S02]  /*49390*/  LDS.128 R180, [R6] ;  /* 0x0000000006b47984 */ /* 0x000e240000000c00 */
[----:B------:R-:W-:Y:S01]  /*493a0*/  BAR.SYNC.DEFER_BLOCKING 0x0 ;  /* 0x0000000000007b1d */ /* 0x000fe20000010000 */
[----:B--2---:R-:W-:Y:S01]  /*493b0*/  PRMT R187, R190, 0x5210, R187 ;  /* 0x00005210bebb7816 */ /* 0x004fe200000000bb */
[----:B------:R-:W-:-:S02]  /*493c0*/  IMAD.MOV.U32 R190, RZ, RZ, R191 ;  /* 0x000000ffffbe7224 */ /* 0x000fc400078e00bf */
[----:B------:R-:W-:Y:S02]  /*493d0*/  IMAD.MOV.U32 R191, RZ, RZ, R192 ;  /* 0x000000ffffbf7224 */ /* 0x000fe400078e00c0 */
[----:B------:R-:W-:Y:S01]  /*493e0*/  IMAD.MOV.U32 R189, RZ, RZ, R190 ;  /* 0x000000ffffbd7224 */ /* 0x000fe200078e00be */
[----:B------:R-:W2:Y:S01]  /*493f0*/  LDL.LU R192, [R1+0x9a8] ;  /* 0x0009a80001c07983 */ /* 0x000ea20000300800 */
[----:B------:R-:W-:Y:S02]  /*49400*/  IMAD.MOV.U32 R190, RZ, RZ, R191 ;  /* 0x000000ffffbe7224 */ /* 0x000fe400078e00bf */
[----:B------:R-:W-:Y:S02]  /*49410*/  IMAD.MOV.U32 R188, RZ, RZ, R189 ;  /* 0x000000ffffbc7224 */ /* 0x000fe400078e00bd */
[----:B------:R-:W-:Y:S02]  /*49420*/  IMAD.MOV.U32 R189, RZ, RZ, R190 ;  /* 0x000000ffffbd7224 */ /* 0x000fe400078e00be */
[----:B------:R-:W-:-:S02]  /*49430*/  IMAD.MOV.U32 R191, RZ, RZ, R193 ;  /* 0x000000ffffbf7224 */ /* 0x000fc400078e00c1 */
[----:B------:R-:W-:Y:S01]  /*49440*/  IMAD.MOV.U32 R227, RZ, RZ, R188 ;  /* 0x000000ffffe37224 */ /* 0x000fe200078e00bc */
[----:B------:R-:W3:Y:S01]  /*49450*/  LDL.LU R193, [R1+0x9a4] ;  /* 0x0009a40001c17983 */ /* 0x000ee20000300800 */
[----:B------:R-:W-:Y:S02]  /*49460*/  IMAD.MOV.U32 R188, RZ, RZ, R189 ;  /* 0x000000ffffbc7224 */ /* 0x000fe400078e00bd */
[----:B------:R-:W-:Y:S02]  /*49470*/  IMAD.MOV.U32 R190, RZ, RZ, R191 ;  /* 0x000000ffffbe7224 */ /* 0x000fe400078e00bf */
[----:B------:R-:W-:Y:S02]  /*49480*/  IMAD.MOV.U32 R226, RZ, RZ, R227 ;  /* 0x000000ffffe27224 */ /* 0x000fe400078e00e3 */
[----:B------:R-:W-:Y:S02]  /*49490*/  IMAD.MOV.U32 R227, RZ, RZ, R188 ;  /* 0x000000ffffe37224 */ /* 0x000fe400078e00bc */
[----:B------:R-:W-:-:S02]  /*494a0*/  IMAD.MOV.U32 R189, RZ, RZ, R190 ;  /* 0x000000ffffbd7224 */ /* 0x000fc400078e00be */
[----:B------:R-:W-:Y:S02]  /*494b0*/  IMAD.MOV.U32 R191, RZ, RZ, R194 ;  /* 0x000000ffffbf7224 */ /* 0x000fe400078e00c2 */
[----:B------:R-:W-:Y:S01]  /*494c0*/  IMAD.MOV.U32 R229, RZ, RZ, R226 ;  /* 0x000000ffffe57224 */ /* 0x000fe200078e00e2 */
[----:B------:R-:W4:Y:S01]  /*494d0*/  LDL.LU R194, [R1+0x948] ;  /* 0x0009480001c27983 */ /* 0x000f220000300800 */
[----:B------:R-:W-:Y:S02]  /*494e0*/  IMAD.MOV.U32 R226, RZ, RZ, R227 ;  /* 0x000000ffffe27224 */ /* 0x000fe400078e00e3 */
[----:B------:R-:W-:Y:S02]  /*494f0*/  IMAD.MOV.U32 R227, RZ, RZ, R189 ;  /* 0x000000ffffe37224 */ /* 0x000fe400078e00bd */
[----:B------:R-:W-:Y:S02]  /*49500*/  IMAD.MOV.U32 R190, RZ, RZ, R191 ;  /* 0x000000ffffbe7224 */ /* 0x000fe400078e00bf */
[----:B------:R-:W-:-:S02]  /*49510*/  IMAD.MOV.U32 R228, RZ, RZ, R229 ;  /* 0x000000ffffe47224 */ /* 0x000fc400078e00e5 */
[----:B------:R-:W-:Y:S02]  /*49520*/  IMAD.MOV.U32 R229, RZ, RZ, R226 ;  /* 0x000000ffffe57224 */ /* 0x000fe400078e00e2 */
[----:B------:R-:W-:Y:S02]  /*49530*/  IMAD.MOV.U32 R226, RZ, RZ, R227 ;  /* 0x000000ffffe27224 */ /* 0x000fe400078e00e3 */
[----:B------:R-:W-:Y:S02]  /*49540*/  IMAD.MOV.U32 R191, RZ, RZ, R195 ;  /* 0x000000ffffbf7224 */ /* 0x000fe400078e00c3 */
[----:B------:R-:W-:Y:S01]  /*49550*/  IMAD.MOV.U32 R227, RZ, RZ, R190 ;  /* 0x000000ffffe37224 */ /* 0x000fe200078e00be */
[----:B------:R-:W4:Y:S01]  /*49560*/  LDL.LU R195, [R1+0x944] ;  /* 0x0009440001c37983 */ /* 0x000f220000300800 */
[----:B------:R-:W-:Y:S02]  /*49570*/  IMAD.MOV.U32 R29, RZ, RZ, R228 ;  /* 0x000000ffff1d7224 */ /* 0x000fe400078e00e4 */
[----:B------:R-:W-:Y:S01]  /*49580*/  IMAD.MOV.U32 R228, RZ, RZ, R229 ;  /* 0x000000ffffe47224 */ /* 0x000fe200078e00e5 */
[----:B------:R-:W3:Y:S01]  /*49590*/  LDL.LU R188, [R1+0xb10] ;  /* 0x000b100001bc7983 */ /* 0x000ee20000300800 */
[----:B------:R-:W-:-:S02]  /*495a0*/  IMAD.MOV.U32 R229, RZ, RZ, R226 ;  /* 0x000000ffffe57224 */ /* 0x000fc400078e00e2 */
[----:B------:R-:W-:Y:S01]  /*495b0*/  IMAD.MOV.U32 R226, RZ, RZ, R227 ;  /* 0x000000ffffe27224 */ /* 0x000fe200078e00e3 */
[----:B------:R-:W4:Y:S01]  /*495c0*/  LDL.LU R189, [R1+0xb0c] ;  /* 0x000b0c0001bd7983 */ /* 0x000f220000300800 */
[----:B------:R-:W-:-:S03]  /*495d0*/  IMAD.MOV.U32 R227, RZ, RZ, R191 ;  /* 0x000000ffffe37224 */ /* 0x000fc600078e00bf */
[----:B------:R-:W4:Y:S04]  /*495e0*/  LDL.LU R190, [R1+0xb08] ;  /* 0x000b080001be7983 */ /* 0x000f280000300800 */
[----:B------:R-:W4:Y:S04]  /*495f0*/  LDL.LU R191, [R1+0xb04] ;  /* 0x000b040001bf7983 */ /* 0x000f280000300800 */
[----:B------:R-:W4:Y:S04]  /*49600*/  LDL.LU R28, [R1+0x574] ;  /* 0x00057400011c7983 */ /* 0x000f280000300800 */
[----:B------:R-:W-:Y:S01]  /*49610*/  STSM.16.M88.4 [R7], R184 ;  /* 0x000000b807007844 */ /* 0x000fe20000000200 */
[----:B------:R-:W-:Y:S06]  /*49620*/  BAR.SYNC.DEFER_BLOCKING 0x0 ;  /* 0x0000000000007b1d */ /* 0x000fec0000010000 */
[----:B------:R-:W1:Y:S04]  /*49630*/  LDS.128 R184, [R6] ;  /* 0x0000000006b87984 */ /* 0x000e680000000c00 */
[----:B0-----:R-:W-:Y:S04]  /*49640*/  STL.64 [R1+0x2168], R180 ;  /* 0x002168b401007387 */ /* 0x001fe80000100a00 */
[----:B------:R-:W-:Y:S04]  /*49650*/  STL.64 [R1+0x2158], R182 ;  /* 0x002158b601007387 */ /* 0x000fe80000100a00 */
[----:B-1----:R-:W-:Y:S04]  /*49660*/  STL.64 [R1+0x2160], R184 ;  /* 0x002160b801007387 */ /* 0x002fe80000100a00 */
[----:B------:R-:W-:Y:S01]  /*49670*/  STL.64 [R1+0x2150], R186 ;  /* 0x002150ba01007387 */ /* 0x000fe20000100a00 */
[----:B--2---:R-:W-:-:S04]  /*49680*/  LOP3.LUT R192, R192, 0xffff, RZ, 0xc0, !PT ;  /* 0x0000ffffc0c07812 */ /* 0x004fc800078ec0ff */
[--C-:B---3--:R-:W-:Y:S02]  /*49690*/  PRMT R188, R188, 0x4210, R192.reuse ;  /* 0x00004210bcbc7816 */ /* 0x108fe400000000c0 */
[----:B----4-:R-:W-:Y:S02]  /*496a0*/  PRMT R192, R28, 0x5210, R192 ;  /* 0x000052101cc07816 */ /* 0x010fe400000000c0 */
[----:B------:R-:W2:Y:S01]  /*496b0*/  LDL.LU R28, [R1+0x56c] ;  /* 0x00056c00011c7983 */ /* 0x000ea20000300800 */
[----:B------:R-:W-:-:S04]  /*496c0*/  LOP3.LUT R193, R193, 0xffff, RZ, 0xc0, !PT ;  /* 0x0000ffffc1c17812 */ /* 0x000fc800078ec0ff */
[--C-:B------:R-:W-:Y:S02]  /*496d0*/  PRMT R189, R189, 0x4210, R193.reuse ;  /* 0x00004210bdbd7816 */ /* 0x100fe400000000c1 */
[----:B------:R-:W-:Y:S02]  /*496e0*/  LOP3.LUT R194, R194, 0xffff, RZ, 0xc0, !PT ;  /* 0x0000ffffc2c27812 */ /* 0x000fe400078ec0ff */
[----:B------:R-:W-:Y:S01]  /*496f0*/  LOP3.LUT R195, R195, 0xffff, RZ, 0xc0, !PT ;  /* 0x0000ffffc3c37812 */ /* 0x000fe200078ec0ff */
[----:B------:R-:W-:Y:S01]  /*49700*/  BAR.SYNC.DEFER_BLOCKING 0x0 ;  /* 0x0000000000007b1d */ /* 0x000fe20000010000 */
[----:B--2---:R-:W-:-:S05]  /*49710*/  PRMT R193, R28, 0x5210, R193 ;  /* 0x000052101cc17816 */ /* 0x004fca00000000c1 */
[----:B------:R-:W2:Y:S01]  /*49720*/  LDL.LU R28, [R1+0x570] ;  /* 0x00057000011c7983 */ /* 0x000ea20000300800 */
[--C-:B------:R-:W-:Y:S02]  /*49730*/  PRMT R190, R190, 0x4210, R194.reuse ;  /* 0x00004210bebe7816 */ /* 0x100fe400000000c2 */
[----:B--2---:R-:W-:Y:S02]  /*49740*/  PRMT R194, R28, 0x5210, R194 ;  /* 0x000052101cc27816 */ /* 0x004fe400000000c2 */
[----:B------:R-:W2:Y:S01]  /*49750*/  LDL.LU R28, [R1+0x4bc] ;  /* 0x0004bc00011c7983 */ /* 0x000ea20000300800 */
[----:B------:R-:W-:-:S05]  /*49760*/  PRMT R191, R191, 0x4210, R195 ;  /* 0x00004210bfbf7816 */ /* 0x000fca00000000c3 */
[----:B------:R-:W-:Y:S01]  /*49770*/  STSM.16.M88.4 [R7], R188 ;  /* 0x000000bc07007844 */ /* 0x000fe20000000200 */
[----:B------:R-:W-:Y:S06]  /*49780*/  BAR.SYNC.DEFER_BLOCKING 0x0 ;  /* 0x0000000000007b1d */ /* 0x000fec0000010000 */
[----:B------:R-:W0:Y:S02]  /*49790*/  LDS.128 R188, [R6] ;  /* 0x0000000006bc7984 */ /* 0x000e240000000c00 */
        /* <DEDUP_REMOVED lines=15> */
[----:B------:R-:W-:Y:S01]  /*49890*/  IMAD.MOV.U32 R226, RZ, RZ, R227 ;  /* 0x000000ffffe27224 */ /* 0x000fe200078e00e3 */
[----:B------:R-:W2:Y:S01]  /*498a0*/  LDL.LU R200, [R1+0x9b0] ;  /* 0x0009b00001c87983 */ /* 0x000ea20000300800 */
        /* <DEDUP_REMOVED lines=18> */
[----:B------:R-:W-:Y:S01]  /*499d0*/  IMAD.MOV.U32 R229, RZ, RZ, R226 ;  /* 0x000000ffffe57224 */ /* 0x000fe200078e00e2 */
[----:B------:R-:W3:Y:S01]  /*499e0*/  LDL.LU R201, [R1+0x9ac] ;  /* 0x0009ac0001c97983 */ /* 0x000ee20000300800 */
        /* <DEDUP_REMOVED lines=18> */
[----:B------:R-:W-:Y:S01]  /*49b10*/  IMAD.MOV.U32 R31, RZ, RZ, R28 ;  /* 0x000000ffff1f7224 */ /* 0x000fe200078e001c */
[----:B------:R-:W4:Y:S01]  /*49b20*/  LDL.LU R202, [R1+0x958] ;  /* 0x0009580001ca7983 */ /* 0x000f220000300800 */
        /* <DEDUP_REMOVED lines=16> */
[----:B------:R-:W4:Y:S01]  /*49c30*/  LDL.LU R203, [R1+0x954] ;  /* 0x0009540001cb7983 */ /* 0x000f220000300800 */
[----:B------:R-:W-:Y:S02]  /*49c40*/  IMAD.MOV.U32 R230, RZ, RZ, R30 ;  /* 0x000000ffffe67224 */ /* 0x000fe400078e001e */
[----:B------:R-:W-:Y:S01]  /*49c50*/  IMAD.MOV.U32 R30, RZ, RZ, R31 ;  /* 0x000000ffff1e7224 */ /* 0x000fe200078e001f */
[----:B------:R-:W3:Y:S01]  /*49c60*/  LDL.LU R196, [R1+0xb1c] ;  /* 0x000b1c0001c47983 */ /* 0x000ee20000300800 */
[----:B------:R-:W-:Y:S02]  /*49c70*/  IMAD.MOV.U32 R31, RZ, RZ, R28 ;  /* 0x000000ffff1f7224 */ /* 0x000fe400078e001c */
[----:B------:R-:W-:Y:S01]  /*49c80*/  IMAD.MOV.U32 R28, RZ, RZ, R229 ;  /* 0x000000ffff1c7224 */ /* 0x000fe200078e00e5 */
[----:B------:R-:W4:Y:S01]  /*49c90*/  LDL.LU R197, [R1+0xb18] ;  /* 0x000b180001c57983 */ /* 0x000f220000300800 */
[----:B------:R-:W-:-:S02]  /*49ca0*/  IMAD.MOV.U32 R229, RZ, RZ, R227 ;  /* 0x000000ffffe57224 */ /* 0x000fc400078e00e3 */
[----:B------:R-:W-:Y:S01]  /*49cb0*/  IMAD.MOV.U32 R227, RZ, RZ, R199 ;  /* 0x000000ffffe37224 */ /* 0x000fe200078e00c7 */
        /* <DEDUP_REMOVED lines=58> */
[----:B------:R-:W2:Y:S01]  /*4a060*/  LDL.LU R208, [R1+0x9b8] ;  /* 0x0009b80001d07983 */ /* 0x000ea20000300800 */
        /* <DEDUP_REMOVED lines=26> */
[----:B------:R-:W3:Y:S01]  /*4a210*/  LDL.LU R209, [R1+0x9b4] ;  /* 0x0009b40001d17983 */ /* 0x000ee20000300800 */
        /* <DEDUP_REMOVED lines=43> */
[----:B------:R-:W-:Y:S02]  /*4a4d0*/  IMAD.MOV.U32 R229, RZ, RZ, R227 ;  /* 0x000000ffffe57224 */ /* 0x000fe400078e00e3 */
        /* <DEDUP_REMOVED lines=49> */
[----:B------:R-:W2:Y:S01]  /*4a7f0*/  LDL.LU R216, [R1+0x9c0] ;  /* 0x0009c00001d87983 */ /* 0x000ea20000300800 */
        /* <DEDUP_REMOVED lines=37> */
[----:B------:R-:W4:Y:S01]  /*4aa50*/  LDL.LU R218, [R1+0x978] ;  /* 0x0009780001da7983 */ /* 0x000f220000300800 */
        /* <DEDUP_REMOVED lines=20> */
[----:B------:R-:W4:Y:S01]  /*4aba0*/  LDL.LU R214, [R1+0xb30] ;  /* 0x000b300001d67983 */ /* 0x000f220000300800 */
[----:B------:R-:W-:-:S03]  /*4abb0*/  IMAD.MOV.U32 R63, RZ, RZ, R215 ;  /* 0x000000ffff3f7224 */ /* 0x000fc600078e00d7 */
        /* <DEDUP_REMOVED lines=23> */
[----:B------:R-:W-:-:S03]  /*4ad30*/  PRMT R215, R215, 0x4210, R219 ;  /* 0x00004210d7d77816 */ /* 0x000fc600000000db */
[----:B------:R-:W3:Y:S01]  /*4ad40*/  LDL.LU R67, [R1+0x50] ;  /* 0x0000500001437983 */ /* 0x000ee20000300800 */
[----:B--2---:R-:W-:Y:S01]  /*4ad50*/  PRMT R219, R16, 0x5210, R219 ;  /* 0x0000521010db7816 */ /* 0x004fe200000000db */
[----:B------:R-:W-:Y:S02]  /*4ad60*/  IMAD.MOV.U32 R16, RZ, RZ, R17 ;  /* 0x000000ffff107224 */ /* 0x000fe400078e0011 */
[----:B------:R-:W-:Y:S02]  /*4ad70*/  IMAD.MOV.U32 R17, RZ, RZ, R64 ;  /* 0x000000ffff117224 */ /* 0x000fe400078e0040 */
[----:B------:R-:W-:Y:S02]  /*4ad80*/  IMAD.MOV.U32 R64, RZ, RZ, R58 ;  /* 0x000000ffff407224 */ /* 0x000fe400078e003a */
[----:B------:R-:W-:Y:S02]  /*4ad90*/  IMAD.MOV.U32 R58, RZ, RZ, R37 ;  /* 0x000000ffff3a7224 */ /* 0x000fe400078e0025 */
[----:B------:R-:W-:-:S02]  /*4ada0*/  IMAD.MOV.U32 R37, RZ, RZ, R251 ;  /* 0x000000ffff257224 */ /* 0x000fc400078e00fb */
[----:B------:R-:W2:Y:S04]  /*4adb0*/  LDL.LU R251, [R1+0x9c8] ;  /* 0x0009c80001fb7983 */ /* 0x000ea80000300800 */
[----:B------:R-:W4:Y:S02]  /*4adc0*/  LDL.LU R66, [R1+0x9c4] ;  /* 0x0009c40001427983 */ /* 0x000f240000300800 */
[----:B----4-:R-:W-:Y:S02]  /*4add0*/  LOP3.LUT R4, R66, 0xffff, RZ, 0xc0, !PT ;  /* 0x0000ffff42047812 */ /* 0x010fe400078ec0ff */
[----:B------:R-:W4:Y:S02]  /*4ade0*/  LDL.LU R66, [R1+0x988] ;  /* 0x0009880001427983 */ /* 0x000f240000300800 */
[----:B----4-:R-:W-:-:S02]  /*4adf0*/  LOP3.LUT R3, R66, 0xffff, RZ, 0xc0, !PT ;  /* 0x0000ffff42037812 */ /* 0x010fc400078ec0ff */
[----:B------:R-:W4:Y:S01]  /*4ae00*/  LDL.LU R66, [R1+0x984] ;  /* 0x0009840001427983 */ /* 0x000f220000300800 */
[----:B--2---:R-:W-:Y:S02]  /*4ae10*/  LOP3.LUT R251, R251, 0xffff, RZ, 0xc0, !PT ;  /* 0x0000fffffbfb7812 */ /* 0x004fe400078ec0ff */
[----:B----4-:R-:W-:Y:S02]  /*4ae20*/  LOP3.LUT R2, R66, 0xffff, RZ, 0xc0, !PT ;  /* 0x0000ffff42027812 */ /* 0x010fe400078ec0ff */
[----:B------:R-:W2:Y:S02]  /*4ae30*/  LDL.LU R66, [R1+0xb48] ;  /* 0x000b480001427983 */ /* 0x000ea40000300800 */
[----:B--2---:R-:W-:Y:S02]  /*4ae40*/  PRMT R24, R66, 0x4210, R251 ;  /* 0x0000421042187816 */ /* 0x004fe400000000fb */
[----:B------:R-:W2:Y:S02]  /*4ae50*/  LDL.LU R66, [R1+0xb44] ;  /* 0x000b440001427983 */ /* 0x000ea40000300800 */
[----:B--2---:R-:W-:-:S02]  /*4ae60*/  PRMT R25, R66, 0x4210, R4 ;  /* 0x0000421042197816 */ /* 0x004fc40000000004 */
        /* <DEDUP_REMOVED lines=11> */
[----:B------:R-:W4:Y:S01]  /*4af20*/  LDL.LU R21, [R1+0x488] ;  /* 0x0004880001157983 */ /* 0x000f220000300800 */
[----:B--2---:R-:W-:-:S03]  /*4af30*/  PRMT R27, R66, 0x4210, R2 ;  /* 0x00004210421b7816 */ /* 0x004fc60000000002 */
[----:B------:R-:W2:Y:S04]  /*4af40*/  LDL.LU R66, [R1+0x480] ;  /* 0x0004800001427983 */ /* 0x000ea80000300800 */
[----:B0-----:R-:W-:Y:S04]  /*4af50*/  STL.64 [R1+0x20e0], R212 ;  /* 0x0020e0d401007387 */ /* 0x001fe80000100a00 */
[----:B------:R-:W-:Y:S04]  /*4af60*/  STL.64 [R1+0x20d0], R214 ;  /* 0x0020d0d601007387 */ /* 0x000fe80000100a00 */
[----:B-1----:R-:W-:Y:S04]  /*4af70*/  STL.64 [R1+0x20d8], R216 ;  /* 0x0020d8d801007387 */ /* 0x002fe80000100a00 */
[----:B------:R-:W-:Y:S04]  /*4af80*/  STL.64 [R1+0x20c8], R218 ;  /* 0x0020c8da01007387 */ /* 0x000fe80000100a00 */
[----:B------:R-:W3:Y:S02]  /*4af90*/  LDL.LU R19, [R1+0x5a8] ;  /* 0x0005a80001137983 */ /* 0x000ee40000300800 */
[----:B---3--:R-:W-:-:S02]  /*4afa0*/  PRMT R32, R19, 0x5210, R251 ;  /* 0x0000521013207816 */ /* 0x008fc400000000fb */
[----:B------:R-:W3:Y:S02]  /*4afb0*/  LDL.LU R19, [R1+0x5a0] ;  /* 0x0005a00001137983 */ /* 0x000ee40000300800 */
[----:B---3--:R-:W-:Y:S02]  /*4afc0*/  PRMT R33, R19, 0x5210, R4 ;  /* 0x0000521013217816 */ /* 0x008fe40000000004 */
[----:B------:R-:W3:Y:S04]  /*4afd0*/  LDL.LU R19, [R1+0x5a4] ;  /* 0x0005a40001137983 */ /* 0x000ee80000300800 */
[----:B------:R0:W-:Y:S01]  /*4afe0*/  STSM.16.M88.4 [R7], R24 ;  /* 0x0000001807007844 */ /* 0x0001e20000000200 */
[----:B------:R-:W-:Y:S06]  /*4aff0*/  BAR.SYNC.DEFER_BLOCKING 0x0 ;  /* 0x0000000000007b1d */ /* 0x000fec0000010000 */
[----:B0-----:R-:W2:Y:S04]  /*4b000*/  LDL.LU R24, [R1+0x46c] ;  /* 0x00046c0001187983 */ /* 0x001ea80000300800 */
[----:B------:R-:W2:Y:S04]  /*4b010*/  LDL.LU R25, [R1+0x470] ;  /* 0x0004700001197983 */ /* 0x000ea80000300800 */
[----:B------:R-:W2:Y:S04]  /*4b020*/  LDL.LU R232, [R1+0x40] ;  /* 0x0000400001e87983 */ /* 0x000ea80000300800 */
[----:B------:R-:W0:Y:S01]  /*4b030*/  LDS.128 R44, [R6] ;  /* 0x00000000062c7984 */ /* 0x000e220000000c00 */
[----:B------:R-:W-:Y:S01]  /*4b040*/  PRMT R251, R67, 0x7770, RZ ;  /* 0x0000777043fb7816 */ /* 0x000fe200000000ff */
[----:B------:R-:W-:Y:S01]  /*4b050*/  BAR.SYNC.DEFER_BLOCKING 0x0 ;  /* 0x0000000000007b1d */ /* 0x000fe20000010000 */
[----:B---3--:R-:W-:-:S05]  /*4b060*/  PRMT R34, R19, 0x5210, R3 ;  /* 0x0000521013227816 */ /* 0x008fca0000000003 */
[----:B------:R-:W3:Y:S04]  /*4b070*/  LDL.LU R19, [R1+0x4f4] ;  /* 0x0004f40001137983 */ /* 0x000ee80000300800 */
[----:B------:R-:W2:Y:S01]  /*4b080*/  LDL.LU R233, [R1+0x45c] ;  /* 0x00045c0001e97983 */ /* 0x000ea20000300800 */
[----:B---3--:R-:W-:-:S03]  /*4b090*/  PRMT R35, R19, 0x5210, R2 ;  /* 0x0000521013237816 */ /* 0x008fc60000000002 */
[----:B------:R-:W3:Y:S04]  /*4b0a0*/  LDL.LU R19, [R1+0x468] ;  /* 0x0004680001137983 */ /* 0x000ee80000300800 */
[----:B0-----:R-:W-:Y:S04]  /*4b0b0*/  STL.64 [R1+0xb0], R44 ;  /* 0x0000b02c01007387 */ /* 0x001fe80000100a00 */
[----:B------:R-:W-:Y:S04]  /*4b0c0*/  STL.64 [R1+0xb8], R46 ;  /* 0x0000b82e01007387 */ /* 0x000fe80000100a00 */
[----:B------:R-:W4:Y:S04]  /*4b0d0*/  LDL.LU.64 R26, [R1+0xd0] ;  /* 0x0000d000011a7983 */ /* 0x000f280000300a00 */
[----:B------:R-:W-:Y:S01]  /*4b0e0*/  STSM.16.M88.4 [R7], R32 ;  /* 0x0000002007007844 */ /* 0x000fe20000000200 */
[----:B------:R-:W-:Y:S06]  /*4b0f0*/  BAR.SYNC.DEFER_BLOCKING 0x0 ;  /* 0x0000000000007b1d */ /* 0x000fec0000010000 */
[----:B------:R-:W-:Y:S04]  /*4b100*/  STL.64 [R1+0x24c8], R6 ;  /* 0x0024c80601007387 */ /* 0x000fe80000100a00 */
[----:B------:R-:W3:Y:S04]  /*4b110*/  LDL.LU R18, [R1+0x440] ;  /* 0x0004400001127983 */ /* 0x000ee80000300800 */
[----:B----4-:R0:W-:Y:S01]  /*4b120*/  @P6 STG.E.U8 desc[UR44][R26.64], R251 ;  /* 0x000000fb1a006986 */ /* 0x0101e2000c10112c */
[----:B------:R-:W-:-:S05]  /*4b130*/  IADD3 R2, P6, R21, R13, RZ ;  /* 0x0000000d15027210 */ /* 0x000fca0007fde0ff */
[----:B--2---:R-:W-:Y:S01]  /*4b140*/  IMAD.X R3, R66, 0x1, R12, P6 ;  /* 0x0000000142037824 */ /* 0x004fe200030e060c */
[----:B0-----:R-:W-:-:S05]  /*4b150*/  PRMT R251, R67, 0x7771, RZ ;  /* 0x0000777143fb7816 */ /* 0x001fca00000000ff */
[----:B------:R0:W-:Y:S02]  /*4b160*/  @P1 STG.E.U8 desc[UR44][R2.64], R251 ;  /* 0x000000fb02001986 */ /* 0x0001e4000c10112c */
[----:B0-----:R-:W-:Y:S02]  /*4b170*/  IADD3 R2, P6, R21, R11, RZ ;  /* 0x0000000b15027210 */ /* 0x001fe40007fde0ff */
[----:B------:R-:W-:-:S03]  /*4b180*/  PRMT R251, R67, 0x7772, RZ ;  /* 0x0000777243fb7816 */ /* 0x000fc600000000ff */
[----:B------:R-:W-:-:S05]  /*4b190*/  IMAD.X R3, R66, 0x1, R9, P6 ;  /* 0x0000000142037824 */ /* 0x000fca00030e0609 */
[----:B------:R0:W-:Y:S02]  /*4b1a0*/  @P4 STG.E.U8 desc[UR44][R2.64], R251 ;  /* 0x000000fb02004986 */ /* 0x0001e4000c10112c */
[----:B0-----:R-:W-:-:S05]  /*4b1b0*/  IADD3 R2, P6, R21, R10, RZ ;  /* 0x0000000a15027210 */ /* 0x001fca0007fde0ff */
[----:B------:R-:W-:Y:S02]  /*4b1c0*/  IMAD.X R3, R66, 0x1, R8, P6 ;  /* 0x0000000142037824 */ /* 0x000fe400030e0608 */
[----:B------:R-:W2:Y:S04]  /*4b1d0*/  LDL.LU R66, [R1+0x54] ;  /* 0x0000540001427983 */ /* 0x000ea80000300800 */
[----:B------:R-:W4:Y:S01]  /*4b1e0*/  LDL.LU.64 R20, [R1+0xd8] ;  /* 0x0000d80001147983 */ /* 0x000f220000300a00 */
[----:B------:R-:W-:-:S05]  /*4b1f0*/  PRMT R251, R67, 0x7773, RZ ;  /* 0x0000777343fb7816 */ /* 0x000fca00000000ff */
[----:B------:R0:W-:Y:S02]  /*4b200*/  @P3 STG.E.U8 desc[UR44][R2.64], R251 ;  /* 0x000000fb02003986 */ /* 0x0001e4000c10112c */
[----:B0-----:R-:W-:Y:S02]  /*4b210*/  IADD3 R2, P6, R24, R13, RZ ;  /* 0x0000000d18027210 */ /* 0x001fe40007fde0ff */
[----:B------:R-:W-:-:S03]  /*4b220*/  PRMT R251, R232, 0x7770, RZ ;  /* 0x00007770e8fb7816 */ /* 0x000fc600000000ff */
[----:B------:R-:W-:Y:S01]  /*4b230*/  IMAD.X R3, R25, 0x1, R12, P6 ;  /* 0x0000000119037824 */ /* 0x000fe200030e060c */
[----:B------:R-:W-:-:S05]  /*4b240*/  IADD3 R4, P6, R233, R13, RZ ;  /* 0x0000000de9047210 */ /* 0x000fca0007fde0ff */
[----:B---3--:R-:W-:Y:S01]  /*4b250*/  IMAD.X R5, R19, 0x1, R12, P6 ;  /* 0x0000000113057824 */ /* 0x008fe200030e060c */
[----:B----4-:R0:W-:Y:S02]  /*4b260*/  @P0 STG.E.U8 desc[UR44][R20.64], R251 ;  /* 0x000000fb14000986 */ /* 0x0101e4000c10112c */
[----:B0-----:R-:W-:-:S05]  /*4b270*/  PRMT R251, R232, 0x7771, RZ ;  /* 0x00007771e8fb7816 */ /* 0x001fca00000000ff */
[----:B------:R0:W-:Y:S02]  /*4b280*/  @P2 STG.E.U8 desc[UR44][R2.64], R251 ;  /* 0x000000fb02002986 */ /* 0x0001e4000c10112c */
[----:B0-----:R-:W-:Y:S02]  /*4b290*/  IADD3 R2, P6, R24, R11, RZ ;  /* 0x0000000b18027210 */ /* 0x001fe40007fde0ff */
[----:B------:R-:W-:-:S03]  /*4b2a0*/  PRMT R251, R232, 0x7772, RZ ;  /* 0x00007772e8fb7816 */ /* 0x000fc600000000ff */
[----:B------:R-:W-:Y:S02]  /*4b2b0*/  IMAD.X R3, R25, 0x1, R9, P6 ;  /* 0x0000000119037824 */ /* 0x000fe400030e0609 */
[----:B------:R-:W-:-:S03]  /*4b2c0*/  IMAD.MOV.U32 R21, RZ, RZ, R16 ;  /* 0x000000ffff157224 */ /* 0x000fc600078e0010 */
[----:B------:R0:W-:Y:S01]  /*4b2d0*/  @P5 STG.E.U8 desc[UR44][R2.64], R251 ;  /* 0x000000fb02005986 */ /* 0x0001e2000c10112c */
[----:B------:R-:W-:Y:S02]  /*4b2e0*/  IMAD.MOV.U32 R16, RZ, RZ, R37 ;  /* 0x000000ffff107224 */ /* 0x000fe400078e0025 */
[----:B------:R-:W-:Y:S02]  /*4b2f0*/  IMAD.MOV.U32 R37, RZ, RZ, R229 ;  /* 0x000000ffff257224 */ /* 0x000fe400078e00e5 */
[----:B------:R-:W3:Y:S04]  /*4b300*/  LDL.LU R229, [R1+0x3b4] ;  /* 0x0003b40001e57983 */ /* 0x000ee80000300800 */
[----:B------:R-:W4:Y:S01]  /*4b310*/  LDL.LU R67, [R1+0x234] ;  /* 0x0002340001437983 */ /* 0x000f220000300800 */
[----:B0-----:R-:W-:-:S05]  /*4b320*/  IADD3 R2, P6, R24, R10, RZ ;  /* 0x0000000a18027210 */ /* 0x001fca0007fde0ff */
[----:B------:R-:W-:Y:S02]  /*4b330*/  IMAD.X R3, R25, 0x1, R8, P6 ;  /* 0x0000000119037824 */ /* 0x000fe400030e0608 */
[----:B------:R-:W3:Y:S01]  /*4b340*/  LDL.LU.64 R24, [R1+0x460] ;  /* 0x0004600001187983 */ /* 0x000ee20000300a00 */
[----:B------:R-:W-:Y:S02]  /*4b350*/  LOP3.LUT P6, RZ, R222, 0x40, RZ, 0xc0, !PT ;  /* 0x00000040deff7812 */ /* 0x000fe400078cc0ff */
[----:B------:R-:W-:Y:S01]  /*4b360*/  PRMT R251, R232, 0x7773, RZ ;  /* 0x00007773e8fb7816 */ /* 0x000fe200000000ff */
[----:B------:R-:W-:-:S10]  /*4b370*/  IMAD.MOV.U32 R211, RZ, RZ, R21 ;  /* 0x000000ffffd37224 */ /* 0x000fd400078e0015 */
[----:B------:R0:W-:Y:S01]  /*4b380*/  @P6 STG.E.U8 desc[UR44][R2.64], R251 ;  /* 0x000000fb02006986 */ /* 0x0001e2000c10112c */
[----:B------:R-:W-:Y:S02]  /*4b390*/  IADD3 R20, P6, R18, R15, RZ ;  /* 0x0000000f12147210 */ /* 0x000fe40007fde0ff */
[----:B0-----:R-:W-:-:S05]  /*4b3a0*/  SHF.R.S32.HI R2, RZ, 0x1f, R18 ;  /* 0x0000001fff027819 */ /* 0x001fca0000011412 */
[----:B------:R-:W-:Y:S01]  /*4b3b0*/  IMAD.X R21, R2, 0x1, R14, P6 ;  /* 0x0000000102157824 */ /* 0x000fe200030e060e */
[C---:B------:R-:W-:Y:S02]  /*4b3c0*/  LOP3.LUT P6, RZ, R222.reuse, 0x400, RZ, 0xc0, !PT ;  /* 0x00000400deff7812 */ /* 0x040fe400078cc0ff */
[----:B------:R-:W-:Y:S02]  /*4b3d0*/  LOP3.LUT P1, RZ, R222, 0x800, RZ, 0xc0, !PT ;  /* 0x00000800deff7812 */ /* 0x000fe4000782c0ff */
[----:B--2---:R-:W-:Y:S02]  /*4b3e0*/  PRMT R251, R66, 0x7770, RZ ;  /* 0x0000777042fb7816 */ /* 0x004fe400000000ff */
[C---:B------:R-:W-:Y:S02]  /*4b3f0*/  LOP3.LUT P4, RZ, R222.reuse, 0x1000, RZ, 0xc0, !PT ;  /* 0x00001000deff7812 */ /* 0x040fe4000788c0ff */
[C---:B------:R-:W-:Y:S02]  /*4b400*/  LOP3.LUT P3, RZ, R222.reuse, 0x2000, RZ, 0xc0, !PT ;  /* 0x00002000deff7812 */ /* 0x040fe4000786c0ff */
[----:B------:R-:W-:-:S03]  /*4b410*/  LOP3.LUT P0, RZ, R222, 0x80, RZ, 0xc0, !PT ;  /* 0x00000080deff7812 */ /* 0x000fc6000780c0ff */
[----:B---3--:R0:W-:Y:S01]  /*4b420*/  @P6 STG.E.U8 desc[UR44][R24.64], R251 ;  /* 0x000000fb18006986 */ /* 0x0081e2000c10112c */
[----:B------:R-:W-:-:S05]  /*4b430*/  IADD3 R6, P6, R18, R13, RZ ;  /* 0x0000000d12067210 */ /* 0x000fca0007fde0ff */
[----:B------:R-:W-:Y:S01]  /*4b440*/  IMAD.X R7, R2, 0x1, R12, P6 ;  /* 0x0000000102077824 */ /* 0x000fe200030e060c */
[----:B0-----:R-:W-:-:S05]  /*4b450*/  PRMT R251, R66, 0x7771, RZ ;  /* 0x0000777142fb7816 */ /* 0x001fca00000000ff */
[----:B------:R0:W-:Y:S02]  /*4b460*/  @P1 STG.E.U8 desc[UR44][R4.64], R251 ;  /* 0x000000fb04001986 */ /* 0x0001e4000c10112c */
[----:B0-----:R-:W-:Y:S02]  /*4b470*/  IADD3 R4, P6, R233, R11, RZ ;  /* 0x0000000be9047210 */ /* 0x001fe40007fde0ff */
[----:B------:R-:W-:-:S03]  /*4b480*/  PRMT R251, R66, 0x7772, RZ ;  /* 0x0000777242fb7816 */ /* 0x000fc600000000ff */
[----:B------:R-:W-:-:S05]  /*4b490*/  IMAD.X R5, R19, 0x1, R9, P6 ;  /* 0x0000000113057824 */ /* 0x000fca00030e0609 */
[----:B------:R0:W-:Y:S02]  /*4b4a0*/  @P4 STG.E.U8 desc[UR44][R4.64], R251 ;  /* 0x000000fb04004986 */ /* 0x0001e4000c10112c */
[----:B0-----:R-:W-:Y:S02]  /*4b4b0*/  IADD3 R4, P6, R233, R10, RZ ;  /* 0x0000000ae9047210 */ /* 0x001fe40007fde0ff */
[----:B------:R-:W-:-:S03]  /*4b4c0*/  PRMT R251, R66, 0x7773, RZ ;  /* 0x0000777342fb7816 */ /* 0x000fc600000000ff */
[----:B------:R-:W-:-:S05]  /*4b4d0*/  IMAD.X R5, R19, 0x1, R8, P6 ;  /* 0x0000000113057824 */ /* 0x000fca00030e0608 */
[----:B------:R0:W-:Y:S02]  /*4b4e0*/  @P3 STG.E.U8 desc[UR44][R4.64], R251 ;  /* 0x000000fb04003986 */ /* 0x0001e4000c10112c */
[----:B0-----:R-:W-:Y:S02]  /*4b4f0*/  IADD3 R4, P6, R18, R11, RZ ;  /* 0x0000000b12047210 */ /* 0x001fe40007fde0ff */
[----:B------:R-:W-:-:S03]  /*4b500*/  PRMT R251, R211, 0x7770, RZ ;  /* 0x00007770d3fb7816 */ /* 0x000fc600000000ff */
[----:B------:R-:W-:Y:S02]  /*4b510*/  IMAD.X R5, R2, 0x1, R9, P6 ;  /* 0x0000000102057824 */ /* 0x000fe400030e0609 */
[----:B------:R4:W-:Y:S02]  /*4b520*/  @P0 STG.E.U8 desc[UR44][R20.64], R251 ;  /* 0x000000fb14000986 */ /* 0x0009e4000c10112c */
[----:B----4-:R-:W-:Y:S02]  /*4b530*/  SHF.R.S32.HI R251, RZ, 0x1f, R67 ;  /* 0x0000001ffffb7819 */ /* 0x010fe40000011443 */
[----:B------:R-:W-:-:S05]  /*4b540*/  IADD3 R20, P6, R67, R15, RZ ;  /* 0x0000000f43147210 */ /* 0x000fca0007fde0ff */
[----:B------:R-:W-:-:S05]  /*4b550*/  IMAD.X R21, R251, 0x1, R14, P6 ;  /* 0x00000001fb157824 */ /* 0x000fca00030e060e */
[----:B------:R-:W-:Y:S04]  /*4b560*/  STL.64 [R1+0x20a8], R20 ;  /* 0x0020a81401007387 */ /* 0x000fe80000100a00 */
[----:B------:R-:W2:Y:S01]  /*4b570*/  LDL.LU R19, [R1+0xe0] ;  /* 0x0000e00001137983 */ /* 0x000ea20000300800 */
[----:B------:R-:W-:-:S03]  /*4b580*/  LOP3.LUT P1, RZ, R223, 0x800000, RZ, 0xc0, !PT ;  /* 0x00800000dfff7812 */ /* 0x000fc6000782c0ff */
[----:B------:R-:W3:Y:S10]  /*4b590*/  LDL.LU R66, [R1+0xe4] ;  /* 0x0000e40001427983 */ /* 0x000ef40000300800 */
[----:B------:R-:W-:-:S02]  /*4b5a0*/  @P1 LOP3.LUT R224, R224, 0x100000, RZ, 0xfc, !PT ;  /* 0x00100000e0e01812 */ /* 0x000fc400078efcff */
[----:B------:R-:W-:Y:S02]  /*4b5b0*/  LOP3.LUT P1, RZ, R223, 0x200000, RZ, 0xc0, !PT ;  /* 0x00200000dfff7812 */ /* 0x000fe4000782c0ff */
[----:B------:R-:W-:-:S11]  /*4b5c0*/  LOP3.LUT R224, R224, 0xffdfffff, RZ, 0xc0, !PT ;  /* 0xffdfffffe0e07812 */ /* 0x000fd600078ec0ff */
[----:B------:R-:W-:Y:S02]  /*4b5d0*/  @P1 LOP3.LUT R224, R224, 0x200000, RZ, 0xfc, !PT ;  /* 0x00200000e0e01812 */ /* 0x000fe400078efcff */
        /* <DEDUP_REMOVED lines=13> */
[----:B------:R-:W-:Y:S02]  /*4b6b0*/  LOP3.LUT R224, R224, 0xfbffffff, RZ, 0xc0, !PT ;  /* 0xfbffffffe0e07812 */ /* 0x000fe400078ec0ff */
[----:B------:R-:W-:-:S09]  /*4b6c0*/  LOP3.LUT P2, RZ, R222, 0x100, RZ, 0xc0, !PT ;  /* 0x00000100deff7812 */ /* 0x000fd2000784c0ff */
[----:B------:R-:W-:Y:S02]  /*4b6d0*/  @P1 LOP3.LUT R224, R224, 0x4000000, RZ, 0xfc, !PT ;  /* 0x04000000e0e01812 */ /* 0x000fe400078efcff */
[----:B------:R-:W-:Y:S02]  /*4b6e0*/  LOP3.LUT P1, RZ, R223, 0x8000, RZ, 0xc0, !PT ;  /* 0x00008000dfff7812 */ /* 0x000fe4000782c0ff */
[----:B------:R-:W-:Y:S02]  /*4b6f0*/  LOP3.LUT R224, R224, 0xf7ffffff, RZ, 0xc0, !PT ;  /* 0xf7ffffffe0e07812 */ /* 0x000fe400078ec0ff */
[----:B------:R-:W-:Y:S02]  /*4b700*/  LOP3.LUT P5, RZ, R222, 0x200, RZ, 0xc0, !PT ;  /* 0x00000200deff7812 */ /* 0x000fe400078ac0ff */
[----:B------:R-:W-:Y:S02]  /*4b710*/  PRMT R3, R211, 0x7771, RZ ;  /* 0x00007771d3037816 */ /* 0x000fe400000000ff */
[----:B------:R-:W-:-:S05]  /*4b720*/  IADD3 R216, P6, R67, R13, RZ ;  /* 0x0000000d43d87210 */ /* 0x000fca0007fde0ff */
[----:B------:R-:W-:Y:S01]  /*4b730*/  @P1 LOP3.LUT R224, R224, 0x8000000, RZ, 0xfc, !PT ;  /* 0x08000000e0e01812 */ /* 0x000fe200078efcff */
[----:B------:R0:W-:Y:S01]  /*4b740*/  @P2 STG.E.U8 desc[UR44][R6.64], R3 ;  /* 0x0000000306002986 */ /* 0x0001e2000c10112c */
[----:B------:R-:W-:-:S03]  /*4b750*/  IMAD.X R217, R251, 0x1, R12, P6 ;  /* 0x00000001fbd97824 */ /* 0x000fc600030e060c */
[----:B------:R-:W-:Y:S04]  /*4b760*/  STL.64 [R1+0x24d8], R224 ;  /* 0x0024d8e001007387 */ /* 0x000fe80000100a00 */
[----:B------:R1:W-:Y:S01]  /*4b770*/  STL.64 [R1+0x24e0], R222 ;  /* 0x0024e0de01007387 */ /* 0x0003e20000100a00 */
[----:B0-----:R-:W-:Y:S02]  /*4b780*/  PRMT R3, R211, 0x7772, RZ ;  /* 0x00007772d3037816 */ /* 0x001fe400000000ff */
[C---:B------:R-:W-:Y:S02]  /*4b790*/  LOP3.LUT P2, RZ, R223.reuse, 0x1000, RZ, 0xc0, !PT ;  /* 0x00001000dfff7812 */ /* 0x040fe4000784c0ff */
[----:B------:R-:W-:Y:S01]  /*4b7a0*/  LOP3.LUT P1, RZ, R223, 0x4000, RZ, 0xc0, !PT ;  /* 0x00004000dfff7812 */ /* 0x000fe2000782c0ff */
[----:B------:R0:W-:Y:S01]  /*4b7b0*/  @P5 STG.E.U8 desc[UR44][R4.64], R3 ;  /* 0x0000000304005986 */ /* 0x0001e2000c10112c */
[----:B-1----:R-:W-:-:S02]  /*4b7c0*/  IADD3 R222, P6, R67, R11, RZ ;  /* 0x0000000b43de7210 */ /* 0x002fc40007fde0ff */
[C---:B------:R-:W-:Y:S02]  /*4b7d0*/  LOP3.LUT P5, RZ, R223.reuse, 0x2000, RZ, 0xc0, !PT ;  /* 0x00002000dfff7812 */ /* 0x040fe400078ac0ff */
[C---:B------:R-:W-:Y:S02]  /*4b7e0*/  LOP3.LUT P4, RZ, R223.reuse, 0x1000000, RZ, 0xc0, !PT ;  /* 0x01000000dfff7812 */ /* 0x040fe4000788c0ff */
[C---:B------:R-:W-:Y:S02]  /*4b7f0*/  LOP3.LUT P3, RZ, R223.reuse, 0x2000000, RZ, 0xc0, !PT ;  /* 0x02000000dfff7812 */ /* 0x040fe4000786c0ff */
[----:B------:R-:W-:Y:S01]  /*4b800*/  LOP3.LUT P0, RZ, R223, 0x4000000, RZ, 0xc0, !PT ;  /* 0x04000000dfff7812 */ /* 0x000fe2000780c0ff */
[----:B------:R-:W-:Y:S01]  /*4b810*/  IMAD.X R223, R251, 0x1, R9, P6 ;  /* 0x00000001fbdf7824 */ /* 0x000fe200030e0609 */
[----:B------:R-:W-:-:S04]  /*4b820*/  IADD3 R214, P6, R18, R10, RZ ;  /* 0x0000000a12d67210 */ /* 0x000fc80007fde0ff */
[----:B------:R1:W-:Y:S01]  /*4b830*/  STL.64 [R1+0x24e8], R222 ;  /* 0x0024e8de01007387 */ /* 0x0003e20000100a00 */
[--C-:B------:R-:W-:Y:S01]  /*4b840*/  IMAD.X R215, R2, 0x1, R8.reuse, P6 ;  /* 0x0000000102d77824 */ /* 0x100fe200030e0608 */
[----:B------:R-:W-:Y:S02]  /*4b850*/  IADD3 R218, P6, R67, R10, RZ ;  /* 0x0000000a43da7210 */ /* 0x000fe40007fde0ff */
[----:B------:R-:W4:Y:S03]  /*4b860*/  LDL.LU R67, [R1+0xe8] ;  /* 0x0000e80001437983 */ /* 0x000f260000300800 */
[----:B------:R-:W-:Y:S01]  /*4b870*/  IMAD.X R219, R251, 0x1, R8, P6 ;  /* 0x00000001fbdb7824 */ /* 0x000fe200030e0608 */
[----:B------:R-:W-:Y:S01]  /*4b880*/  SHF.R.S32.HI R251, RZ, 0x1f, R252 ;  /* 0x0000001ffffb7819 */ /* 0x000fe200000114fc */
[----:B------:R-:W4:Y:S01]  /*4b890*/  LDL.LU R18, [R1+0xec] ;  /* 0x0000ec0001127983 */ /* 0x000f220000300800 */
[----:B------:R-:W-:-:S05]  /*4b8a0*/  IADD3 R190, P6, R252, R15, RZ ;  /* 0x0000000ffcbe7210 */ /* 0x000fca0007fde0ff */
[----:B------:R-:W-:Y:S01]  /*4b8b0*/  IMAD.X R191, R251, 0x1, R14, P6 ;  /* 0x00000001fbbf7824 */ /* 0x000fe200030e060e */
[----:B------:R-:W-:-:S05]  /*4b8c0*/  IADD3 R2, P6, R252, R13, RZ ;  /* 0x0000000dfc027210 */ /* 0x000fca0007fde0ff */
[----:B0-----:R-:W-:Y:S01]  /*4b8d0*/  IMAD.X R3, R251, 0x1, R12, P6 ;  /* 0x00000001fb037824 */ /* 0x001fe200030e060c */
[----:B------:R-:W-:-:S05]  /*4b8e0*/  IADD3 R196, P6, R252, R11, RZ ;  /* 0x0000000bfcc47210 */ /* 0x000fca0007fde0ff */
[----:B------:R-:W-:Y:S01]  /*4b8f0*/  IMAD.X R197, R251, 0x1, R9, P6 ;  /* 0x00000001fbc57824 */ /* 0x000fe200030e0609 */
[----:B-1----:R-:W-:-:S05]  /*4b900*/  IADD3 R222, P6, R252, R10, RZ ;  /* 0x0000000afcde7210 */ /* 0x002fca0007fde0ff */
[----:B------:R-:W-:Y:S01]  /*4b910*/  IMAD.X R223, R251, 0x1, R8, P6 ;  /* 0x00000001fbdf7824 */ /* 0x000fe200030e0608 */
[----:B--2---:R-:W-:Y:S02]  /*4b920*/  SHF.R.S32.HI R251, RZ, 0x1f, R19 ;  /* 0x0000001ffffb7819 */ /* 0x004fe40000011413 */
[----:B------:R-:W-:-:S05]  /*4b930*/  IADD3 R4, P6, R19, R15, RZ ;  /* 0x0000000f13047210 */ /* 0x000fca0007fde0ff */
[----:B------:R-:W-:-:S05]  /*4b940*/  IMAD.X R5, R251, 0x1, R14, P6 ;  /* 0x00000001fb057824 */ /* 0x000fca00030e060e */
[----:B------:R0:W-:Y:S02]  /*4b950*/  STL.64 [R1+0x2060], R4 ;  /* 0x0020600401007387 */ /* 0x0001e40000100a00 */
[----:B0-----:R-:W-:-:S05]  /*4b960*/  IADD3 R4, P6, R19, R13, RZ ;  /* 0x0000000d13047210 */ /* 0x001fca0007fde0ff */
[----:B------:R-:W-:-:S05]  /*4b970*/  IMAD.X R5, R251, 0x1, R12, P6 ;  /* 0x00000001fb057824 */ /* 0x000fca00030e060c */
[----:B------:R0:W-:Y:S02]  /*4b980*/  STL.64 [R1+0x2058], R4 ;  /* 0x0020580401007387 */ /* 0x0001e40000100a00 */
[----:B0-----:R-:W-:-:S05]  /*4b990*/  IADD3 R4, P6, R19, R11, RZ ;  /* 0x0000000b13047210 */ /* 0x001fca0007fde0ff */
[----:B------:R-:W-:-:S05]  /*4b9a0*/  IMAD.X R5, R251, 0x1, R9, P6 ;  /* 0x00000001fb057824 */ /* 0x000fca00030e0609 */
[----:B------:R0:W-:Y:S02]  /*4b9b0*/  STL.64 [R1+0x2050], R4 ;  /* 0x0020500401007387 */ /* 0x0001e40000100a00 */
[----:B0-----:R-:W-:-:S05]  /*4b9c0*/  IADD3 R4, P6, R19, R10, RZ ;  /* 0x0000000a13047210 */ /* 0x001fca0007fde0ff */
[----:B------:R-:W-:-:S05]  /*4b9d0*/  IMAD.X R5, R251, 0x1, R8, P6 ;  /* 0x00000001fb057824 */ /* 0x000fca00030e0608 */
[----:B------:R0:W-:Y:S04]  /*4b9e0*/  STL.64 [R1+0x2048], R4 ;  /* 0x0020480401007387 */ /* 0x0001e80000100a00 */
[----:B------:R-:W2:Y:S01]  /*4b9f0*/  LDL.LU R19, [R1+0xf0] ;  /* 0x0000f00001137983 */ /* 0x000ea20000300800 */
[----:B---3--:R-:W-:Y:S02]  /*4ba00*/  SHF.R.S32.HI R251, RZ, 0x1f, R66 ;  /* 0x0000001ffffb7819 */ /* 0x008fe40000011442 */
        /* <DEDUP_REMOVED lines=10> */
[----:B------:R-:W-:Y:S01]  /*4bab0*/  IMAD.X R5, R251, 0x1, R8, P6 ;  /* 0x00000001fb057824 */ /* 0x000fe200030e0608 */
[----:B----4-:R-:W-:-:S04]  /*4bac0*/  SHF.R.S32.HI R251, RZ, 0x1f, R67 ;  /* 0x0000001ffffb7819 */ /* 0x010fc80000011443 */
[----:B------:R0:W-:Y:S04]  /*4bad0*/  STL.64 [R1+0x2028], R4 ;  /* 0x0020280401007387 */ /* 0x0001e80000100a00 */
[----:B------:R-:W3:Y:S01]  /*4bae0*/  LDL.LU R66, [R1+0xf4] ;  /* 0x0000f40001427983 */ /* 0x000ee20000300800 */
        /* <DEDUP_REMOVED lines=11> */
[----:B------:R-:W-:Y:S01]  /*4bba0*/  SHF.R.S32.HI R251, RZ, 0x1f, R18 ;  /* 0x0000001ffffb7819 */ /* 0x000fe20000011412 */
[----:B------:R-:W-:-:S03]  /*4bbb0*/  IMAD.MOV.U32 R67, RZ, RZ, R17 ;  /* 0x000000ffff437224 */ /* 0x000fc600078e0011 */
[----:B------:R0:W-:Y:S01]  /*4bbc0*/  STL.64 [R1+0x2008], R4 ;  /* 0x0020080401007387 */ /* 0x0001e20000100a00 */
[----:B------:R-:W-:Y:S02]  /*4bbd0*/  IMAD.MOV.U32 R17, RZ, RZ, R64 ;  /* 0x000000ffff117224 */ /* 0x000fe400078e0040 */
[----:B------:R-:W-:Y:S02]  /*4bbe0*/  IMAD.MOV.U32 R64, RZ, RZ, R58 ;  /* 0x000000ffff407224 */ /* 0x000fe400078e003a */
[----:B------:R-:W-:Y:S01]  /*4bbf0*/  IMAD.MOV.U32 R58, RZ, RZ, R42 ;  /* 0x000000ffff3a7224 */ /* 0x000fe200078e002a */
[----:B0-----:R-:W-:Y:S01]  /*4bc00*/  IADD3 R4, P6, R18, R15, RZ ;  /* 0x0000000f12047210 */ /* 0x001fe20007fde0ff */
[----:B------:R-:W-:Y:S02]  /*4bc10*/  IMAD.MOV.U32 R42, RZ, RZ, R40 ;  /* 0x000000ffff2a7224 */ /* 0x000fe400078e0028 */
[----:B------:R-:W-:Y:S02]  /*4bc20*/  IMAD.MOV.U32 R40, RZ, RZ, R37 ;  /* 0x000000ffff287224 */ /* 0x000fe400078e0025 */
[----:B------:R-:W-:-:S02]  /*4bc30*/  IMAD.X R5, R251, 0x1, R14, P6 ;  /* 0x00000001fb057824 */ /* 0x000fc400030e060e */
[----:B------:R-:W-:Y:S02]  /*4bc40*/  IMAD.MOV.U32 R37, RZ, RZ, R227 ;  /* 0x000000ffff257224 */ /* 0x000fe400078e00e3 */
[----:B------:R-:W4:Y:S04]  /*4bc50*/  LDL.LU R227, [R1+0xf8] ;  /* 0x0000f80001e37983 */ /* 0x000f280000300800 */
        /* <DEDUP_REMOVED lines=10> */
[----:B------:R-:W4:Y:S01]  /*4bd00*/  LDL.LU R18, [R1+0xfc] ;  /* 0x0000fc0001127983 */ /* 0x000f220000300800 */
[----:B--2---:R-:W-:Y:S02]  /*4bd10*/  SHF.R.S32.HI R251, RZ, 0x1f, R19 ;  /* 0x0000001ffffb7819 */ /* 0x004fe40000011413 */
        /* <DEDUP_REMOVED lines=26> */
[----:B------:R-:W3:Y:S01]  /*4bec0*/  LDL.LU R232, [R1+0x104] ;  /* 0x0001040001e87983 */ /* 0x000ee20000300800 */
[----:B----4-:R-:W-:Y:S02]  /*4bed0*/  SHF.R.S32.HI R251, RZ, 0x1f, R227 ;  /* 0x0000001ffffb7819 */ /* 0x010fe400000114e3 */
[----:B0-----:R-:W-:-:S05]  /*4bee0*/  IADD3 R4, P6, R227, R15, RZ ;  /* 0x0000000fe3047210 */ /* 0x001fca0007fde0ff */
[----:B------:R-:W-:-:S05]  /*4bef0*/  IMAD.X R5, R251, 0x1, R14, P6 ;  /* 0x00000001fb057824 */ /* 0x000fca00030e060e */
[----:B------:R0:W-:Y:S02]  /*4bf00*/  STL.64 [R1+0x1fa0], R4 ;  /* 0x001fa00401007387 */ /* 0x0001e40000100a00 */
[----:B0-----:R-:W-:-:S05]  /*4bf10*/  IADD3 R4, P6, R227, R13, RZ ;  /* 0x0000000de3047210 */ /* 0x001fca0007fde0ff */
[----:B------:R-:W-:-:S05]  /*4bf20*/  IMAD.X R5, R251, 0x1, R12, P6 ;  /* 0x00000001fb057824 */ /* 0x000fca00030e060c */
[----:B------:R0:W-:Y:S01]  /*4bf30*/  STL.64 [R1+0x1f98], R4 ;  /* 0x001f980401007387 */ /* 0x0001e20000100a00 */
[----:B------:R-:W-:Y:S02]  /*4bf40*/  IMAD.MOV.U32 R66, RZ, RZ, R17 ;  /* 0x000000ffff427224 */ /* 0x000fe400078e0011 */
[----:B------:R-:W-:Y:S02]  /*4bf50*/  IMAD.MOV.U32 R17, RZ, RZ, R64 ;  /* 0x000000ffff117224 */ /* 0x000fe400078e0040 */
[----:B------:R-:W-:Y:S01]  /*4bf60*/  IMAD.MOV.U32 R64, RZ, RZ, R226 ;  /* 0x000000ffff407224 */ /* 0x000fe200078e00e2 */
[----:B0-----:R-:W-:-:S05]  /*4bf70*/  IADD3 R4, P6, R227, R11, RZ ;  /* 0x0000000be3047210 */ /* 0x001fca0007fde0ff */
[----:B------:R-:W-:Y:S01]  /*4bf80*/  IMAD.X R5, R251, 0x1, R9, P6 ;  /* 0x00000001fb057824 */ /* 0x000fe200030e0609 */
[----:B------:R-:W-:-:S04]  /*4bf90*/  IADD3 R226, P6, R227, R10, RZ ;  /* 0x0000000ae3e27210 */ /* 0x000fc80007fde0ff */
[----:B------:R0:W-:Y:S01]  /*4bfa0*/  STL.64 [R1+0x1f90], R4 ;  /* 0x001f900401007387 */ /* 0x0001e20000100a00 */
[----:B------:R-:W-:-:S03]  /*4bfb0*/  IMAD.X R227, R251, 0x1, R8, P6 ;  /* 0x00000001fbe37824 */ /* 0x000fc600030e0608 */
[----:B------:R-:W4:Y:S01]  /*4bfc0*/  LDL.LU R233, [R1+0x108] ;  /* 0x0001080001e97983 */ /* 0x000f220000300800 */
[----:B------:R-:W-:Y:S02]  /*4bfd0*/  SHF.R.S32.HI R251, RZ, 0x1f, R18 ;  /* 0x0000001ffffb7819 */ /* 0x000fe40000011412 */
        /* <DEDUP_REMOVED lines=55> */
[----:B------:R-:W-:Y:S02]  /*4c350*/  SHF.R.S32.HI R251, RZ, 0x1f, R18 ;  /* 0x0000001ffffb7819 */ /* 0x000fe40000011412 */
[----:B0-----:R-:W-:-:S05]  /*4c360*/  IADD3 R4, P6, R18, R15, RZ ;  /* 0x0000000f12047210 */ /* 0x001fca0007fde0ff */
[----:B------:R-:W-:Y:S01]  /*4c370*/  IMAD.X R5, R251, 0x1, R14, P6 ;  /* 0x00000001fb057824 */ /* 0x000fe200030e060e */
[----:B------:R-:W-:-:S04]  /*4c380*/  IADD3 R6, P6, R18, R13, RZ ;  /* 0x0000000d12067210 */ /* 0x000fc80007fde0ff */
[----:B------:R0:W-:Y:S01]  /*4c390*/  STL.64 [R1+0x1f00], R4 ;  /* 0x001f000401007387 */ /* 0x0001e20000100a00 */
[----:B------:R-:W-:Y:S01]  /*4c3a0*/  IMAD.X R7, R251, 0x1, R12, P6 ;  /* 0x00000001fb077824 */ /* 0x000fe200030e060c */
        /* <DEDUP_REMOVED lines=47> */
[----:B------:R-:W-:-:S04]  /*4c6a0*/  SHF.R.S32.HI R251, RZ, 0x1f, R18 ;  /* 0x0000001ffffb7819 */ /* 0x000fc80000011412 */
[----:B------:R0:W-:Y:S04]  /*4c6b0*/  STL.64 [R1+0x1e88], R4 ;  /* 0x001e880401007387 */ /* 0x0001e80000100a00 */
[----:B------:R-:W4:Y:S01]  /*4c6c0*/  LDL.LU R233, [R1+0x128] ;  /* 0x0001280001e97983 */ /* 0x000f220000300800 */
        /* <DEDUP_REMOVED lines=141> */
[----:B------:R-:W-:Y:S02]  /*4cfa0*/  IMAD.X R5, R251, 0x1, R14, P6 ;  /* 0x00000001fb057824 */ /* 0x000fe400030e060e */
        /* <DEDUP_REMOVED lines=8> */
[----:B------:R-:W-:Y:S01]  /*4d030*/  IMAD.X R5, R251, 0x1, R12, P6 ;  /* 0x00000001fb057824 */ /* 0x000fe200030e060c */
[----:B------:R-:W-:Y:S01]  /*4d040*/  IADD3 R228, P6, R25, R11, RZ ;  /* 0x0000000b19e47210 */ /* 0x000fe20007fde0ff */
[----:B------:R-:W-:-:S02]  /*4d050*/  IMAD.MOV.U32 R17, RZ, RZ, R64 ;  /* 0x000000ffff117224 */ /* 0x000fc400078e0040 */
[----:B------:R-:W-:Y:S01]  /*4d060*/  IMAD.MOV.U32 R64, RZ, RZ, R41 ;  /* 0x000000ffff407224 */ /* 0x000fe200078e0029 */
[----:B------:R0:W-:Y:S01]  /*4d070*/  STL.64 [R1+0x1d38], R4 ;  /* 0x001d380401007387 */ /* 0x0001e20000100a00 */
[----:B------:R-:W-:Y:S02]  /*4d080*/  IMAD.MOV.U32 R41, RZ, RZ, R229 ;  /* 0x000000ffff297224 */ /* 0x000fe400078e00e5 */
[----:B------:R-:W-:Y:S01]  /*4d090*/  IMAD.X R229, R251, 0x1, R9, P6 ;  /* 0x00000001fbe57824 */ /* 0x000fe200030e0609 */
[----:B0-----:R-:W-:-:S04]  /*4d0a0*/  IADD3 R4, P6, R25, R10, RZ ;  /* 0x0000000a19047210 */ /* 0x001fc80007fde0ff */
[----:B------:R-:W-:Y:S01]  /*4d0b0*/  STL.64 [R1+0x24b8], R228 ;  /* 0x0024b8e401007387 */ /* 0x000fe20000100a00 */
        /* <DEDUP_REMOVED lines=104> */
[----:B------:R0:W-:Y:S01]  /*4d740*/  STL.64 [R1+0x1c40], R4 ;  /* 0x001c400401007387 */ /* 0x0001e20000100a00 */
[----:B------:R-:W-:Y:S02]  /*4d750*/  IMAD.MOV.U32 R233, RZ, RZ, R28 ;  /* 0x000000ffffe97224 */ /* 0x000fe400078e001c */
[----:B------:R-:W-:Y:S01]  /*4d760*/  IMAD.MOV.U32 R232, RZ, RZ, R18 ;  /* 0x000000ffffe87224 */ /* 0x000fe200078e0012 */
[----:B0-----:R-:W-:Y:S01]  /*4d770*/  IADD3 R4, P6, R25, R13, RZ ;  /* 0x0000000d19047210 */ /* 0x001fe20007fde0ff */
[----:B------:R-:W-:-:S04]  /*4d780*/  IMAD.MOV.U32 R18, RZ, RZ, R19 ;  /* 0x000000ffff127224 */ /* 0x000fc800078e0013 */
[----:B------:R-:W-:Y:S01]  /*4d790*/  IMAD.X R5, R251, 0x1, R12, P6 ;  /* 0x00000001fb057824 */ /* 0x000fe200030e060c */
[----:B------:R-:W-:Y:S01]  /*4d7a0*/  IADD3 R28, P6, R25, R11, RZ ;  /* 0x0000000b191c7210 */ /* 0x000fe20007fde0ff */
[----:B------:R-:W-:Y:S02]  /*4d7b0*/  IMAD.MOV.U32 R19, RZ, RZ, R62 ;  /* 0x000000ffff137224 */ /* 0x000fe400078e003e */
[----:B------:R-:W-:Y:S01]  /*4d7c0*/  IMAD.MOV.U32 R62, RZ, RZ, R29 ;  /* 0x000000ffff3e7224 */ /* 0x000fe200078e001d */
[----:B------:R0:W-:Y:S01]  /*4d7d0*/  STL.64 [R1+0x1c38], R4 ;  /* 0x001c380401007387 */ /* 0x0001e20000100a00 */
[----:B------:R-:W-:Y:S01]  /*4d7e0*/  IMAD.X R29, R251, 0x1, R9, P6 ;  /* 0x00000001fb1d7824 */ /* 0x000fe200030e0609 */
[----:B0-----:R-:W-:-:S04]  /*4d7f0*/  IADD3 R4, P6, R25, R10, RZ ;  /* 0x0000000a19047210 */ /* 0x001fc80007fde0ff */
[----:B------:R-:W-:Y:S01]  /*4d800*/  STL.64 [R1+0x2498], R28 ;  /* 0x0024981c01007387 */ /* 0x000fe20000100a00 */
[----:B------:R-:W-:-:S05]  /*4d810*/  IMAD.X R5, R251, 0x1, R8, P6 ;  /* 0x00000001fb057824 */ /* 0x000fca00030e0608 */
[----:B------:R0:W-:Y:S01]  /*4d820*/  STL.64 [R1+0x1c28], R4 ;  /* 0x001c280401007387 */ /* 0x0001e20000100a00 */
[----:B------:R-:W-:Y:S02]  /*4d830*/  IMAD.MOV.U32 R25, RZ, RZ, R232 ;  /* 0x000000ffff197224 */ /* 0x000fe400078e00e8 */
[----:B------:R-:W-:Y:S02]  /*4d840*/  IMAD.MOV.U32 R232, RZ, RZ, R233 ;  /* 0x000000ffffe87224 */ /* 0x000fe400078e00e9 */
[----:B------:R-:W-:Y:S02]  /*4d850*/  IMAD.MOV.U32 R233, RZ, RZ, R57 ;  /* 0x000000ffffe97224 */ /* 0x000fe400078e0039 */
[----:B------:R-:W-:Y:S02]  /*4d860*/  IMAD.MOV.U32 R57, RZ, RZ, R31 ;  /* 0x000000ffff397224 */ /* 0x000fe400078e001f */
[----:B------:R-:W3:Y:S01]  /*4d870*/  LDL.LU R31, [R1+0x174] ;  /* 0x00017400011f7983 */ /* 0x000ee20000300800 */
[----:B----4-:R-:W-:-:S02]  /*4d880*/  SHF.R.S32.HI R251, RZ, 0x1f, R20 ;  /* 0x0000001ffffb7819 */ /* 0x010fc40000011414 */
        /* <DEDUP_REMOVED lines=28> */
[----:B------:R-:W-:Y:S02]  /*4da50*/  IMAD.MOV.U32 R232, RZ, RZ, R233 ;  /* 0x000000ffffe87224 */ /* 0x000fe400078e00e9 */
[----:B------:R-:W-:Y:S02]  /*4da60*/  IMAD.MOV.U32 R233, RZ, RZ, R67 ;  /* 0x000000ffffe97224 */ /* 0x000fe400078e0043 */
[----:B------:R-:W-:Y:S02]  /*4da70*/  IMAD.MOV.U32 R67, RZ, RZ, R231 ;  /* 0x000000ffff437224 */ /* 0x000fe400078e00e7 */
[----:B------:R-:W4:Y:S01]  /*4da80*/  LDL.LU R231, [R1+0x17c] ;  /* 0x00017c0001e77983 */ /* 0x000f220000300800 */
[----:B--2---:R-:W-:-:S02]  /*4da90*/  SHF.R.S32.HI R251, RZ, 0x1f, R21 ;  /* 0x0000001ffffb7819 */ /* 0x004fc40000011415 */
        /* <DEDUP_REMOVED lines=21> */
[----:B------:R-:W-:Y:S02]  /*4dbf0*/  IMAD.X R5, R251, 0x1, R12, P6 ;  /* 0x00000001fb057824 */ /* 0x000fe400030e060c */
[----:B------:R-:W-:Y:S02]  /*4dc00*/  IMAD.MOV.U32 R233, RZ, RZ, R64 ;  /* 0x000000ffffe97224 */ /* 0x000fe400078e0040 */
[----:B------:R-:W-:Y:S01]  /*4dc10*/  IMAD.MOV.U32 R64, RZ, RZ, R58 ;  /* 0x000000ffff407224 */ /* 0x000fe200078e003a */
[----:B------:R0:W-:Y:S01]  /*4dc20*/  STL.64 [R1+0x1bb8], R4 ;  /* 0x001bb80401007387 */ /* 0x0001e20000100a00 */
[----:B------:R-:W-:Y:S02]  /*4dc30*/  IMAD.MOV.U32 R58, RZ, RZ, R59 ;  /* 0x000000ffff3a7224 */ /* 0x000fe400078e003b */
[----:B------:R-:W-:Y:S02]  /*4dc40*/  IMAD.MOV.U32 R59, RZ, RZ, R42 ;  /* 0x000000ffff3b7224 */ /* 0x000fe400078e002a */
[----:B------:R-:W-:-:S02]  /*4dc50*/  IMAD.MOV.U32 R42, RZ, RZ, R43 ;  /* 0x000000ffff2a7224 */ /* 0x000fc400078e002b */
[----:B------:R-:W-:Y:S01]  /*4dc60*/  IMAD.MOV.U32 R43, RZ, RZ, R37 ;  /* 0x000000ffff2b7224 */ /* 0x000fe200078e0025 */
[----:B0-----:R-:W-:Y:S01]  /*4dc70*/  IADD3 R4, P6, R31, R11, RZ ;  /* 0x0000000b1f047210 */ /* 0x001fe20007fde0ff */
[----:B------:R-:W-:Y:S02]  /*4dc80*/  IMAD.MOV.U32 R20, RZ, RZ, R21 ;  /* 0x000000ffff147224 */ /* 0x000fe400078e0015 */
[----:B------:R-:W-:Y:S02]  /*4dc90*/  IMAD.MOV.U32 R37, RZ, RZ, R30 ;  /* 0x000000ffff257224 */ /* 0x000fe400078e001e */
[----:B------:R-:W-:Y:S01]  /*4dca0*/  IMAD.X R5, R251, 0x1, R9, P6 ;  /* 0x00000001fb057824 */ /* 0x000fe200030e0609 */
[----:B------:R-:W-:Y:S01]  /*4dcb0*/  IADD3 R30, P6, R31, R10, RZ ;  /* 0x0000000a1f1e7210 */ /* 0x000fe20007fde0ff */
[----:B------:R-:W-:Y:S02]  /*4dcc0*/  IMAD.MOV.U32 R21, RZ, RZ, R232 ;  /* 0x000000ffff157224 */ /* 0x000fe400078e00e8 */
[----:B------:R-:W-:-:S02]  /*4dcd0*/  IMAD.MOV.U32 R232, RZ, RZ, R233 ;  /* 0x000000ffffe87224 */ /* 0x000fc400078e00e9 */
[----:B------:R-:W-:Y:S02]  /*4dce0*/  IMAD.MOV.U32 R233, RZ, RZ, R64 ;  /* 0x000000ffffe97224 */ /* 0x000fe400078e0040 */
[----:B------:R-:W-:Y:S02]  /*4dcf0*/  IMAD.MOV.U32 R64, RZ, RZ, R58 ;  /* 0x000000ffff407224 */ /* 0x000fe400078e003a */
[----:B------:R-:W-:Y:S01]  /*4dd00*/  IMAD.MOV.U32 R58, RZ, RZ, R42 ;  /* 0x000000ffff3a7224 */ /* 0x000fe200078e002a */
[----:B------:R0:W-:Y:S01]  /*4dd10*/  STL.64 [R1+0x1bb0], R4 ;  /* 0x001bb00401007387 */ /* 0x0001e20000100a00 */
[----:B------:R-:W-:Y:S02]  /*4dd20*/  IMAD.MOV.U32 R42, RZ, RZ, R43 ;  /* 0x000000ffff2a7224 */ /* 0x000fe400078e002b */
[----:B------:R-:W-:Y:S02]  /*4dd30*/  IMAD.MOV.U32 R43, RZ, RZ, R37 ;  /* 0x000000ffff2b7224 */ /* 0x000fe400078e0025 */
[----:B------:R-:W-:Y:S01]  /*4dd40*/  IMAD.X R31, R251, 0x1, R8, P6 ;  /* 0x00000001fb1f7824 */ /* 0x000fe200030e0608 */
[----:B------:R-:W3:Y:S04]  /*4dd50*/  LDL.LU R37, [R1+0x184] ;  /* 0x0001840001257983 */ /* 0x000ee80000300800 */
[----:B------:R-:W-:Y:S01]  /*4dd60*/  STL.64 [R1+0x2470], R30 ;  /* 0x0024701e01007387 */ /* 0x000fe20000100a00 */
        /* <DEDUP_REMOVED lines=29> */
[----:B------:R-:W4:Y:S04]  /*4df40*/  LDL.LU R53, [R1+0x18c] ;  /* 0x00018c0001357983 */ /* 0x000f280000300800 */
[----:B------:R-:W-:Y:S01]  /*4df50*/  STL.64 [R1+0x2478], R230 ;  /* 0x002478e601007387 */ /* 0x000fe20000100a00 */
        /* <DEDUP_REMOVED lines=20> */
[----:B------:R0:W-:Y:S01]  /*4e0a0*/  STL.64 [R1+0x1b38], R4 ;  /* 0x001b380401007387 */ /* 0x0001e20000100a00 */
[----:B------:R-:W-:Y:S01]  /*4e0b0*/  IMAD.MOV.U32 R26, RZ, RZ, R27 ;  /* 0x000000ffff1a7224 */ /* 0x000fe200078e001b */
[----:B0-----:R-:W-:-:S05]  /*4e0c0*/  IADD3 R4, P6, R37, R11, RZ ;  /* 0x0000000b25047210 */ /* 0x001fca0007fde0ff */
[----:B------:R-:W-:Y:S02]  /*4e0d0*/  IMAD.X R5, R251, 0x1, R9, P6 ;  /* 0x00000001fb057824 */ /* 0x000fe400030e0609 */
[----:B------:R-:W-:-:S03]  /*4e0e0*/  IMAD.MOV.U32 R27, RZ, RZ, R21 ;  /* 0x000000ffff1b7224 */ /* 0x000fc600078e0015 */
[----:B------:R0:W-:Y:S01]  /*4e0f0*/  STL.64 [R1+0x1b30], R4 ;  /* 0x001b300401007387 */ /* 0x0001e20000100a00 */
[----:B------:R-:W-:-:S03]  /*4e100*/  IMAD.MOV.U32 R21, RZ, RZ, R232 ;  /* 0x000000ffff157224 */ /* 0x000fc600078e00e8 */
[----:B------:R-:W3:Y:S01]  /*4e110*/  LDL.LU R52, [R1+0x194] ;  /* 0x0001940001347983 */ /* 0x000ee20000300800 */
[----:B------:R-:W-:Y:S02]  /*4e120*/  IMAD.MOV.U32 R232, RZ, RZ, R67 ;  /* 0x000000ffffe87224 */ /* 0x000fe400078e0043 */
[----:B------:R-:W-:Y:S02]  /*4e130*/  IMAD.MOV.U32 R67, RZ, RZ, R64 ;  /* 0x000000ffff437224 */ /* 0x000fe400078e0040 */
[----:B------:R-:W-:Y:S01]  /*4e140*/  IMAD.MOV.U32 R64, RZ, RZ, R36 ;  /* 0x000000ffff407224 */ /* 0x000fe200078e0024 */
[----:B------:R-:W-:Y:S01]  /*4e150*/  IADD3 R36, P6, R37, R10, RZ ;  /* 0x0000000a25247210 */ /* 0x000fe20007fde0ff */
[----:B------:R-:W-:-:S04]  /*4e160*/  IMAD.MOV.U32 R23, RZ, RZ, R232 ;  /* 0x000000ffff177224 */ /* 0x000fc800078e00e8 */
[----:B------:R-:W-:Y:S02]  /*4e170*/  IMAD.X R37, R251, 0x1, R8, P6 ;  /* 0x00000001fb257824 */ /* 0x000fe400030e0608 */
[----:B------:R-:W-:Y:S02]  /*4e180*/  IMAD.MOV.U32 R232, RZ, RZ, R64 ;  /* 0x000000ffffe87224 */ /* 0x000fe400078e0040 */
[----:B------:R-:W-:Y:S01]  /*4e190*/  IMAD.MOV.U32 R64, RZ, RZ, R40 ;  /* 0x000000ffff407224 */ /* 0x000fe200078e0028 */
[----:B------:R-:W-:Y:S01]  /*4e1a0*/  STL.64 [R1+0x2480], R36 ;  /* 0x0024802401007387 */ /* 0x000fe20000100a00 */
[----:B------:R-:W-:Y:S01]  /*4e1b0*/  IMAD.MOV.U32 R22, RZ, RZ, R27 ;  /* 0x000000ffff167224 */ /* 0x000fe200078e001b */
[----:B----4-:R-:W-:Y:S02]  /*4e1c0*/  SHF.R.S32.HI R251, RZ, 0x1f, R45 ;  /* 0x0000001ffffb7819 */ /* 0x010fe4000001142d */
[----:B0-----:R-:W-:-:S05]  /*4e1d0*/  IADD3 R4, P6, R45, R15, RZ ;  /* 0x0000000f2d047210 */ /* 0x001fca0007fde0ff */
[----:B------:R-:W-:Y:S01]  /*4e1e0*/  IMAD.X R5, R251, 0x1, R14, P6 ;  /* 0x00000001fb057824 */ /* 0x000fe200030e060e */
[----:B------:R-:W-:Y:S01]  /*4e1f0*/  IADD3 R40, P6, R45, R13, RZ ;  /* 0x0000000d2d287210 */ /* 0x000fe20007fde0ff */
[----:B------:R-:W-:-:S03]  /*4e200*/  IMAD.MOV.U32 R27, RZ, RZ, R41 ;  /* 0x000000ffff1b7224 */ /* 0x000fc600078e0029 */
[----:B------:R0:W-:Y:S01]  /*4e210*/  STL.64 [R1+0x1b20], R4 ;  /* 0x001b200401007387 */ /* 0x0001e20000100a00 */
[----:B------:R-:W-:Y:S01]  /*4e220*/  IMAD.X R41, R251, 0x1, R12, P6 ;  /* 0x00000001fb297824 */ /* 0x000fe200030e060c */
[----:B0-----:R-:W-:-:S04]  /*4e230*/  IADD3 R4, P6, R45, R11, RZ ;  /* 0x0000000b2d047210 */ /* 0x001fc80007fde0ff */
[----:B------:R-:W-:Y:S01]  /*4e240*/  STL.64 [R1+0x2450], R40 ;  /* 0x0024502801007387 */ /* 0x000fe20000100a00 */
[----:B------:R-:W-:-:S05]  /*4e250*/  IMAD.X R5, R251, 0x1, R9, P6 ;  /* 0x00000001fb057824 */ /* 0x000fca00030e0609 */
[----:B------:R0:W-:Y:S02]  /*4e260*/  STL.64 [R1+0x1b10], R4 ;  /* 0x001b100401007387 */ /* 0x0001e40000100a00 */
[----:B0-----:R-:W-:Y:S01]  /*4e270*/  IADD3 R4, P6, R45, R10, RZ ;  /* 0x0000000a2d047210 */ /* 0x001fe20007fde0ff */
[----:B------:R-:W-:Y:S02]  /*4e280*/  IMAD.MOV.U32 R45, RZ, RZ, R22 ;  /* 0x000000ffff2d7224 */ /* 0x000fe400078e0016 */
[----:B------:R-:W-:Y:S02]  /*4e290*/  IMAD.MOV.U32 R22, RZ, RZ, R23 ;  /* 0x000000ffff167224 */ /* 0x000fe400078e0017 */
[----:B------:R-:W-:Y:S02]  /*4e2a0*/  IMAD.X R5, R251, 0x1, R8, P6 ;  /* 0x00000001fb057824 */ /* 0x000fe400030e0608 */
[----:B------:R-:W-:Y:S02]  /*4e2b0*/  IMAD.MOV.U32 R23, RZ, RZ, R27 ;  /* 0x000000ffff177224 */ /* 0x000fe400078e001b */
[----:B------:R-:W-:Y:S01]  /*4e2c0*/  IMAD.MOV.U32 R27, RZ, RZ, R19 ;  /* 0x000000ffff1b7224 */ /* 0x000fe200078e0013 */
[----:B------:R0:W-:Y:S01]  /*4e2d0*/  STL.64 [R1+0x1b08], R4 ;  /* 0x001b080401007387 */ /* 0x0001e20000100a00 */
[----:B------:R-:W-:-:S03]  /*4e2e0*/  IMAD.MOV.U32 R19, RZ, RZ, R43 ;  /* 0x000000ffff137224 */ /* 0x000fc600078e002b */
        /* <DEDUP_REMOVED lines=36> */
[----:B------:R-:W-:Y:S02]  /*4e530*/  IMAD.MOV.U32 R17, RZ, RZ, R60 ;  /* 0x000000ffff117224 */ /* 0x000fe400078e003c */
[----:B------:R-:W-:Y:S01]  /*4e540*/  IMAD.MOV.U32 R60, RZ, RZ, R38 ;  /* 0x000000ffff3c7224 */ /* 0x000fe200078e0026 */
[----:B0-----:R-:W-:Y:S01]  /*4e550*/  IADD3 R4, P6, R52, R13, RZ ;  /* 0x0000000d34047210 */ /* 0x001fe20007fde0ff */
[----:B------:R-:W-:-:S04]  /*4e560*/  IMAD.MOV.U32 R53, RZ, RZ, R45 ;  /* 0x000000ffff357224 */ /* 0x000fc800078e002d */
[C---:B------:R-:W-:Y:S01]  /*4e570*/  IMAD.X R5, R251.reuse, 0x1, R12, P6 ;  /* 0x00000001fb057824 */ /* 0x040fe200030e060c */
[C---:B------:R-:W-:Y:S01]  /*4e580*/  IADD3 R38, P6, R52.reuse, R11, RZ ;  /* 0x0000000b34267210 */ /* 0x040fe20007fde0ff */
[----:B------:R-:W-:Y:S02]  /*4e590*/  IMAD.MOV.U32 R45, RZ, RZ, R22 ;  /* 0x000000ffff2d7224 */ /* 0x000fe400078e0016 */
        /* <DEDUP_REMOVED lines=20> */
[----:B------:R-:W-:Y:S02]  /*4e6e0*/  IMAD.MOV.U32 R52, RZ, RZ, R53 ;  /* 0x000000ffff347224 */ /* 0x000fe400078e0035 */
[----:B------:R-:W-:Y:S02]  /*4e6f0*/  IMAD.MOV.U32 R53, RZ, RZ, R21 ;  /* 0x000000ffff357224 */ /* 0x000fe400078e0015 */
[----:B------:R-:W-:Y:S01]  /*4e700*/  IMAD.MOV.U32 R21, RZ, RZ, R42 ;  /* 0x000000ffff157224 */ /* 0x000fe200078e002a */
[----:B------:R-:W-:-:S05]  /*4e710*/  IADD3 R42, P6, R43, R10, RZ ;  /* 0x0000000a2b2a7210 */ /* 0x000fca0007fde0ff */
[----:B------:R-:W-:-:S05]  /*4e720*/  IMAD.X R43, R251, 0x1, R8, P6 ;  /* 0x00000001fb2b7824 */ /* 0x000fca00030e0608 */
[----:B------:R-:W-:Y:S01]  /*4e730*/  STL.64 [R1+0x2430], R42 ;  /* 0x0024302a01007387 */ /* 0x000fe20000100a00 */
        /* <DEDUP_REMOVED lines=28> */
[----:B---3--:R-:W-:Y:S01]  /*4e900*/  SHF.R.S32.HI R251, RZ, 0x1f, R47 ;  /* 0x0000001ffffb7819 */ /* 0x008fe2000001142f */
[----:B------:R-:W-:Y:S02]  /*4e910*/  IMAD.MOV.U32 R234, RZ, RZ, R26 ;  /* 0x000000ffffea7224 */ /* 0x000fe400078e001a */
[----:B------:R-:W-:Y:S01]  /*4e920*/  IMAD.MOV.U32 R26, RZ, RZ, R19 ;  /* 0x000000ffff1a7224 */ /* 0x000fe200078e0013 */
[----:B0-----:R-:W-:Y:S01]  /*4e930*/  IADD3 R4, P6, R47, R15, RZ ;  /* 0x0000000f2f047210 */ /* 0x001fe20007fde0ff */
[----:B------:R-:W-:-:S02]  /*4e940*/  IMAD.MOV.U32 R19, RZ, RZ, R16 ;  /* 0x000000ffff137224 */ /* 0x000fc400078e0010 */
[----:B------:R-:W-:Y:S02]  /*4e950*/  IMAD.MOV.U32 R16, RZ, RZ, R63 ;  /* 0x000000ffff107224 */ /* 0x000fe400078e003f */
[----:B------:R-:W-:Y:S02]  /*4e960*/  IMAD.X R5, R251, 0x1, R14, P6 ;  /* 0x00000001fb057824 */ /* 0x000fe400030e060e */
[----:B------:R-:W-:Y:S01]  /*4e970*/  IMAD.MOV.U32 R63, RZ, RZ, R56 ;  /* 0x000000ffff3f7224 */ /* 0x000fe200078e0038 */
[----:B------:R-:W-:Y:S01]  /*4e980*/  IADD3 R56, P6, R47, R13, RZ ;  /* 0x0000000d2f387210 */ /* 0x000fe20007fde0ff */
[----:B------:R-:W-:Y:S02]  /*4e990*/  IMAD.MOV.U32 R235, RZ, RZ, R25 ;  /* 0x000000ffffeb7224 */ /* 0x000fe400078e0019 */
[----:B------:R-:W-:Y:S01]  /*4e9a0*/  IMAD.MOV.U32 R25, RZ, RZ, R62 ;  /* 0x000000ffff197224 */ /* 0x000fe200078e003e */
[----:B------:R0:W-:Y:S01]  /*4e9b0*/  STL.64 [R1+0x1a40], R4 ;  /* 0x001a400401007387 */ /* 0x0001e20000100a00 */
[----:B------:R-:W-:-:S02]  /*4e9c0*/  IMAD.MOV.U32 R62, RZ, RZ, R57 ;  /* 0x000000ffff3e7224 */ /* 0x000fc400078e0039 */
[----:B------:R-:W-:Y:S01]  /*4e9d0*/  IMAD.X R57, R251, 0x1, R12, P6 ;  /* 0x00000001fb397824 */ /* 0x000fe200030e060c */
[----:B0-----:R-:W-:-:S04]  /*4e9e0*/  IADD3 R4, P6, R47, R11, RZ ;  /* 0x0000000b2f047210 */ /* 0x001fc80007fde0ff */
[----:B------:R-:W-:Y:S01]  /*4e9f0*/  STL.64 [R1+0x2438], R56 ;  /* 0x0024383801007387 */ /* 0x000fe20000100a00 */
[----:B------:R-:W-:-:S05]  /*4ea00*/  IMAD.X R5, R251, 0x1, R9, P6 ;  /* 0x00000001fb057824 */ /* 0x000fca00030e0609 */
[----:B------:R0:W-:Y:S02]  /*4ea10*/  STL.64 [R1+0x1a30], R4 ;  /* 0x001a300401007387 */ /* 0x0001e40000100a00 */
[----:B0-----:R-:W-:-:S05]  /*4ea20*/  IADD3 R4, P6, R47, R10, RZ ;  /* 0x0000000a2f047210 */ /* 0x001fca0007fde0ff */
[----:B------:R-:W-:-:S05]  /*4ea30*/  IMAD.X R5, R251, 0x1, R8, P6 ;  /* 0x00000001fb057824 */ /* 0x000fca00030e0608 */
[----:B------:R0:W-:Y:S04]  /*4ea40*/  STL.64 [R1+0x1a28], R4 ;  /* 0x001a280401007387 */ /* 0x0001e80000100a00 */
[----:B------:R-:W3:Y:S01]  /*4ea50*/  LDL.LU R48, [R1+0x1b4] ;  /* 0x0001b40001307983 */ /* 0x000ee20000300800 */
[----:B----4-:R-:W-:Y:S01]  /*4ea60*/  SHF.R.S32.HI R251, RZ, 0x1f, R54 ;  /* 0x0000001ffffb7819 */ /* 0x010fe20000011436 */
[----:B------:R-:W-:Y:S02]  /*4ea70*/  IMAD.MOV.U32 R46, RZ, RZ, R235 ;  /* 0x000000ffff2e7224 */ /* 0x000fe400078e00eb */
[----:B------:R-:W-:Y:S01]  /*4ea80*/  IMAD.MOV.U32 R235, RZ, RZ, R23 ;  /* 0x000000ffffeb7224 */ /* 0x000fe200078e0017 */
[----:B0-----:R-:W-:Y:S01]  /*4ea90*/  IADD3 R4, P6, R54, R15, RZ ;  /* 0x0000000f36047210 */ /* 0x001fe20007fde0ff */
[----:B------:R-:W-:-:S02]  /*4eaa0*/  IMAD.MOV.U32 R23, RZ, RZ, R60 ;  /* 0x000000ffff177224 */ /* 0x000fc400078e003c */
[----:B------:R-:W-:Y:S02]  /*4eab0*/  IMAD.MOV.U32 R47, RZ, RZ, R234 ;  /* 0x000000ffff2f7224 */ /* 0x000fe400078e00ea */
        /* <DEDUP_REMOVED lines=28> */
[----:B--2---:R-:W-:Y:S02]  /*4ec80*/  SHF.R.S32.HI R251, RZ, 0x1f, R49 ;  /* 0x0000001ffffb7819 */ /* 0x004fe40000011431 */
[----:B0-----:R-:W-:-:S05]  /*4ec90*/  IADD3 R4, P6, R49, R15, RZ ;  /* 0x0000000f31047210 */ /* 0x001fca0007fde0ff */
[----:B------:R-:W-:-:S05]  /*4eca0*/  IMAD.X R5, R251, 0x1, R14, P6 ;  /* 0x00000001fb057824 */ /* 0x000fca00030e060e */
[----:B------:R0:W-:Y:S04]  /*4ecb0*/  STL.64 [R1+0x19e0], R4 ;  /* 0x0019e00401007387 */ /* 0x0001e80000100a00 */
[----:B------:R-:W2:Y:S01]  /*4ecc0*/  LDL.LU R51, [R1+0x1bc] ;  /* 0x0001bc0001337983 */ /* 0x000ea20000300800 */
[----:B------:R-:W-:Y:S02]  /*4ecd0*/  IMAD.MOV.U32 R54, RZ, RZ, R46 ;  /* 0x000000ffff367224 */ /* 0x000fe400078e002e */
[----:B------:R-:W-:Y:S01]  /*4ece0*/  IMAD.MOV.U32 R46, RZ, RZ, R234 ;  /* 0x000000ffff2e7224 */ /* 0x000fe200078e00ea */
[----:B0-----:R-:W-:Y:S01]  /*4ecf0*/  IADD3 R4, P6, R49, R13, RZ ;  /* 0x0000000d31047210 */ /* 0x001fe20007fde0ff */
[----:B------:R-:W-:Y:S02]  /*4ed00*/  IMAD.MOV.U32 R55, RZ, RZ, R58 ;  /* 0x000000ffff377224 */ /* 0x000fe400078e003a */
[----:B------:R-:W-:-:S02]  /*4ed10*/  IMAD.MOV.U32 R234, RZ, RZ, R235 ;  /* 0x000000ffffea7224 */ /* 0x000fc400078e00eb */
[----:B------:R-:W-:Y:S01]  /*4ed20*/  IMAD.X R5, R251, 0x1, R12, P6 ;  /* 0x00000001fb057824 */ /* 0x000fe200030e060c */
[----:B------:R-:W-:Y:S01]  /*4ed30*/  IADD3 R58, P6, R49, R11, RZ ;  /* 0x0000000b313a7210 */ /* 0x000fe20007fde0ff */
[----:B------:R-:W-:Y:S02]  /*4ed40*/  IMAD.MOV.U32 R235, RZ, RZ, R52 ;  /* 0x000000ffffeb7224 */ /* 0x000fe400078e0034 */
[----:B------:R-:W-:Y:S02]  /*4ed50*/  IMAD.MOV.U32 R52, RZ, RZ, R53 ;  /* 0x000000ffff347224 */ /* 0x000fe400078e0035 */
[----:B------:R-:W-:Y:S01]  /*4ed60*/  IMAD.MOV.U32 R53, RZ, RZ, R44 ;  /* 0x000000ffff357224 */ /* 0x000fe200078e002c */
[----:B------:R0:W-:Y:S01]  /*4ed70*/  STL.64 [R1+0x19d8], R4 ;  /* 0x0019d80401007387 */ /* 0x0001e20000100a00 */
[----:B------:R-:W-:Y:S02]  /*4ed80*/  IMAD.MOV.U32 R44, RZ, RZ, R59 ;  /* 0x000000ffff2c7224 */ /* 0x000fe400078e003b */
[----:B------:R-:W-:Y:S01]  /*4ed90*/  IMAD.X R59, R251, 0x1, R9, P6 ;  /* 0x00000001fb3b7824 */ /* 0x000fe200030e0609 */
[----:B0-----:R-:W-:Y:S01]  /*4eda0*/  IADD3 R4, P6, R49, R10, RZ ;  /* 0x0000000a31047210 */ /* 0x001fe20007fde0ff */
[----:B------:R-:W-:-:S04]  /*4edb0*/  IMAD.MOV.U32 R49, RZ, RZ, R54 ;  /* 0x000000ffff317224 */ /* 0x000fc800078e0036 */
[----:B------:R-:W-:Y:S01]  /*4edc0*/  IMAD.X R5, R251, 0x1, R8, P6 ;  /* 0x00000001fb057824 */ /* 0x000fe200030e0608 */
[----:B------:R-:W-:Y:S01]  /*4edd0*/  STL.64 [R1+0x2408], R58 ;  /* 0x0024083a01007387 */ /* 0x000fe20000100a00 */
[----:B------:R-:W-:Y:S02]  /*4ede0*/  IMAD.MOV.U32 R54, RZ, RZ, R47 ;  /* 0x000000ffff367224 */ /* 0x000fe400078e002f */
[----:B------:R-:W-:Y:S01]  /*4edf0*/  IMAD.MOV.U32 R47, RZ, RZ, R27 ;  /* 0x000000ffff2f7224 */ /* 0x000fe200078e001b */
[----:B------:R0:W-:Y:S01]  /*4ee00*/  STL.64 [R1+0x19c8], R4 ;  /* 0x0019c80401007387 */ /* 0x0001e20000100a00 */
[----:B------:R-:W-:-:S03]  /*4ee10*/  IMAD.MOV.U32 R27, RZ, RZ, R65 ;  /* 0x000000ffff1b7224 */ /* 0x000fc600078e0041 */
        /* <DEDUP_REMOVED lines=14> */
[----:B------:R0:W-:Y:S02]  /*4ef00*/  STL.64 [R1+0x19a8], R4 ;  /* 0x0019a80401007387 */ /* 0x0001e40000100a00 */
[----:B0-----:R-:W-:-:S05]  /*4ef10*/  IADD3 R4, P6, R32, R15, RZ ;  /* 0x0000000f20047210 */ /* 0x001fca0007fde0ff */
[----:B------:R-:W-:-:S05]  /*4ef20*/  IMAD.X R5, R251, 0x1, R14, P6 ;  /* 0x00000001fb057824 */ /* 0x000fca00030e060e */
[----:B------:R0:W-:Y:S04]  /*4ef30*/  STL.64 [R1+0x19a0], R4 ;  /* 0x0019a00401007387 */ /* 0x0001e80000100a00 */
[----:B------:R-:W3:Y:S01]  /*4ef40*/  LDL.LU R50, [R1+0x1c4] ;  /* 0x0001c40001327983 */ /* 0x000ee20000300800 */
[----:B------:R-:W-:Y:S02]  /*4ef50*/  IMAD.MOV.U32 R48, RZ, RZ, R49 ;  /* 0x000000ffff307224 */ /* 0x000fe400078e0031 */
[----:B------:R-:W-:Y:S02]  /*4ef60*/  IMAD.MOV.U32 R49, RZ, RZ, R16 ;  /* 0x000000ffff317224 */ /* 0x000fe400078e0010 */
[----:B------:R-:W-:Y:S01]  /*4ef70*/  IMAD.MOV.U32 R16, RZ, RZ, R62 ;  /* 0x000000ffff107224 */ /* 0x000fe200078e003e */
[----:B------:R-:W-:Y:S01]  /*4ef80*/  IADD3 R62, P6, R32, R13, RZ ;  /* 0x0000000d203e7210 */ /* 0x000fe20007fde0ff */
[----:B------:R-:W-:-:S02]  /*4ef90*/  IMAD.MOV.U32 R33, RZ, RZ, R25 ;  /* 0x000000ffff217224 */ /* 0x000fc400078e0019 */
[----:B------:R-:W-:Y:S02]  /*4efa0*/  IMAD.MOV.U32 R25, RZ, RZ, R63 ;  /* 0x000000ffff197224 */ /* 0x000fe400078e003f */
[----:B------:R-:W-:Y:S01]  /*4efb0*/  IMAD.X R63, R251, 0x1, R12, P6 ;  /* 0x00000001fb3f7824 */ /* 0x000fe200030e060c */
[----:B------:R-:W-:-:S05]  /*4efc0*/  IADD3 R220, P6, R32, R11, RZ ;  /* 0x0000000b20dc7210 */ /* 0x000fca0007fde0ff */
[----:B------:R-:W-:Y:S01]  /*4efd0*/  IMAD.X R221, R251, 0x1, R9, P6 ;  /* 0x00000001fbdd7824 */ /* 0x000fe200030e0609 */
[----:B0-----:R-:W-:Y:S01]  /*4efe0*/  IADD3 R4, P6, R32, R10, RZ ;  /* 0x0000000a20047210 */ /* 0x001fe20007fde0ff */
[----:B------:R-:W-:Y:S01]  /*4eff0*/  STL.64 [R1+0x2410], R62 ;  /* 0x0024103e01007387 */ /* 0x000fe20000100a00 */
[----:B------:R-:W-:-:S03]  /*4f000*/  IMAD.MOV.U32 R32, RZ, RZ, R33 ;  /* 0x000000ffff207224 */ /* 0x000fc600078e0021 */
[----:B------:R-:W-:Y:S01]  /*4f010*/  IMAD.X R5, R251, 0x1, R8, P6 ;  /* 0x00000001fb057824 */ /* 0x000fe200030e0608 */
[----:B------:R-:W-:Y:S01]  /*4f020*/  STL.64 [R1+0x24a8], R220 ;  /* 0x0024a8dc01007387 */ /* 0x000fe20000100a00 */
[----:B------:R-:W-:Y:S02]  /*4f030*/  IMAD.MOV.U32 R33, RZ, RZ, R46 ;  /* 0x000000ffff217224 */ /* 0x000fe400078e002e */
[----:B------:R-:W-:Y:S01]  /*4f040*/  IMAD.MOV.U32 R46, RZ, RZ, R17 ;  /* 0x000000ffff2e7224 */ /* 0x000fe200078e0011 */
[----:B------:R0:W-:Y:S04]  /*4f050*/  STL.64 [R1+0x1988], R4 ;  /* 0x0019880401007387 */ /* 0x0001e80000100a00 */
        /* <DEDUP_REMOVED lines=26> */
[----:B------:R-:W-:Y:S02]  /*4f200*/  IMAD.MOV.U32 R51, RZ, RZ, R32 ;  /* 0x000000ffff337224 */ /* 0x000fe400078e0020 */
[----:B------:R-:W-:Y:S02]  /*4f210*/  IMAD.MOV.U32 R32, RZ, RZ, R33 ;  /* 0x000000ffff207224 */ /* 0x000fe400078e0021 */
[----:B------:R-:W-:Y:S02]  /*4f220*/  IMAD.MOV.U32 R33, RZ, RZ, R235 ;  /* 0x000000ffff217224 */ /* 0x000fe400078e00eb */
[----:B------:R-:W-:-:S02]  /*4f230*/  IMAD.MOV.U32 R235, RZ, RZ, R52 ;  /* 0x000000ffffeb7224 */ /* 0x000fc400078e0034 */
[----:B------:R-:W-:Y:S01]  /*4f240*/  IMAD.MOV.U32 R52, RZ, RZ, R64 ;  /* 0x000000ffff347224 */ /* 0x000fe200078e0040 */
[----:B------:R-:W-:-:S05]  /*4f250*/  IADD3 R64, P6, R65, R10, RZ ;  /* 0x0000000a41407210 */ /* 0x000fca0007fde0ff */
[----:B------:R-:W-:Y:S01]  /*4f260*/  IMAD.X R65, R251, 0x1, R8, P6 ;  /* 0x00000001fb417824 */ /* 0x000fe200030e0608 */
[----:B---3--:R-:W-:Y:S02]  /*4f270*/  SHF.R.S32.HI R251, RZ, 0x1f, R50 ;  /* 0x0000001ffffb7819 */ /* 0x008fe40000011432 */
[----:B0-----:R-:W-:-:S05]  /*4f280*/  IADD3 R4, P6, R50, R15, RZ ;  /* 0x0000000f32047210 */ /* 0x001fca0007fde0ff */
[----:B------:R-:W-:Y:S01]  /*4f290*/  IMAD.X R5, R251, 0x1, R14, P6 ;  /* 0x00000001fb057824 */ /* 0x000fe200030e060e */
[----:B------:R-:W-:Y:S04]  /*4f2a0*/  STL.64 [R1+0x24c0], R64 ;  /* 0x0024c04001007387 */ /* 0x000fe80000100a00 */
        /* <DEDUP_REMOVED lines=9> */
[----:B----4-:R-:W-:Y:S01]  /*4f340*/  SHF.R.S32.HI R251, RZ, 0x1f, R17 ;  /* 0x0000001ffffb7819 */ /* 0x010fe20000011411 */
[----:B------:R-:W-:-:S03]  /*4f350*/  IMAD.MOV.U32 R50, RZ, RZ, R54 ;  /* 0x000000ffff327224 */ /* 0x000fc600078e0036 */
[----:B------:R0:W-:Y:S01]  /*4f360*/  STL.64 [R1+0x1928], R4 ;  /* 0x0019280401007387 */ /* 0x0001e20000100a00 */
[----:B------:R-:W-:Y:S02]  /*4f370*/  IMAD.MOV.U32 R54, RZ, RZ, R53 ;  /* 0x000000ffff367224 */ /* 0x000fe400078e0035 */
[----:B------:R-:W-:Y:S02]  /*4f380*/  IMAD.MOV.U32 R53, RZ, RZ, R27 ;  /* 0x000000ffff357224 */ /* 0x000fe400078e001b */
[----:B------:R-:W-:Y:S02]  /*4f390*/  IMAD.MOV.U32 R27, RZ, RZ, R19 ;  /* 0x000000ffff1b7224 */ /* 0x000fe400078e0013 */
        /* <DEDUP_REMOVED lines=13> */
[----:B------:R-:W-:Y:S02]  /*4f470*/  IMAD.MOV.U32 R51, RZ, RZ, R49 ;  /* 0x000000ffff337224 */ /* 0x000fe400078e0031 */
[----:B------:R-:W-:Y:S01]  /*4f480*/  IMAD.MOV.U32 R49, RZ, RZ, R16 ;  /* 0x000000ffff317224 */ /* 0x000fe200078e0010 */
[----:B------:R-:W-:-:S05]  /*4f490*/  IADD3 R16, P6, R17, R10, RZ ;  /* 0x0000000a11107210 */ /* 0x000fca0007fde0ff */
[----:B------:R-:W-:Y:S01]  /*4f4a0*/  IMAD.X R17, R251, 0x1, R8, P6 ;  /* 0x00000001fb117824 */ /* 0x000fe200030e0608 */
        /* <DEDUP_REMOVED lines=29> */
[----:B------:R-:W-:Y:S01]  /*4f680*/  IMAD.MOV.U32 R33, RZ, RZ, R20 ;  /* 0x000000ffff217224 */ /* 0x000fe200078e0014 */
[----:B---3--:R-:W-:Y:S01]  /*4f690*/  SHF.R.S32.HI R251, RZ, 0x1f, R19 ;  /* 0x0000001ffffb7819 */ /* 0x008fe20000011413 */
[----:B------:R-:W-:Y:S01]  /*4f6a0*/  IMAD.MOV.U32 R20, RZ, RZ, R66 ;  /* 0x000000ffff147224 */ /* 0x000fe200078e0042 */
[----:B------:R-:W-:Y:S01]  /*4f6b0*/  IADD3 R66, P6, R19, R15, RZ ;  /* 0x0000000f13427210 */ /* 0x000fe20007fde0ff */
[----:B------:R-:W-:-:S02]  /*4f6c0*/  IMAD.MOV.U32 R34, RZ, RZ, R46 ;  /* 0x000000ffff227224 */ /* 0x000fc400078e002e */
[----:B------:R-:W-:Y:S02]  /*4f6d0*/  IMAD.MOV.U32 R46, RZ, RZ, R67 ;  /* 0x000000ffff2e7224 */ /* 0x000fe400078e0043 */
[----:B------:R-:W-:Y:S01]  /*4f6e0*/  IMAD.X R67, R251, 0x1, R14, P6 ;  /* 0x00000001fb437824 */ /* 0x000fe200030e060e */
        /* <DEDUP_REMOVED lines=17> */
[----:B------:R-:W-:Y:S02]  /*4f800*/  IMAD.MOV.U32 R237, RZ, RZ, R33 ;  /* 0x000000ffffed7224 */ /* 0x000fe400078e0021 */
[----:B------:R-:W-:Y:S02]  /*4f810*/  IMAD.MOV.U32 R33, RZ, RZ, R46 ;  /* 0x000000ffff217224 */ /* 0x000fe400078e002e */
[----:B------:R-:W-:Y:S02]  /*4f820*/  IMAD.MOV.U32 R46, RZ, RZ, R235 ;  /* 0x000000ffff2e7224 */ /* 0x000fe400078e00eb */
[----:B------:R-:W-:Y:S02]  /*4f830*/  IMAD.MOV.U32 R235, RZ, RZ, R232 ;  /* 0x000000ffffeb7224 */ /* 0x000fe400078e00e8 */
[----:B------:R-:W-:Y:S02]  /*4f840*/  IMAD.X R19, R251, 0x1, R8, P6 ;  /* 0x00000001fb137824 */ /* 0x000fe400030e0608 */
[----:B------:R-:W-:-:S02]  /*4f850*/  IMAD.MOV.U32 R238, RZ, RZ, R236 ;  /* 0x000000ffffee7224 */ /* 0x000fc400078e00ec */
[----:B------:R-:W-:Y:S01]  /*4f860*/  IMAD.MOV.U32 R236, RZ, RZ, R45 ;  /* 0x000000ffffec7224 */ /* 0x000fe200078e002d */
[----:B----4-:R-:W-:Y:S02]  /*4f870*/  SHF.R.S32.HI R251, RZ, 0x1f, R242 ;  /* 0x0000001ffffb7819 */ /* 0x010fe400000114f2 */
[----:B------:R-:W-:Y:S01]  /*4f880*/  IADD3 R232, P6, R242, R15, RZ ;  /* 0x0000000ff2e87210 */ /* 0x000fe20007fde0ff */
[----:B------:R-:W-:Y:S01]  /*4f890*/  IMAD.MOV.U32 R45, RZ, RZ, R233 ;  /* 0x000000ffff2d7224 */ /* 0x000fe200078e00e9 */
[----:B------:R0:W-:Y:S03]  /*4f8a0*/  STL.64 [R1+0x18b0], R4 ;  /* 0x0018b00401007387 */ /* 0x0001e60000100a00 */
[----:B------:R-:W-:Y:S02]  /*4f8b0*/  IMAD.X R233, R251, 0x1, R14, P6 ;  /* 0x00000001fbe97824 */ /* 0x000fe400030e060e */
[----:B------:R-:W-:-:S02]  /*4f8c0*/  IMAD.MOV.U32 R239, RZ, RZ, R34 ;  /* 0x000000ffffef7224 */ /* 0x000fc400078e0022 */
        /* <DEDUP_REMOVED lines=45> */
[----:B------:R-:W-:-:S04]  /*4fba0*/  IMAD.MOV.U32 R240, RZ, RZ, R25 ;  /* 0x000000fffff07224 */ /* 0x000fc800078e0019 */
[----:B------:R-:W-:Y:S01]  /*4fbb0*/  IMAD.X R25, R251, 0x1, R14, P6 ;  /* 0x00000001fb197824 */ /* 0x000fe200030e060e */
        /* <DEDUP_REMOVED lines=27> */
[----:B0-----:R-:W4:Y:S01]  /*4fd70*/  LDL.LU R4, [R1+0x1f8] ;  /* 0x0001f80001047983 */ /* 0x001f220000300800 */
        /* <DEDUP_REMOVED lines=39> */
[----:B------:R-:W-:Y:S02]  /*4fff0*/  IMAD.MOV.U32 R243, RZ, RZ, R238 ;  /* 0x000000fffff37224 */ /* 0x000fe400078e00ee */
[----:B------:R-:W-:-:S02]  /*50000*/  IMAD.MOV.U32 R238, RZ, RZ, R34 ;  /* 0x000000ffffee7224 */ /* 0x000fc400078e0022 */
[----:B------:R-:W-:Y:S01]  /*50010*/  IMAD.MOV.U32 R34, RZ, RZ, R51 ;  /* 0x000000ffff227224 */ /* 0x000fe200078e0033 */
[----:B------:R0:W-:Y:S01]  /*50020*/  STL.64 [R1+0x17c0], R28 ;  /* 0x0017c01c01007387 */ /* 0x0001e20000100a00 */
[----:B------:R-:W-:Y:S02]  /*50030*/  IMAD.MOV.U32 R51, RZ, RZ, R27 ;  /* 0x000000ffff337224 */ /* 0x000fe400078e001b */
[----:B------:R-:W-:Y:S01]  /*50040*/  IMAD.X R27, R251, 0x1, R12, P6 ;  /* 0x00000001fb1b7824 */ /* 0x000fe200030e060c */
        /* <DEDUP_REMOVED lines=8> */
[----:B------:R-:W-:-:S04]  /*500d0*/  IMAD.MOV.U32 R247, RZ, RZ, R244 ;  /* 0x000000fffff77224 */ /* 0x000fc800078e00f4 */
[----:B------:R-:W-:Y:S01]  /*500e0*/  IMAD.X R29, R251, 0x1, R8, P6 ;  /* 0x00000001fb1d7824 */ /* 0x000fe200030e0608 */
[----:B----4-:R-:W-:Y:S02]  /*500f0*/  SHF.R.S32.HI R251, RZ, 0x1f, R4 ;  /* 0x0000001ffffb7819 */ /* 0x010fe40000011404 */
[C---:B------:R-:W-:Y:S01]  /*50100*/  IADD3 R22, P6, R4.reuse, R15, RZ ;  /* 0x0000000f04167210 */ /* 0x040fe20007fde0ff */
[----:B------:R-:W-:Y:S01]  /*50110*/  IMAD.MOV.U32 R244, RZ, RZ, R49 ;  /* 0x000000fffff47224 */ /* 0x000fe200078e0031 */
[----:B------:R0:W-:Y:S01]  /*50120*/  STL.64 [R1+0x17a8], R28 ;  /* 0x0017a81c01007387 */ /* 0x0001e20000100a00 */
[----:B------:R-:W-:Y:S02]  /*50130*/  IMAD.MOV.U32 R49, RZ, RZ, R23 ;  /* 0x000000ffff317224 */ /* 0x000fe400078e0017 */
[----:B------:R-:W-:Y:S01]  /*50140*/  IMAD.X R23, R251, 0x1, R14, P6 ;  /* 0x00000001fb177824 */ /* 0x000fe200030e060e */
        /* <DEDUP_REMOVED lines=45> */
[----:B------:R-:W-:Y:S01]  /*50420*/  IMAD.X R29, R251, 0x1, R14, P6 ;  /* 0x00000001fb1d7824 */ /* 0x000fe200030e060e */
[----:B------:R-:W-:Y:S01]  /*50430*/  IADD3 R44, P6, R5, R13, RZ ;  /* 0x0000000d052c7210 */ /* 0x000fe20007fde0ff */
[----:B------:R-:W-:Y:S02]  /*50440*/  IMAD.MOV.U32 R248, RZ, RZ, R246 ;  /* 0x000000fffff87224 */ /* 0x000fe400078e00f6 */
[----:B------:R-:W-:Y:S02]  /*50450*/  IMAD.MOV.U32 R246, RZ, RZ, R245 ;  /* 0x000000fffff67224 */ /* 0x000fe400078e00f5 */
[----:B------:R-:W-:Y:S02]  /*50460*/  IMAD.MOV.U32 R245, RZ, RZ, R238 ;  /* 0x000000fffff57224 */ /* 0x000fe400078e00ee */
[----:B------:R-:W-:Y:S01]  /*50470*/  IMAD.MOV.U32 R238, RZ, RZ, R35 ;  /* 0x000000ffffee7224 */ /* 0x000fe200078e0023 */
[----:B------:R0:W-:Y:S01]  /*50480*/  STL.64 [R1+0x1740], R28 ;  /* 0x0017401c01007387 */ /* 0x0001e20000100a00 */
[----:B------:R-:W-:-:S02]  /*50490*/  IMAD.MOV.U32 R35, RZ, RZ, R45 ;  /* 0x000000ffff237224 */ /* 0x000fc400078e002d */
[----:B------:R-:W-:Y:S01]  /*504a0*/  IMAD.X R45, R251, 0x1, R12, P6 ;  /* 0x00000001fb2d7824 */ /* 0x000fe200030e060c */
[----:B0-----:R-:W-:-:S05]  /*504b0*/  IADD3 R28, P6, R5, R11, RZ ;  /* 0x0000000b051c7210 */ /* 0x001fca0007fde0ff */
[----:B------:R-:W-:Y:S01]  /*504c0*/  IMAD.X R29, R251, 0x1, R9, P6 ;  /* 0x00000001fb1d7824 */ /* 0x000fe200030e0609 */
[----:B------:R-:W-:-:S05]  /*504d0*/  IADD3 R4, P6, R5, R10, RZ ;  /* 0x0000000a05047210 */ /* 0x000fca0007fde0ff */
[----:B------:R-:W-:Y:S01]  /*504e0*/  IMAD.X R5, R251, 0x1, R8, P6 ;  /* 0x00000001fb057824 */ /* 0x000fe200030e0608 */
[----:B------:R-:W-:Y:S04]  /*504f0*/  STL.64 [R1+0x1730], R28 ;  /* 0x0017301c01007387 */ /* 0x000fe80000100a00 */
[----:B------:R0:W-:Y:S01]  /*50500*/  STL.64 [R1+0x1728], R4 ;  /* 0x0017280401007387 */ /* 0x0001e20000100a00 */
[----:B------:R-:W-:Y:S02]  /*50510*/  IMAD.MOV.U32 R69, RZ, RZ, R249 ;  /* 0x000000ffff457224 */ /* 0x000fe400078e00f9 */
[----:B------:R-:W-:Y:S01]  /*50520*/  IMAD.MOV.U32 R249, RZ, RZ, R245 ;  /* 0x000000fffff97224 */ /* 0x000fe200078e00f5 */
[----:B----4-:R-:W-:Y:S01]  /*50530*/  SHF.R.S32.HI R251, RZ, 0x1f, R70 ;  /* 0x0000001ffffb7819 */ /* 0x010fe20000011446 */
[----:B------:R-:W-:-:S02]  /*50540*/  IMAD.MOV.U32 R245, RZ, RZ, R35 ;  /* 0x000000fffff57224 */ /* 0x000fc400078e0023 */
[----:B0-----:R-:W-:Y:S02]  /*50550*/  IMAD.MOV.U32 R5, RZ, RZ, R239 ;  /* 0x000000ffff057224 */ /* 0x001fe400078e00ef */
[----:B------:R-:W-:Y:S01]  /*50560*/  IMAD.MOV.U32 R239, RZ, RZ, R52 ;  /* 0x000000ffffef7224 */ /* 0x000fe200078e0034 */
[C---:B------:R-:W-:Y:S01]  /*50570*/  IADD3 R52, P6, R70.reuse, R15, RZ ;  /* 0x0000000f46347210 */ /* 0x040fe20007fde0ff */
[----:B------:R-:W-:Y:S02]  /*50580*/  IMAD.MOV.U32 R4, RZ, RZ, R246 ;  /* 0x000000ffff047224 */ /* 0x000fe400078e00f6 */
[----:B------:R-:W-:Y:S02]  /*50590*/  IMAD.MOV.U32 R35, RZ, RZ, R53 ;  /* 0x000000ffff237224 */ /* 0x000fe400078e0035 */
[----:B------:R-:W-:Y:S02]  /*505a0*/  IMAD.MOV.U32 R246, RZ, RZ, R242 ;  /* 0x000000fffff67224 */ /* 0x000fe400078e00f2 */
[----:B------:R-:W-:Y:S01]  /*505b0*/  IMAD.X R53, R251, 0x1, R14, P6 ;  /* 0x00000001fb357824 */ /* 0x000fe200030e060e */
[----:B------:R-:W-:Y:S01]  /*505c0*/  IADD3 R28, P6, R70, R13, RZ ;  /* 0x0000000d461c7210 */ /* 0x000fe20007fde0ff */
[----:B------:R-:W-:-:S02]  /*505d0*/  IMAD.MOV.U32 R242, RZ, RZ, R47 ;  /* 0x000000fffff27224 */ /* 0x000fc400078e002f */
[----:B------:R-:W3:Y:S02]  /*505e0*/  LDL.LU R47, [R1+0x214] ;  /* 0x00021400012f7983 */ /* 0x000ee40000300800 */
        /* <DEDUP_REMOVED lines=42> */
[----:B------:R-:W-:Y:S02]  /*50890*/  IMAD.MOV.U32 R247, RZ, RZ, R241 ;  /* 0x000000fffff77224 */ /* 0x000fe400078e00f1 */
[----:B------:R-:W-:Y:S01]  /*508a0*/  IMAD.MOV.U32 R241, RZ, RZ, R33 ;  /* 0x000000fffff17224 */ /* 0x000fe200078e0021 */
[----:B0-----:R-:W-:Y:S01]  /*508b0*/  IADD3 R28, P6, R47, R13, RZ ;  /* 0x0000000d2f1c7210 */ /* 0x001fe20007fde0ff */
[----:B------:R-:W-:-:S04]  /*508c0*/  IMAD.MOV.U32 R33, RZ, RZ, R234 ;  /* 0x000000ffff217224 */ /* 0x000fc800078e00ea */
[----:B------:R-:W-:Y:S01]  /*508d0*/  IMAD.X R29, R251, 0x1, R12, P6 ;  /* 0x00000001fb1d7824 */ /* 0x000fe200030e060c */
[----:B------:R-:W-:Y:S01]  /*508e0*/  IADD3 R234, P6, R47, R11, RZ ;  /* 0x0000000b2fea7210 */ /* 0x000fe20007fde0ff */
[----:B------:R-:W-:-:S03]  /*508f0*/  IMAD.MOV.U32 R70, RZ, RZ, R69 ;  /* 0x000000ffff467224 */ /* 0x000fc600078e0045 */
[----:B------:R0:W-:Y:S01]  /*50900*/  STL.64 [R1+0x16b8], R28 ;  /* 0x0016b81c01007387 */ /* 0x0001e20000100a00 */
[----:B------:R-:W-:-:S03]  /*50910*/  IMAD.MOV.U32 R71, RZ, RZ, R4 ;  /* 0x000000ffff477224 */ /* 0x000fc600078e0004 */
[----:B------:R-:W3:Y:S01]  /*50920*/  LDL.LU R77, [R1+0x224] ;  /* 0x00022400014d7983 */ /* 0x000ee20000300800 */
[----:B------:R-:W-:Y:S02]  /*50930*/  IMAD.MOV.U32 R69, RZ, RZ, R240 ;  /* 0x000000ffff457224 */ /* 0x000fe400078e00f0 */
[----:B------:R-:W-:Y:S02]  /*50940*/  IMAD.MOV.U32 R4, RZ, RZ, R235 ;  /* 0x000000ffff047224 */ /* 0x000fe400078e00eb */
[----:B------:R-:W-:Y:S02]  /*50950*/  IMAD.MOV.U32 R240, RZ, RZ, R46 ;  /* 0x000000fffff07224 */ /* 0x000fe400078e002e */
[----:B------:R-:W-:Y:S01]  /*50960*/  IMAD.X R235, R251, 0x1, R9, P6 ;  /* 0x00000001fbeb7824 */ /* 0x000fe200030e0609 */
[----:B------:R-:W-:Y:S01]  /*50970*/  IADD3 R46, P6, R47, R10, RZ ;  /* 0x0000000a2f2e7210 */ /* 0x000fe20007fde0ff */
[----:B------:R-:W-:-:S04]  /*50980*/  IMAD.MOV.U32 R73, RZ, RZ, R71 ;  /* 0x000000ffff497224 */ /* 0x000fc800078e0047 */
[----:B------:R-:W-:Y:S01]  /*50990*/  IMAD.X R47, R251, 0x1, R8, P6 ;  /* 0x00000001fb2f7824 */ /* 0x000fe200030e0608 */
[----:B----4-:R-:W-:Y:S02]  /*509a0*/  SHF.R.S32.HI R251, RZ, 0x1f, R74 ;  /* 0x0000001ffffb7819 */ /* 0x010fe4000001144a */
[C---:B0-----:R-:W-:Y:S01]  /*509b0*/  IADD3 R28, P6, R74.reuse, R15, RZ ;  /* 0x0000000f4a1c7210 */ /* 0x041fe20007fde0ff */
[----:B------:R-:W-:Y:S02]  /*509c0*/  IMAD.MOV.U32 R71, RZ, RZ, R69 ;  /* 0x000000ffff477224 */ /* 0x000fe400078e0045 */
[----:B------:R-:W-:Y:S02]  /*509d0*/  IMAD.MOV.U32 R69, RZ, RZ, R5 ;  /* 0x000000ffff457224 */ /* 0x000fe400078e0005 */
[----:B------:R-:W-:Y:S02]  /*509e0*/  IMAD.X R29, R251, 0x1, R14, P6 ;  /* 0x00000001fb1d7824 */ /* 0x000fe400030e060e */
[----:B------:R-:W-:Y:S01]  /*509f0*/  IMAD.MOV.U32 R5, RZ, RZ, R54 ;  /* 0x000000ffff057224 */ /* 0x000fe200078e0036 */
[----:B------:R-:W-:Y:S01]  /*50a00*/  IADD3 R54, P6, R74, R13, RZ ;  /* 0x0000000d4a367210 */ /* 0x000fe20007fde0ff */
[----:B------:R-:W-:-:S02]  /*50a10*/  IMAD.MOV.U32 R72, RZ, RZ, R70 ;  /* 0x000000ffff487224 */ /* 0x000fc400078e0046 */
[----:B------:R-:W-:Y:S02]  /*50a20*/  IMAD.MOV.U32 R70, RZ, RZ, R68 ;  /* 0x000000ffff467224 */ /* 0x000fe400078e0044 */
[----:B------:R-:W-:Y:S02]  /*50a30*/  IMAD.MOV.U32 R68, RZ, RZ, R4 ;  /* 0x000000ffff447224 */ /* 0x000fe400078e0004 */
[----:B------:R-:W-:Y:S01]  /*50a40*/  IMAD.MOV.U32 R4, RZ, RZ, R238 ;  /* 0x000000ffff047224 */ /* 0x000fe200078e00ee */
[----:B------:R0:W-:Y:S01]  /*50a50*/  STL.64 [R1+0x16a0], R28 ;  /* 0x0016a01c01007387 */ /* 0x0001e20000100a00 */
[----:B------:R-:W-:Y:S02]  /*50a60*/  IMAD.MOV.U32 R238, RZ, RZ, R55 ;  /* 0x000000ffffee7224 */ /* 0x000fe400078e0037 */
        /* <DEDUP_REMOVED lines=110> */
[----:B------:R-:W-:Y:S01]  /*51150*/  IMAD.MOV.U32 R77, RZ, RZ, R245 ;  /* 0x000000ffff4d7224 */ /* 0x000fe200078e00f5 */
[----:B---3--:R-:W-:Y:S01]  /*51160*/  SHF.R.S32.HI R251, RZ, 0x1f, R83 ;  /* 0x0000001ffffb7819 */ /* 0x008fe20000011453 */
[----:B------:R-:W-:-:S02]  /*51170*/  IMAD.MOV.U32 R74, RZ, RZ, R75 ;  /* 0x000000ffff4a7224 */ /* 0x000fc400078e004b */
[----:B------:R-:W-:Y:S01]  /*51180*/  IMAD.MOV.U32 R245, RZ, RZ, R50 ;  /* 0x000000fffff57224 */ /* 0x000fe200078e0032 */
[----:B------:R-:W-:Y:S01]  /*51190*/  IADD3 R50, P6, R83, R15, RZ ;  /* 0x0000000f53327210 */ /* 0x000fe20007fde0ff */
[----:B------:R-:W-:Y:S02]  /*511a0*/  IMAD.MOV.U32 R75, RZ, RZ, R72 ;  /* 0x000000ffff4b7224 */ /* 0x000fe400078e0048 */
[----:B------:R-:W-:Y:S02]  /*511b0*/  IMAD.MOV.U32 R72, RZ, RZ, R4 ;  /* 0x000000ffff487224 */ /* 0x000fe400078e0004 */
[----:B------:R-:W-:Y:S02]  /*511c0*/  IMAD.MOV.U32 R4, RZ, RZ, R242 ;  /* 0x000000ffff047224 */ /* 0x000fe400078e00f2 */
[----:B------:R-:W-:Y:S02]  /*511d0*/  IMAD.MOV.U32 R242, RZ, RZ, R239 ;  /* 0x000000fffff27224 */ /* 0x000fe400078e00ef */
[----:B------:R-:W-:-:S02]  /*511e0*/  IMAD.MOV.U32 R239, RZ, RZ, R51 ;  /* 0x000000ffffef7224 */ /* 0x000fc400078e0033 */
[----:B------:R-:W-:Y:S01]  /*511f0*/  IMAD.X R51, R251, 0x1, R14, P6 ;  /* 0x00000001fb337824 */ /* 0x000fe200030e060e */
[----:B0-----:R-:W-:Y:S01]  /*51200*/  IADD3 R28, P6, R83, R13, RZ ;  /* 0x0000000d531c7210 */ /* 0x001fe20007fde0ff */
[----:B------:R-:W-:Y:S02]  /*51210*/  IMAD.MOV.U32 R80, RZ, RZ, R78 ;  /* 0x000000ffff507224 */ /* 0x000fe400078e004e */
        /* <DEDUP_REMOVED lines=13> */
[----:B------:R-:W-:Y:S01]  /*512f0*/  IMAD.X R29, R251, 0x1, R8, P6 ;  /* 0x00000001fb1d7824 */ /* 0x000fe200030e0608 */
[----:B----4-:R-:W-:-:S04]  /*51300*/  SHF.R.S32.HI R251, RZ, 0x1f, R84 ;  /* 0x0000001ffffb7819 */ /* 0x010fc80000011454 */
        /* <DEDUP_REMOVED lines=9> */
[----:B------:R-:W3:Y:S04]  /*513a0*/  LDL.LU R73, [R1+0x248] ;  /* 0x0002480001497983 */ /* 0x000ee80000300800 */
        /* <DEDUP_REMOVED lines=94> */
[----:B------:R-:W-:Y:S01]  /*51990*/  SHF.R.S32.HI R251, RZ, 0x1f, R89 ;  /* 0x0000001ffffb7819 */ /* 0x000fe20000011459 */
[----:B------:R-:W-:Y:S01]  /*519a0*/  IMAD.MOV.U32 R243, RZ, RZ, R236 ;  /* 0x000000fffff37224 */ /* 0x000fe200078e00ec */
[----:B------:R-:W-:Y:S01]  /*519b0*/  IADD3 R236, P6, R89, R15, RZ ;  /* 0x0000000f59ec7210 */ /* 0x000fe20007fde0ff */
[----:B------:R-:W-:-:S02]  /*519c0*/  IMAD.MOV.U32 R86, RZ, RZ, R83 ;  /* 0x000000ffff567224 */ /* 0x000fc400078e0053 */
[----:B------:R-:W-:Y:S02]  /*519d0*/  IMAD.MOV.U32 R83, RZ, RZ, R77 ;  /* 0x000000ffff537224 */ /* 0x000fe400078e004d */
[----:B------:R-:W-:Y:S02]  /*519e0*/  IMAD.MOV.U32 R77, RZ, RZ, R237 ;  /* 0x000000ffff4d7224 */ /* 0x000fe400078e00ed */
[----:B------:R-:W-:Y:S01]  /*519f0*/  IMAD.X R237, R251, 0x1, R14, P6 ;  /* 0x00000001fbed7824 */ /* 0x000fe200030e060e */
        /* <DEDUP_REMOVED lines=19> */
[----:B------:R-:W-:Y:S02]  /*51b30*/  IMAD.MOV.U32 R87, RZ, RZ, R71 ;  /* 0x000000ffff577224 */ /* 0x000fe400078e0047 */
[----:B------:R-:W-:Y:S01]  /*51b40*/  IMAD.X R71, R251, 0x1, R12, P6 ;  /* 0x00000001fb477824 */ /* 0x000fe200030e060c */
        /* <DEDUP_REMOVED lines=10> */
[----:B------:R-:W-:Y:S01]  /*51bf0*/  IMAD.MOV.U32 R87, RZ, RZ, R75 ;  /* 0x000000ffff577224 */ /* 0x000fe200078e004b */
[----:B----4-:R-:W-:Y:S02]  /*51c00*/  SHF.R.S32.HI R251, RZ, 0x1f, R94 ;  /* 0x0000001ffffb7819 */ /* 0x010fe4000001145e */
[----:B------:R-:W-:-:S05]  /*51c10*/  IADD3 R74, P6, R94, R15, RZ ;  /* 0x0000000f5e4a7210 */ /* 0x000fca0007fde0ff */
        /* <DEDUP_REMOVED lines=48> */
[----:B------:R-:W-:Y:S01]  /*51f20*/  IMAD.MOV.U32 R92, RZ, RZ, R77 ;  /* 0x000000ffff5c7224 */ /* 0x000fe200078e004d */
[----:B------:R0:W-:Y:S03]  /*51f30*/  STL.64 [R1+0x1430], R28 ;  /* 0x0014301c01007387 */ /* 0x0001e60000100a00 */
[----:B------:R-:W-:Y:S01]  /*51f40*/  IMAD.X R77, R251, 0x1, R12, P6 ;  /* 0x00000001fb4d7824 */ /* 0x000fe200030e060c */
[----:B0-----:R-:W-:-:S05]  /*51f50*/  IADD3 R28, P6, R95, R11, RZ ;  /* 0x0000000b5f1c7210 */ /* 0x001fca0007fde0ff */
[----:B------:R-:W-:-:S05]  /*51f60*/  IMAD.X R29, R251, 0x1, R9, P6 ;  /* 0x00000001fb1d7824 */ /* 0x000fca00030e0609 */
[----:B------:R0:W-:Y:S02]  /*51f70*/  STL.64 [R1+0x1420], R28 ;  /* 0x0014201c01007387 */ /* 0x0001e40000100a00 */
[----:B0-----:R-:W-:-:S05]  /*51f80*/  IADD3 R28, P6, R95, R10, RZ ;  /* 0x0000000a5f1c7210 */ /* 0x001fca0007fde0ff */
[----:B------:R-:W-:-:S05]  /*51f90*/  IMAD.X R29, R251, 0x1, R8, P6 ;  /* 0x00000001fb1d7824 */ /* 0x000fca00030e0608 */
[----:B------:R0:W-:Y:S01]  /*51fa0*/  STL.64 [R1+0x1418], R28 ;  /* 0x0014181c01007387 */ /* 0x0001e20000100a00 */
[----:B------:R-:W-:-:S03]  /*51fb0*/  IMAD.MOV.U32 R94, RZ, RZ, R92 ;  /* 0x000000ffff5e7224 */ /* 0x000fc600078e005c */
[----:B------:R-:W3:Y:S01]  /*51fc0*/  LDL.LU R99, [R1+0x278] ;  /* 0x0002780001637983 */ /* 0x000ee20000300800 */
[----:B------:R-:W-:Y:S01]  /*51fd0*/  IMAD.MOV.U32 R92, RZ, RZ, R80 ;  /* 0x000000ffff5c7224 */ /* 0x000fe200078e0050 */
[----:B----4-:R-:W-:Y:S02]  /*51fe0*/  SHF.R.S32.HI R251, RZ, 0x1f, R98 ;  /* 0x0000001ffffb7819 */ /* 0x010fe40000011462 */
[C---:B------:R-:W-:Y:S01]  /*51ff0*/  IADD3 R80, P6, R98.reuse, R15, RZ ;  /* 0x0000000f62507210 */ /* 0x040fe20007fde0ff */
        /* <DEDUP_REMOVED lines=59> */
[----:B0-----:R-:W-:-:S05]  /*523b0*/  IADD3 R28, P6, R99, R10, RZ ;  /* 0x0000000a631c7210 */ /* 0x001fca0007fde0ff */
[----:B------:R-:W-:-:S05]  /*523c0*/  IMAD.X R29, R251, 0x1, R8, P6 ;  /* 0x00000001fb1d7824 */ /* 0x000fca00030e0608 */
[----:B------:R0:W-:Y:S04]  /*523d0*/  STL.64 [R1+0x1388], R28 ;  /* 0x0013881c01007387 */ /* 0x0001e80000100a00 */
[----:B------:R-:W3:Y:S01]  /*523e0*/  LDL.LU R102, [R1+0x288] ;  /* 0x0002880001667983 */ /* 0x000ee20000300800 */
[----:B----4-:R-:W-:Y:S01]  /*523f0*/  SHF.R.S32.HI R251, RZ, 0x1f, R100 ;  /* 0x0000001ffffb7819 */ /* 0x010fe20000011464 */
[----:B------:R-:W-:Y:S01]  /*52400*/  IMAD.MOV.U32 R99, RZ, RZ, R96 ;  /* 0x000000ffff637224 */ /* 0x000fe200078e0060 */
[----:B0-----:R-:W-:Y:S01]  /*52410*/  IADD3 R28, P6, R100, R15, RZ ;  /* 0x0000000f641c7210 */ /* 0x001fe20007fde0ff */
[----:B------:R-:W-:-:S04]  /*52420*/  IMAD.MOV.U32 R96, RZ, RZ, R82 ;  /* 0x000000ffff607224 */ /* 0x000fc800078e0052 */
[----:B------:R-:W-:Y:S01]  /*52430*/  IMAD.X R29, R251, 0x1, R14, P6 ;  /* 0x00000001fb1d7824 */ /* 0x000fe200030e060e */
[----:B------:R-:W-:Y:S01]  /*52440*/  IADD3 R82, P6, R100, R13, RZ ;  /* 0x0000000d64527210 */ /* 0x000fe20007fde0ff */
[----:B------:R-:W-:-:S03]  /*52450*/  IMAD.MOV.U32 R98, RZ, RZ, R83 ;  /* 0x000000ffff627224 */ /* 0x000fc600078e0053 */
        /* <DEDUP_REMOVED lines=41> */
[----:B0-----:R-:W-:Y:S01]  /*526f0*/  IADD3 R28, P6, R103, R10, RZ ;  /* 0x0000000a671c7210 */ /* 0x001fe20007fde0ff */
[----:B------:R-:W-:-:S02]  /*52700*/  IMAD.MOV.U32 R103, RZ, RZ, R100 ;  /* 0x000000ffff677224 */ /* 0x000fc400078e0064 */
[----:B------:R-:W-:Y:S02]  /*52710*/  IMAD.MOV.U32 R100, RZ, RZ, R101 ;  /* 0x000000ffff647224 */ /* 0x000fe400078e0065 */
[----:B------:R-:W-:Y:S02]  /*52720*/  IMAD.MOV.U32 R101, RZ, RZ, R98 ;  /* 0x000000ffff657224 */ /* 0x000fe400078e0062 */
[----:B------:R-:W-:Y:S02]  /*52730*/  IMAD.X R29, R251, 0x1, R8, P6 ;  /* 0x00000001fb1d7824 */ /* 0x000fe400030e0608 */
[----:B------:R-:W-:Y:S02]  /*52740*/  IMAD.MOV.U32 R98, RZ, RZ, R99 ;  /* 0x000000ffff627224 */ /* 0x000fe400078e0063 */
[----:B------:R-:W-:Y:S02]  /*52750*/  IMAD.MOV.U32 R99, RZ, RZ, R97 ;  /* 0x000000ffff637224 */ /* 0x000fe400078e0061 */
[----:B------:R-:W-:-:S02]  /*52760*/  IMAD.MOV.U32 R97, RZ, RZ, R94 ;  /* 0x000000ffff617224 */ /* 0x000fc400078e005e */
[----:B------:R-:W-:Y:S01]  /*52770*/  IMAD.MOV.U32 R94, RZ, RZ, R95 ;  /* 0x000000ffff5e7224 */ /* 0x000fe200078e005f */
[----:B------:R0:W-:Y:S01]  /*52780*/  STL.64 [R1+0x1320], R28 ;  /* 0x0013201c01007387 */ /* 0x0001e20000100a00 */
[----:B------:R-:W-:Y:S02]  /*52790*/  IMAD.MOV.U32 R95, RZ, RZ, R92 ;  /* 0x000000ffff5f7224 */ /* 0x000fe400078e005c */
[----:B------:R-:W-:Y:S02]  /*527a0*/  IMAD.MOV.U32 R92, RZ, RZ, R87 ;  /* 0x000000ffff5c7224 */ /* 0x000fe400078e0057 */
        /* <DEDUP_REMOVED lines=11> */
[----:B0-----:R-:W-:Y:S01]  /*52860*/  IADD3 R28, P6, R102, R10, RZ ;  /* 0x0000000a661c7210 */ /* 0x001fe20007fde0ff */
[----:B------:R-:W-:Y:S02]  /*52870*/  IMAD.MOV.U32 R102, RZ, RZ, R100 ;  /* 0x000000ffff667224 */ /* 0x000fe400078e0064 */
[----:B------:R-:W-:Y:S02]  /*52880*/  IMAD.MOV.U32 R100, RZ, RZ, R101 ;  /* 0x000000ffff647224 */ /* 0x000fe400078e0065 */
[----:B------:R-:W-:Y:S02]  /*52890*/  IMAD.MOV.U32 R101, RZ, RZ, R98 ;  /* 0x000000ffff657224 */ /* 0x000fe400078e0062 */
[----:B------:R-:W-:Y:S02]  /*528a0*/  IMAD.MOV.U32 R98, RZ, RZ, R99 ;  /* 0x000000ffff627224 */ /* 0x000fe400078e0063 */
[----:B------:R-:W-:-:S02]  /*528b0*/  IMAD.X R29, R251, 0x1, R8, P6 ;  /* 0x00000001fb1d7824 */ /* 0x000fc400030e0608 */
[----:B------:R-:W-:Y:S02]  /*528c0*/  IMAD.MOV.U32 R99, RZ, RZ, R97 ;  /* 0x000000ffff637224 */ /* 0x000fe400078e0061 */
[----:B------:R-:W-:Y:S02]  /*528d0*/  IMAD.MOV.U32 R97, RZ, RZ, R94 ;  /* 0x000000ffff617224 */ /* 0x000fe400078e005e */
[----:B------:R-:W-:Y:S02]  /*528e0*/  IMAD.MOV.U32 R94, RZ, RZ, R95 ;  /* 0x000000ffff5e7224 */ /* 0x000fe400078e005f */
[----:B------:R-:W-:Y:S01]  /*528f0*/  IMAD.MOV.U32 R95, RZ, RZ, R92 ;  /* 0x000000ffff5f7224 */ /* 0x000fe200078e005c */
[----:B------:R0:W-:Y:S01]  /*52900*/  STL.64 [R1+0x1300], R28 ;  /* 0x0013001c01007387 */ /* 0x0001e20000100a00 */
[----:B------:R-:W-:Y:S01]  /*52910*/  IMAD.MOV.U32 R92, RZ, RZ, R93 ;  /* 0x000000ffff5c7224 */ /* 0x000fe200078e005d */
[----:B----4-:R-:W-:Y:S01]  /*52920*/  SHF.R.S32.HI R251, RZ, 0x1f, R107 ;  /* 0x0000001ffffb7819 */ /* 0x010fe2000001146b */
[----:B------:R-:W-:-:S02]  /*52930*/  IMAD.MOV.U32 R93, RZ, RZ, R91 ;  /* 0x000000ffff5d7224 */ /* 0x000fc400078e005b */
[----:B------:R-:W3:Y:S01]  /*52940*/  LDL.LU R91, [R1+0x298] ;  /* 0x00029800015b7983 */ /* 0x000ee20000300800 */
        /* <DEDUP_REMOVED lines=17> */
[----:B0-----:R-:W-:Y:S01]  /*52a60*/  IADD3 R28, P6, R107, R10, RZ ;  /* 0x0000000a6b1c7210 */ /* 0x001fe20007fde0ff */
[----:B------:R-:W-:Y:S02]  /*52a70*/  IMAD.MOV.U32 R107, RZ, RZ, R104 ;  /* 0x000000ffff6b7224 */ /* 0x000fe400078e0068 */
[----:B------:R-:W-:Y:S02]  /*52a80*/  IMAD.MOV.U32 R104, RZ, RZ, R100 ;  /* 0x000000ffff687224 */ /* 0x000fe400078e0064 */
[----:B------:R-:W-:Y:S02]  /*52a90*/  IMAD.X R29, R251, 0x1, R8, P6 ;  /* 0x00000001fb1d7824 */ /* 0x000fe400030e0608 */
[----:B------:R-:W-:Y:S02]  /*52aa0*/  IMAD.MOV.U32 R100, RZ, RZ, R99 ;  /* 0x000000ffff647224 */ /* 0x000fe400078e0063 */
[----:B------:R-:W-:-:S02]  /*52ab0*/  IMAD.MOV.U32 R99, RZ, RZ, R94 ;  /* 0x000000ffff637224 */ /* 0x000fc400078e005e */
[----:B------:R-:W-:Y:S02]  /*52ac0*/  IMAD.MOV.U32 R94, RZ, RZ, R93 ;  /* 0x000000ffff5e7224 */ /* 0x000fe400078e005d */
[----:B------:R-:W-:Y:S01]  /*52ad0*/  IMAD.MOV.U32 R93, RZ, RZ, R248 ;  /* 0x000000ffff5d7224 */ /* 0x000fe200078e00f8 */
[----:B------:R0:W-:Y:S01]  /*52ae0*/  STL.64 [R1+0x12e0], R28 ;  /* 0x0012e01c01007387 */ /* 0x0001e20000100a00 */
[----:B------:R-:W-:Y:S02]  /*52af0*/  IMAD.MOV.U32 R248, RZ, RZ, R244 ;  /* 0x000000fffff87224 */ /* 0x000fe400078e00f4 */
[----:B------:R-:W-:Y:S02]  /*52b00*/  IMAD.MOV.U32 R244, RZ, RZ, R239 ;  /* 0x000000fffff47224 */ /* 0x000fe400078e00ef */
        /* <DEDUP_REMOVED lines=28> */
[----:B------:R-:W-:-:S05]  /*52cd0*/  IADD3 R86, P6, R87, R10, RZ ;  /* 0x0000000a57567210 */ /* 0x000fca0007fde0ff */
[----:B------:R-:W-:Y:S01]  /*52ce0*/  IMAD.X R87, R251, 0x1, R8, P6 ;  /* 0x00000001fb577824 */ /* 0x000fe200030e0608 */
[----:B---3--:R-:W-:Y:S02]  /*52cf0*/  SHF.R.S32.HI R251, RZ, 0x1f, R91 ;  /* 0x0000001ffffb7819 */ /* 0x008fe4000001145b */
        /* <DEDUP_REMOVED lines=19> */
[----:B------:R-:W-:Y:S02]  /*52e30*/  IMAD.X R91, R251, 0x1, R8, P6 ;  /* 0x00000001fb5b7824 */ /* 0x000fe400030e0608 */
[----:B------:R-:W-:Y:S02]  /*52e40*/  IMAD.MOV.U32 R104, RZ, RZ, R105 ;  /* 0x000000ffff687224 */ /* 0x000fe400078e0069 */
[----:B------:R-:W-:-:S02]  /*52e50*/  IMAD.MOV.U32 R105, RZ, RZ, R101 ;  /* 0x000000ffff697224 */ /* 0x000fc400078e0065 */
[----:B------:R-:W-:Y:S02]  /*52e60*/  IMAD.MOV.U32 R101, RZ, RZ, R97 ;  /* 0x000000ffff657224 */ /* 0x000fe400078e0061 */
        /* <DEDUP_REMOVED lines=15> */
[----:B------:R-:W-:-:S02]  /*52f60*/  IMAD.MOV.U32 R104, RZ, RZ, R105 ;  /* 0x000000ffff687224 */ /* 0x000fc400078e0069 */
        /* <DEDUP_REMOVED lines=42> */
[----:B------:R-:W-:Y:S02]  /*53210*/  IMAD.MOV.U32 R107, RZ, RZ, R105 ;  /* 0x000000ffff6b7224 */ /* 0x000fe400078e0069 */
[----:B------:R-:W-:Y:S02]  /*53220*/  IMAD.MOV.U32 R105, RZ, RZ, R94 ;  /* 0x000000ffff697224 */ /* 0x000fe400078e005e */
[----:B------:R-:W-:Y:S02]  /*53230*/  IMAD.MOV.U32 R94, RZ, RZ, R93 ;  /* 0x000000ffff5e7224 */ /* 0x000fe400078e005d */
[----:B------:R-:W-:Y:S01]  /*53240*/  IMAD.X R93, R251, 0x1, R14, P6 ;  /* 0x00000001fb5d7824 */ /* 0x000fe200030e060e */
[----:B0-----:R-:W-:-:S05]  /*53250*/  IADD3 R28, P6, R97, R13, RZ ;  /* 0x0000000d611c7210 */ /* 0x001fca0007fde0ff */
[----:B------:R-:W-:-:S05]  /*53260*/  IMAD.X R29, R251, 0x1, R12, P6 ;  /* 0x00000001fb1d7824 */ /* 0x000fca00030e060c */
[----:B------:R0:W-:Y:S01]  /*53270*/  STL.64 [R1+0x1200], R28 ;  /* 0x0012001c01007387 */ /* 0x0001e20000100a00 */
[----:B------:R-:W-:Y:S01]  /*53280*/  IMAD.MOV.U32 R112, RZ, RZ, R96 ;  /* 0x000000ffff707224 */ /* 0x000fe200078e0060 */
[----:B0-----:R-:W-:-:S05]  /*53290*/  IADD3 R28, P6, R97, R11, RZ ;  /* 0x0000000b611c7210 */ /* 0x001fca0007fde0ff */
[----:B------:R-:W-:Y:S01]  /*532a0*/  IMAD.X R29, R251, 0x1, R9, P6 ;  /* 0x00000001fb1d7824 */ /* 0x000fe200030e0609 */
[----:B------:R-:W-:-:S04]  /*532b0*/  IADD3 R96, P6, R97, R10, RZ ;  /* 0x0000000a61607210 */ /* 0x000fc80007fde0ff */
[----:B------:R0:W-:Y:S01]  /*532c0*/  STL.64 [R1+0x11f8], R28 ;  /* 0x0011f81c01007387 */ /* 0x0001e20000100a00 */
[----:B------:R-:W-:Y:S01]  /*532d0*/  IMAD.X R97, R251, 0x1, R8, P6 ;  /* 0x00000001fb617824 */ /* 0x000fe200030e0608 */
[----:B----4-:R-:W-:Y:S02]  /*532e0*/  SHF.R.S32.HI R251, RZ, 0x1f, R116 ;  /* 0x0000001ffffb7819 */ /* 0x010fe40000011474 */
        /* <DEDUP_REMOVED lines=58> */
[----:B------:R-:W-:-:S05]  /*53690*/  IMAD.X R29, R251, 0x1, R9, P6 ;  /* 0x00000001fb1d7824 */ /* 0x000fca00030e0609 */
        /* <DEDUP_REMOVED lines=8> */
[----:B----4-:R-:W-:Y:S01]  /*53720*/  SHF.R.S32.HI R251, RZ, 0x1f, R120 ;  /* 0x0000001ffffb7819 */ /* 0x010fe20000011478 */
        /* <DEDUP_REMOVED lines=119> */
[----:B------:R-:W-:Y:S01]  /*53ea0*/  IMAD.X R241, R251, 0x1, R14, P6 ;  /* 0x00000001fbf17824 */ /* 0x000fe200030e060e */
[----:B------:R-:W-:Y:S01]  /*53eb0*/  IADD3 R102, P6, R127, R13, RZ ;  /* 0x0000000d7f667210 */ /* 0x000fe20007fde0ff */
[----:B------:R-:W-:Y:S02]  /*53ec0*/  IMAD.MOV.U32 R123, RZ, RZ, R114 ;  /* 0x000000ffff7b7224 */ /* 0x000fe400078e0072 */
        /* <DEDUP_REMOVED lines=15> */
[C---:B------:R-:W-:Y:S02]  /*53fc0*/  IMAD.X R29, R251.reuse, 0x1, R14, P6 ;  /* 0x00000001fb1d7824 */ /* 0x040fe400030e060e */
[----:B------:R-:W-:Y:S01]  /*53fd0*/  IMAD.MOV.U32 R116, RZ, RZ, R106 ;  /* 0x000000ffff747224 */ /* 0x000fe200078e006a */
[C---:B------:R-:W-:Y:S01]  /*53fe0*/  IADD3 R106, P6, R128.reuse, R13, RZ ;  /* 0x0000000d806a7210 */ /* 0x040fe20007fde0ff */
        /* <DEDUP_REMOVED lines=12> */
[----:B------:R-:W-:Y:S01]  /*540b0*/  IMAD.MOV.U32 R126, RZ, RZ, R108 ;  /* 0x000000ffff7e7224 */ /* 0x000fe200078e006c */
        /* <DEDUP_REMOVED lines=27> */
[----:B0-----:R-:W-:Y:S01]  /*54270*/  IADD3 R28, P6, R131, R10, RZ ;  /* 0x0000000a831c7210 */ /* 0x001fe20007fde0ff */
[----:B------:R-:W-:-:S04]  /*54280*/  IMAD.MOV.U32 R131, RZ, RZ, R128 ;  /* 0x000000ffff837224 */ /* 0x000fc800078e0080 */
[----:B------:R-:W-:Y:S02]  /*54290*/  IMAD.X R29, R251, 0x1, R8, P6 ;  /* 0x00000001fb1d7824 */ /* 0x000fe400030e0608 */
        /* <DEDUP_REMOVED lines=33> */
[----:B0-----:R-:W-:Y:S01]  /*544b0*/  IADD3 R28, P6, R132, R10, RZ ;  /* 0x0000000a841c7210 */ /* 0x001fe20007fde0ff */
[----:B------:R-:W-:-:S04]  /*544c0*/  IMAD.MOV.U32 R132, RZ, RZ, R133 ;  /* 0x000000ffff847224 */ /* 0x000fc800078e0085 */
[----:B------:R-:W-:Y:S02]  /*544d0*/  IMAD.X R29, R251, 0x1, R8, P6 ;  /* 0x00000001fb1d7824 */ /* 0x000fe400030e0608 */
        /* <DEDUP_REMOVED lines=84> */
[----:B------:R-:W2:Y:S01]  /*54a20*/  LDL.LU R145, [R1+0x310] ;  /* 0x0003100001917983 */ /* 0x000ea20000300800 */
        /* <DEDUP_REMOVED lines=22> */
[----:B------:R-:W-:Y:S02]  /*54b90*/  IMAD.MOV.U32 R138, RZ, RZ, R136 ;  /* 0x000000ffff8a7224 */ /* 0x000fe400078e0088 */
[----:B------:R-:W-:Y:S02]  /*54ba0*/  IMAD.MOV.U32 R136, RZ, RZ, R134 ;  /* 0x000000ffff887224 */ /* 0x000fe400078e0086 */
[----:B------:R-:W-:Y:S02]  /*54bb0*/  IMAD.MOV.U32 R134, RZ, RZ, R133 ;  /* 0x000000ffff867224 */ /* 0x000fe400078e0085 */
[----:B------:R-:W-:-:S02]  /*54bc0*/  IMAD.X R29, R251, 0x1, R12, P6 ;  /* 0x00000001fb1d7824 */ /* 0x000fc400030e060c */
[----:B------:R-:W-:Y:S01]  /*54bd0*/  IMAD.MOV.U32 R133, RZ, RZ, R120 ;  /* 0x000000ffff857224 */ /* 0x000fe200078e0078 */
[----:B------:R-:W-:Y:S01]  /*54be0*/  IADD3 R120, P6, R141, R11, RZ ;  /* 0x0000000b8d787210 */ /* 0x000fe20007fde0ff */
[----:B------:R-:W-:Y:S02]  /*54bf0*/  IMAD.MOV.U32 R139, RZ, RZ, R137 ;  /* 0x000000ffff8b7224 */ /* 0x000fe400078e0089 */
[----:B------:R-:W-:Y:S02]  /*54c00*/  IMAD.MOV.U32 R137, RZ, RZ, R132 ;  /* 0x000000ffff897224 */ /* 0x000fe400078e0084 */
        /* <DEDUP_REMOVED lines=12> */
[----:B----4-:R-:W-:Y:S02]  /*54cd0*/  SHF.R.S32.HI R251, RZ, 0x1f, R140 ;  /* 0x0000001ffffb7819 */ /* 0x010fe4000001148c */
[----:B0-----:R-:W-:Y:S01]  /*54ce0*/  IADD3 R28, P6, R140, R15, RZ ;  /* 0x0000000f8c1c7210 */ /* 0x001fe20007fde0ff */
[----:B------:R-:W-:-:S04]  /*54cf0*/  IMAD.MOV.U32 R133, RZ, RZ, R130 ;  /* 0x000000ffff857224 */ /* 0x000fc800078e0082 */
[----:B------:R-:W-:Y:S02]  /*54d00*/  IMAD.X R29, R251, 0x1, R14, P6 ;  /* 0x00000001fb1d7824 */ /* 0x000fe400030e060e */
        /* <DEDUP_REMOVED lines=25> */
[----:B--2---:R-:W-:Y:S02]  /*54ea0*/  SHF.R.S32.HI R251, RZ, 0x1f, R145 ;  /* 0x0000001ffffb7819 */ /* 0x004fe40000011491 */
[----:B0-----:R-:W-:-:S05]  /*54eb0*/  IADD3 R28, P6, R145, R15, RZ ;  /* 0x0000000f911c7210 */ /* 0x001fca0007fde0ff */
[----:B------:R-:W-:-:S05]  /*54ec0*/  IMAD.X R29, R251, 0x1, R14, P6 ;  /* 0x00000001fb1d7824 */ /* 0x000fca00030e060e */
[----:B------:R0:W-:Y:S02]  /*54ed0*/  STL.64 [R1+0xe90], R28 ;  /* 0x000e901c01007387 */ /* 0x0001e40000100a00 */
[----:B0-----:R-:W-:-:S05]  /*54ee0*/  IADD3 R28, P6, R145, R13, RZ ;  /* 0x0000000d911c7210 */ /* 0x001fca0007fde0ff */
[----:B------:R-:W-:Y:S01]  /*54ef0*/  IMAD.X R29, R251, 0x1, R12, P6 ;  /* 0x00000001fb1d7824 */ /* 0x000fe200030e060c */
[----:B------:R-:W-:-:S04]  /*54f00*/  IADD3 R242, P6, R145, R11, RZ ;  /* 0x0000000b91f27210 */ /* 0x000fc80007fde0ff */
[----:B------:R0:W-:Y:S01]  /*54f10*/  STL.64 [R1+0xe88], R28 ;  /* 0x000e881c01007387 */ /* 0x0001e20000100a00 */
[----:B------:R-:W-:Y:S01]  /*54f20*/  IMAD.X R243, R251, 0x1, R9, P6 ;  /* 0x00000001fbf37824 */ /* 0x000fe200030e0609 */
        /* <DEDUP_REMOVED lines=18> */
[----:B------:R-:W-:Y:S01]  /*55050*/  IMAD.MOV.U32 R145, RZ, RZ, R118 ;  /* 0x000000ffff917224 */ /* 0x000fe200078e0076 */
[----:B---3--:R-:W-:Y:S02]  /*55060*/  SHF.R.S32.HI R251, RZ, 0x1f, R123 ;  /* 0x0000001ffffb7819 */ /* 0x008fe4000001147b */
        /* <DEDUP_REMOVED lines=68> */
[----:B------:R-:W-:Y:S02]  /*554b0*/  IMAD.MOV.U32 R146, RZ, RZ, R142 ;  /* 0x000000ffff927224 */ /* 0x000fe400078e008e */
[----:B------:R-:W-:Y:S01]  /*554c0*/  IMAD.MOV.U32 R131, RZ, RZ, R124 ;  /* 0x000000ffff837224 */ /* 0x000fe200078e007c */
[----:B------:R-:W-:Y:S01]  /*554d0*/  IADD3 R124, P6, R149, R13, RZ ;  /* 0x0000000d957c7210 */ /* 0x000fe20007fde0ff */
[----:B------:R-:W-:Y:S02]  /*554e0*/  IMAD.MOV.U32 R142, RZ, RZ, R140 ;  /* 0x000000ffff8e7224 */ /* 0x000fe400078e008c */
[----:B------:R-:W-:-:S02]  /*554f0*/  IMAD.MOV.U32 R140, RZ, RZ, R136 ;  /* 0x000000ffff8c7224 */ /* 0x000fc400078e0088 */
        /* <DEDUP_REMOVED lines=13> */
[----:B------:R0:W-:Y:S01]  /*555d0*/  STL.64 [R1+0xdb8], R28 ;  /* 0x000db81c01007387 */ /* 0x0001e20000100a00 */
[----:B------:R-:W-:Y:S02]  /*555e0*/  IMAD.MOV.U32 R143, RZ, RZ, R140 ;  /* 0x000000ffff8f7224 */ /* 0x000fe400078e008c */
[----:B------:R-:W-:Y:S01]  /*555f0*/  IMAD.MOV.U32 R140, RZ, RZ, R141 ;  /* 0x000000ffff8c7224 */ /* 0x000fe200078e008d */
[----:B------:R-:W3:Y:S01]  /*55600*/  LDL.LU R153, [R1+0x338] ;  /* 0x0003380001997983 */ /* 0x000ee20000300800 */
[----:B------:R-:W-:Y:S01]  /*55610*/  IMAD.MOV.U32 R141, RZ, RZ, R134 ;  /* 0x000000ffff8d7224 */ /* 0x000fe200078e0086 */
[----:B----4-:R-:W-:Y:S01]  /*55620*/  SHF.R.S32.HI R251, RZ, 0x1f, R152 ;  /* 0x0000001ffffb7819 */ /* 0x010fe20000011498 */
[----:B------:R-:W-:Y:S01]  /*55630*/  IMAD.MOV.U32 R134, RZ, RZ, R128 ;  /* 0x000000ffff867224 */ /* 0x000fe200078e0080 */
[----:B------:R-:W-:Y:S01]  /*55640*/  IADD3 R128, P6, R152, R15, RZ ;  /* 0x0000000f98807210 */ /* 0x000fe20007fde0ff */
[----:B------:R-:W-:-:S04]  /*55650*/  IMAD.MOV.U32 R148, RZ, RZ, R129 ;  /* 0x000000ffff947224 */ /* 0x000fc800078e0081 */
        /* <DEDUP_REMOVED lines=63> */
[----:B------:R-:W-:Y:S02]  /*55a50*/  IMAD.MOV.U32 R151, RZ, RZ, R148 ;  /* 0x000000ffff977224 */ /* 0x000fe400078e0094 */
[----:B------:R-:W-:Y:S02]  /*55a60*/  IMAD.X R29, R251, 0x1, R8, P6 ;  /* 0x00000001fb1d7824 */ /* 0x000fe400030e0608 */
[----:B------:R-:W-:-:S02]  /*55a70*/  IMAD.MOV.U32 R148, RZ, RZ, R149 ;  /* 0x000000ffff947224 */ /* 0x000fc400078e0095 */
[----:B------:R-:W-:Y:S02]  /*55a80*/  IMAD.MOV.U32 R149, RZ, RZ, R146 ;  /* 0x000000ffff957224 */ /* 0x000fe400078e0092 */
[----:B------:R-:W-:Y:S02]  /*55a90*/  IMAD.MOV.U32 R146, RZ, RZ, R147 ;  /* 0x000000ffff927224 */ /* 0x000fe400078e0093 */
[----:B------:R-:W-:Y:S01]  /*55aa0*/  IMAD.MOV.U32 R147, RZ, RZ, R144 ;  /* 0x000000ffff937224 */ /* 0x000fe200078e0090 */
[----:B------:R0:W-:Y:S01]  /*55ab0*/  STL.64 [R1+0xd38], R28 ;  /* 0x000d381c01007387 */ /* 0x0001e20000100a00 */
[----:B------:R-:W-:Y:S02]  /*55ac0*/  IMAD.MOV.U32 R144, RZ, RZ, R145 ;  /* 0x000000ffff907224 */ /* 0x000fe400078e0091 */
[----:B------:R-:W-:Y:S02]  /*55ad0*/  IMAD.MOV.U32 R145, RZ, RZ, R133 ;  /* 0x000000ffff917224 */ /* 0x000fe400078e0085 */
[----:B------:R-:W3:Y:S01]  /*55ae0*/  LDL.LU R133, [R1+0x348] ;  /* 0x0003480001857983 */ /* 0x000ee20000300800 */
[----:B----4-:R-:W-:Y:S01]  /*55af0*/  SHF.R.S32.HI R251, RZ, 0x1f, R156 ;  /* 0x0000001ffffb7819 */ /* 0x010fe2000001149c */
[----:B------:R-:W-:-:S02]  /*55b00*/  IMAD.MOV.U32 R152, RZ, RZ, R150 ;  /* 0x000000ffff987224 */ /* 0x000fc400078e0096 */
[----:B------:R-:W-:Y:S01]  /*55b10*/  IMAD.MOV.U32 R150, RZ, RZ, R146 ;  /* 0x000000ffff967224 */ /* 0x000fe200078e0092 */
[C---:B0-----:R-:W-:Y:S01]  /*55b20*/  IADD3 R28, P6, R156.reuse, R15, RZ ;  /* 0x0000000f9c1c7210 */ /* 0x041fe20007fde0ff */
[----:B------:R-:W-:Y:S02]  /*55b30*/  IMAD.MOV.U32 R146, RZ, RZ, R144 ;  /* 0x000000ffff927224 */ /* 0x000fe400078e0090 */
[----:B------:R-:W-:Y:S02]  /*55b40*/  IMAD.MOV.U32 R144, RZ, RZ, R130 ;  /* 0x000000ffff907224 */ /* 0x000fe400078e0082 */
[----:B------:R-:W-:Y:S01]  /*55b50*/  IMAD.X R29, R251, 0x1, R14, P6 ;  /* 0x00000001fb1d7824 */ /* 0x000fe200030e060e */
        /* <DEDUP_REMOVED lines=42> */
[----:B---3--:R-:W-:-:S03]  /*55e00*/  SHF.R.S32.HI R251, RZ, 0x1f, R133 ;  /* 0x0000001ffffb7819 */ /* 0x008fc60000011485 */
[----:B------:R-:W3:Y:S01]  /*55e10*/  LDL.LU R160, [R1+0x354] ;  /* 0x0003540001a07983 */ /* 0x000ee20000300800 */
        /* <DEDUP_REMOVED lines=9> */
[----:B------:R-:W-:Y:S02]  /*55eb0*/  IMAD.MOV.U32 R155, RZ, RZ, R152 ;  /* 0x000000ffff9b7224 */ /* 0x000fe400078e0098 */
[----:B------:R-:W-:Y:S01]  /*55ec0*/  IMAD.MOV.U32 R152, RZ, RZ, R153 ;  /* 0x000000ffff987224 */ /* 0x000fe200078e0099 */
[----:B------:R0:W-:Y:S01]  /*55ed0*/  STL.64 [R1+0xcc0], R28 ;  /* 0x000cc01c01007387 */ /* 0x0001e20000100a00 */
[----:B------:R-:W-:-:S03]  /*55ee0*/  IMAD.MOV.U32 R153, RZ, RZ, R151 ;  /* 0x000000ffff997224 */ /* 0x000fc600078e0097 */
[----:B------:R-:W3:Y:S01]  /*55ef0*/  LDL.LU R161, [R1+0x358] ;  /* 0x0003580001a17983 */ /* 0x000ee20000300800 */
[----:B------:R-:W-:Y:S02]  /*55f00*/  IMAD.MOV.U32 R151, RZ, RZ, R146 ;  /* 0x000000ffff977224 */ /* 0x000fe400078e0092 */
[----:B------:R-:W-:Y:S01]  /*55f10*/  IMAD.MOV.U32 R146, RZ, RZ, R132 ;  /* 0x000000ffff927224 */ /* 0x000fe200078e0084 */
[----:B------:R-:W-:-:S05]  /*55f20*/  IADD3 R132, P6, R133, R10, RZ ;  /* 0x0000000a85847210 */ /* 0x000fca0007fde0ff */
[----:B------:R-:W-:Y:S01]  /*55f30*/  IMAD.X R133, R251, 0x1, R8, P6 ;  /* 0x00000001fb857824 */ /* 0x000fe200030e0608 */
[----:B----4-:R-:W-:Y:S02]  /*55f40*/  SHF.R.S32.HI R251, RZ, 0x1f, R158 ;  /* 0x0000001ffffb7819 */ /* 0x010fe4000001149e */
[C---:B0-----:R-:W-:Y:S01]  /*55f50*/  IADD3 R28, P6, R158.reuse, R15, RZ ;  /* 0x0000000f9e1c7210 */ /* 0x041fe20007fde0ff */
[----:B------:R-:W-:Y:S02]  /*55f60*/  IMAD.MOV.U32 R156, RZ, RZ, R136 ;  /* 0x000000ffff9c7224 */ /* 0x000fe400078e0088 */
[----:B------:R-:W-:Y:S02]  /*55f70*/  IMAD.MOV.U32 R157, RZ, RZ, R154 ;  /* 0x000000ffff9d7224 */ /* 0x000fe400078e009a */
[----:B------:R-:W-:Y:S01]  /*55f80*/  IMAD.X R29, R251, 0x1, R14, P6 ;  /* 0x00000001fb1d7824 */ /* 0x000fe200030e060e */
[----:B------:R-:W-:Y:S01]  /*55f90*/  IADD3 R136, P6, R158, R13, RZ ;  /* 0x0000000d9e887210 */ /* 0x000fe20007fde0ff */
        /* <DEDUP_REMOVED lines=31> */
[----:B---3--:R-:W-:-:S02]  /*56190*/  SHF.R.S32.HI R251, RZ, 0x1f, R160 ;  /* 0x0000001ffffb7819 */ /* 0x008fc400000114a0 */
        /* <DEDUP_REMOVED lines=11> */
[----:B------:R-:W3:Y:S01]  /*56250*/  LDL.LU R163, [R1+0x364] ;  /* 0x0003640001a37983 */ /* 0x000ee20000300800 */
        /* <DEDUP_REMOVED lines=14> */
[----:B------:R-:W4:Y:S01]  /*56340*/  LDL.LU R167, [R1+0x368] ;  /* 0x0003680001a77983 */ /* 0x000f220000300800 */
        /* <DEDUP_REMOVED lines=48> */
[----:B----4-:R-:W-:Y:S02]  /*56650*/  SHF.R.S32.HI R251, RZ, 0x1f, R167 ;  /* 0x0000001ffffb7819 */ /* 0x010fe400000114a7 */
[----:B------:R-:W-:Y:S01]  /*56660*/  IADD3 R140, P6, R167, R15, RZ ;  /* 0x0000000fa78c7210 */ /* 0x000fe20007fde0ff */
[----:B------:R-:W-:-:S04]  /*56670*/  IMAD.MOV.U32 R160, RZ, RZ, R141 ;  /* 0x000000ffffa07224 */ /* 0x000fc800078e008d */
        /* <DEDUP_REMOVED lines=8> */
[----:B------:R-:W-:Y:S01]  /*56700*/  IMAD.MOV.U32 R164, RZ, RZ, R151 ;  /* 0x000000ffffa47224 */ /* 0x000fe200078e0097 */
[----:B------:R0:W-:Y:S01]  /*56710*/  STL.64 [R1+0xbc8], R28 ;  /* 0x000bc81c01007387 */ /* 0x0001e20000100a00 */
[----:B------:R-:W-:-:S02]  /*56720*/  IMAD.MOV.U32 R151, RZ, RZ, R145 ;  /* 0x000000ffff977224 */ /* 0x000fc400078e0091 */
[----:B------:R-:W-:Y:S01]  /*56730*/  IMAD.X R145, R251, 0x1, R9, P6 ;  /* 0x00000001fb917824 */ /* 0x000fe200030e0609 */
[----:B0-----:R-:W-:-:S05]  /*56740*/  IADD3 R28, P6, R167, R10, RZ ;  /* 0x0000000aa71c7210 */ /* 0x001fca0007fde0ff */
[----:B------:R-:W-:-:S05]  /*56750*/  IMAD.X R29, R251, 0x1, R8, P6 ;  /* 0x00000001fb1d7824 */ /* 0x000fca00030e0608 */
[----:B------:R0:W-:Y:S01]  /*56760*/  STL.64 [R1+0xbb8], R28 ;  /* 0x000bb81c01007387 */ /* 0x0001e20000100a00 */
[----:B------:R-:W-:Y:S02]  /*56770*/  IMAD.MOV.U32 R167, RZ, RZ, R164 ;  /* 0x000000ffffa77224 */ /* 0x000fe400078e00a4 */
[----:B------:R-:W-:Y:S02]  /*56780*/  IMAD.MOV.U32 R164, RZ, RZ, R147 ;  /* 0x000000ffffa47224 */ /* 0x000fe400078e0093 */
        /* <DEDUP_REMOVED lines=40> */
[----:B------:R-:W-:Y:S02]  /*56a10*/  IMAD.X R29, R251, 0x1, R8, P6 ;  /* 0x00000001fb1d7824 */ /* 0x000fe400030e0608 */
[----:B------:R-:W-:-:S03]  /*56a20*/  IMAD.MOV.U32 R166, RZ, RZ, R164 ;  /* 0x000000ffffa67224 */ /* 0x000fc600078e00a4 */
[----:B------:R0:W-:Y:S01]  /*56a30*/  STL.64 [R1+0xb58], R28 ;  /* 0x000b581c01007387 */ /* 0x0001e20000100a00 */
[----:B------:R-:W-:-:S03]  /*56a40*/  IMAD.MOV.U32 R164, RZ, RZ, R165 ;  /* 0x000000ffffa47224 */ /* 0x000fc600078e00a5 */
[----:B------:R-:W3:Y:S01]  /*56a50*/  LDL.LU R171, [R1+0x384] ;  /* 0x0003840001ab7983 */ /* 0x000ee20000300800 */
[----:B------:R-:W-:Y:S02]  /*56a60*/  IMAD.MOV.U32 R165, RZ, RZ, R158 ;  /* 0x000000ffffa57224 */ /* 0x000fe400078e009e */
        /* <DEDUP_REMOVED lines=8> */
[----:B------:R0:W-:Y:S01]  /*56af0*/  STL.64 [R1+0xb48], R28 ;  /* 0x000b481c01007387 */ /* 0x0001e20000100a00 */
        /* <DEDUP_REMOVED lines=66> */
[----:B0-----:R-:W-:Y:S01]  /*56f20*/  IADD3 R28, P6, R173, R10, RZ ;  /* 0x0000000aad1c7210 */ /* 0x001fe20007fde0ff */
[----:B------:R-:W-:Y:S02]  /*56f30*/  IMAD.MOV.U32 R173, RZ, RZ, R170 ;  /* 0x000000ffffad7224 */ /* 0x000fe400078e00aa */
[----:B------:R-:W-:Y:S02]  /*56f40*/  IMAD.MOV.U32 R170, RZ, RZ, R171 ;  /* 0x000000ffffaa7224 */ /* 0x000fe400078e00ab */
[----:B------:R-:W-:Y:S02]  /*56f50*/  IMAD.MOV.U32 R171, RZ, RZ, R168 ;  /* 0x000000ffffab7224 */ /* 0x000fe400078e00a8 */
[----:B------:R-:W-:Y:S02]  /*56f60*/  IMAD.MOV.U32 R168, RZ, RZ, R158 ;  /* 0x000000ffffa87224 */ /* 0x000fe400078e009e */
[----:B------:R-:W-:-:S02]  /*56f70*/  IMAD.X R29, R251, 0x1, R8, P6 ;  /* 0x00000001fb1d7824 */ /* 0x000fc400030e0608 */
[----:B------:R-:W-:-:S03]  /*56f80*/  IMAD.MOV.U32 R158, RZ, RZ, R152 ;  /* 0x000000ffff9e7224 */ /* 0x000fc600078e0098 */
[----:B------:R0:W-:Y:S04]  /*56f90*/  STL.64 [R1+0xab8], R28 ;  /* 0x000ab81c01007387 */ /* 0x0001e80000100a00 */
[----:B------:R-:W4:Y:S01]  /*56fa0*/  LDL.LU R177, [R1+0x398] ;  /* 0x0003980001b17983 */ /* 0x000f220000300800 */
[----:B------:R-:W-:Y:S02]  /*56fb0*/  SHF.R.S32.HI R251, RZ, 0x1f, R176 ;  /* 0x0000001ffffb7819 */ /* 0x000fe400000114b0 */
        /* <DEDUP_REMOVED lines=39> */
[----:B------:R0:W-:Y:S01]  /*57230*/  STL.64 [R1+0xa58], R28 ;  /* 0x000a581c01007387 */ /* 0x0001e20000100a00 */
[----:B------:R-:W-:Y:S02]  /*57240*/  IMAD.MOV.U32 R175, RZ, RZ, R173 ;  /* 0x000000ffffaf7224 */ /* 0x000fe400078e00ad */
[----:B------:R-:W-:Y:S01]  /*57250*/  IMAD.MOV.U32 R173, RZ, RZ, R161 ;  /* 0x000000ffffad7224 */ /* 0x000fe200078e00a1 */
[----:B------:R-:W3:Y:S01]  /*57260*/  LDL.LU R179, [R1+0x3a4] ;  /* 0x0003a40001b37983 */ /* 0x000ee20000300800 */
        /* <DEDUP_REMOVED lines=11> */
[----:B------:R0:W-:Y:S01]  /*57320*/  STL.64 [R1+0xa40], R28 ;  /* 0x000a401c01007387 */ /* 0x0001e20000100a00 */
[----:B------:R-:W-:Y:S02]  /*57330*/  IMAD.MOV.U32 R176, RZ, RZ, R174 ;  /* 0x000000ffffb07224 */ /* 0x000fe400078e00ae */
[----:B------:R-:W-:Y:S01]  /*57340*/  IMAD.MOV.U32 R174, RZ, RZ, R172 ;  /* 0x000000ffffae7224 */ /* 0x000fe200078e00ac */
[----:B0-----:R-:W-:Y:S01]  /*57350*/  IADD3 R28, P6, R177, R10, RZ ;  /* 0x0000000ab11c7210 */ /* 0x001fe20007fde0ff */
[----:B------:R-:W-:Y:S02]  /*57360*/  IMAD.MOV.U32 R177, RZ, RZ, R175 ;  /* 0x000000ffffb17224 */ /* 0x000fe400078e00af */
[----:B------:R-:W-:Y:S02]  /*57370*/  IMAD.MOV.U32 R175, RZ, RZ, R173 ;  /* 0x000000ffffaf7224 */ /* 0x000fe400078e00ad */
[----:B------:R-:W-:Y:S01]  /*57380*/  IMAD.X R29, R251, 0x1, R8, P6 ;  /* 0x00000001fb1d7824 */ /* 0x000fe200030e0608 */
[----:B------:R-:W-:Y:S01]  /*57390*/  SHF.R.S32.HI R251, RZ, 0x1f, R181 ;  /* 0x0000001ffffb7819 */ /* 0x000fe200000114b5 */
[----:B------:R-:W-:Y:S01]  /*573a0*/  IMAD.MOV.U32 R173, RZ, RZ, R154 ;  /* 0x000000ffffad7224 */ /* 0x000fe200078e009a */
[----:B------:R-:W-:Y:S01]  /*573b0*/  IADD3 R154, P6, R181, R15, RZ ;  /* 0x0000000fb59a7210 */ /* 0x000fe20007fde0ff */
[----:B------:R-:W-:-:S02]  /*573c0*/  IMAD.MOV.U32 R172, RZ, RZ, R170 ;  /* 0x000000ffffac7224 */ /* 0x000fc400078e00aa */
[----:B------:R-:W-:Y:S01]  /*573d0*/  IMAD.MOV.U32 R170, RZ, RZ, R171 ;  /* 0x000000ffffaa7224 */ /* 0x000fe200078e00ab */
[----:B------:R0:W-:Y:S01]  /*573e0*/  STL.64 [R1+0xa38], R28 ;  /* 0x000a381c01007387 */ /* 0x0001e20000100a00 */
[----:B------:R-:W-:Y:S02]  /*573f0*/  IMAD.MOV.U32 R171, RZ, RZ, R155 ;  /* 0x000000ffffab7224 */ /* 0x000fe400078e009b */
[----:B------:R-:W-:Y:S01]  /*57400*/  IMAD.X R155, R251, 0x1, R14, P6 ;  /* 0x00000001fb9b7824 */ /* 0x000fe200030e060e */
[----:B------:R-:W4:Y:S01]  /*57410*/  LDL.LU R183, [R1+0x3a8] ;  /* 0x0003a80001b77983 */ /* 0x000f220000300800 */
[----:B0-----:R-:W-:-:S05]  /*57420*/  IADD3 R28, P6, R181, R13, RZ ;  /* 0x0000000db51c7210 */ /* 0x001fca0007fde0ff */
[----:B------:R-:W-:-:S05]  /*57430*/  IMAD.X R29, R251, 0x1, R12, P6 ;  /* 0x00000001fb1d7824 */ /* 0x000fca00030e060c */
[----:B------:R0:W-:Y:S02]  /*57440*/  STL.64 [R1+0xa28], R28 ;  /* 0x000a281c01007387 */ /* 0x0001e40000100a00 */
        /* <DEDUP_REMOVED lines=9> */
[----:B------:R-:W-:Y:S02]  /*574e0*/  IMAD.MOV.U32 R172, RZ, RZ, R173 ;  /* 0x000000ffffac7224 */ /* 0x000fe400078e00ad */
[----:B------:R-:W-:-:S02]  /*574f0*/  IMAD.MOV.U32 R173, RZ, RZ, R171 ;  /* 0x000000ffffad7224 */ /* 0x000fc400078e00ab */
[----:B------:R-:W-:Y:S02]  /*57500*/  IMAD.X R29, R251, 0x1, R8, P6 ;  /* 0x00000001fb1d7824 */ /* 0x000fe400030e0608 */
[----:B------:R-:W-:Y:S02]  /*57510*/  IMAD.MOV.U32 R171, RZ, RZ, R168 ;  /* 0x000000ffffab7224 */ /* 0x000fe400078e00a8 */
[----:B------:R-:W-:Y:S01]  /*57520*/  IMAD.MOV.U32 R168, RZ, RZ, R169 ;  /* 0x000000ffffa87224 */ /* 0x000fe200078e00a9 */
[----:B------:R0:W-:Y:S01]  /*57530*/  STL.64 [R1+0xa18], R28 ;  /* 0x000a181c01007387 */ /* 0x0001e20000100a00 */
[----:B------:R-:W-:-:S03]  /*57540*/  IMAD.MOV.U32 R169, RZ, RZ, R165 ;  /* 0x000000ffffa97224 */ /* 0x000fc600078e00a5 */
[----:B------:R-:W3:Y:S01]  /*57550*/  LDL.LU R165, [R1+0x3ec] ;  /* 0x0003ec0001a57983 */ /* 0x000ee20000300800 */
        /* <DEDUP_REMOVED lines=21> */
[----:B---3--:R-:W-:Y:S02]  /*576b0*/  IMAD.MOV.U32 R169, RZ, RZ, R165 ;  /* 0x000000ffffa97224 */ /* 0x008fe400078e00a5 */
[----:B------:R-:W-:Y:S02]  /*576c0*/  IMAD.MOV.U32 R165, RZ, RZ, R162 ;  /* 0x000000ffffa57224 */ /* 0x000fe400078e00a2 */
[----:B------:R-:W-:Y:S02]  /*576d0*/  IMAD.MOV.U32 R162, RZ, RZ, R163 ;  /* 0x000000ffffa27224 */ /* 0x000fe400078e00a3 */
[----:B------:R-:W2:Y:S01]  /*576e0*/  LDL.LU R163, [R1+0x41c] ;  /* 0x00041c0001a37983 */ /* 0x000ea20000300800 */
[----:B------:R-:W-:Y:S02]  /*576f0*/  SHF.R.S32.HI R251, RZ, 0x1f, R179 ;  /* 0x0000001ffffb7819 */ /* 0x000fe400000114b3 */
        /* <DEDUP_REMOVED lines=18> */
[----:B------:R-:W-:-:S05]  /*57820*/  IMAD.X R29, R251, 0x1, R8, P6 ;  /* 0x00000001fb1d7824 */ /* 0x000fca00030e0608 */
[----:B------:R0:W-:Y:S01]  /*57830*/  STL.64 [R1+0x9d8], R28 ;  /* 0x0009d81c01007387 */ /* 0x0001e20000100a00 */
[----:B--2---:R-:W-:Y:S02]  /*57840*/  IMAD.MOV.U32 R162, RZ, RZ, R163 ;  /* 0x000000ffffa27224 */ /* 0x004fe400078e00a3 */
[----:B------:R-:W-:Y:S02]  /*57850*/  IMAD.MOV.U32 R163, RZ, RZ, R156 ;  /* 0x000000ffffa37224 */ /* 0x000fe400078e009c */
[----:B------:R-:W-:Y:S02]  /*57860*/  IMAD.MOV.U32 R156, RZ, RZ, R157 ;  /* 0x000000ffff9c7224 */ /* 0x000fe400078e009d */
[----:B------:R-:W-:Y:S02]  /*57870*/  IMAD.MOV.U32 R157, RZ, RZ, R248 ;  /* 0x000000ffff9d7224 */ /* 0x000fe400078e00f8 */
[----:B------:R-:W2:Y:S01]  /*57880*/  LDL.LU R248, [R1+0x450] ;  /* 0x0004500001f87983 */ /* 0x000ea20000300800 */
[----:B----4-:R-:W-:-:S02]  /*57890*/  SHF.R.S32.HI R251, RZ, 0x1f, R183 ;  /* 0x0000001ffffb7819 */ /* 0x010fc400000114b7 */
        /* <DEDUP_REMOVED lines=10> */
[----:B------:R-:W-:Y:S02]  /*57940*/  IMAD.MOV.U32 R178, RZ, RZ, R173 ;  /* 0x000000ffffb27224 */ /* 0x000fe400078e00ad */
[----:B------:R-:W-:Y:S01]  /*57950*/  IMAD.MOV.U32 R173, RZ, RZ, R156 ;  /* 0x000000ffffad7224 */ /* 0x000fe200078e009c */
[----:B------:R0:W-:Y:S01]  /*57960*/  STL.64 [R1+0x9d0], R28 ;  /* 0x0009d01c01007387 */ /* 0x0001e20000100a00 */
[----:B------:R-:W-:Y:S02]  /*57970*/  IMAD.MOV.U32 R179, RZ, RZ, R157 ;  /* 0x000000ffffb37224 */ /* 0x000fe400078e009d */
[----:B------:R-:W-:-:S02]  /*57980*/  IMAD.MOV.U32 R186, RZ, RZ, R180 ;  /* 0x000000ffffba7224 */ /* 0x000fc400078e00b4 */
[----:B------:R-:W-:Y:S02]  /*57990*/  IMAD.MOV.U32 R180, RZ, RZ, R181 ;  /* 0x000000ffffb47224 */ /* 0x000fe400078e00b5 */
[----:B------:R-:W-:Y:S02]  /*579a0*/  IMAD.MOV.U32 R181, RZ, RZ, R178 ;  /* 0x000000ffffb57224 */ /* 0x000fe400078e00b2 */
[----:B------:R-:W-:Y:S02]  /*579b0*/  IMAD.MOV.U32 R178, RZ, RZ, R179 ;  /* 0x000000ffffb27224 */ /* 0x000fe400078e00b3 */
[----:B------:R-:W-:Y:S02]  /*579c0*/  IMAD.MOV.U32 R179, RZ, RZ, R167 ;  /* 0x000000ffffb37224 */ /* 0x000fe400078e00a7 */
[----:B------:R-:W-:Y:S02]  /*579d0*/  IMAD.MOV.U32 R167, RZ, RZ, R160 ;  /* 0x000000ffffa77224 */ /* 0x000fe400078e00a0 */
[----:B--2---:R-:W-:-:S02]  /*579e0*/  IMAD.MOV.U32 R163, RZ, RZ, R248 ;  /* 0x000000ffffa37224 */ /* 0x004fc400078e00f8 */
[----:B------:R-:W-:Y:S02]  /*579f0*/  IMAD.MOV.U32 R248, RZ, RZ, R245 ;  /* 0x000000fffff87224 */ /* 0x000fe400078e00f5 */
[----:B------:R-:W-:Y:S01]  /*57a00*/  IMAD.X R245, R251, 0x1, R12, P6 ;  /* 0x00000001fbf57824 */ /* 0x000fe200030e060c */
[----:B------:R-:W-:-:S05]  /*57a10*/  IADD3 R156, P6, R183, R11, RZ ;  /* 0x0000000bb79c7210 */ /* 0x000fca0007fde0ff */
[----:B------:R-:W-:Y:S01]  /*57a20*/  IMAD.X R157, R251, 0x1, R9, P6 ;  /* 0x00000001fb9d7824 */ /* 0x000fe200030e0609 */
[----:B0-----:R-:W-:-:S05]  /*57a30*/  IADD3 R28, P6, R183, R10, RZ ;  /* 0x0000000ab71c7210 */ /* 0x001fca0007fde0ff */
[----:B------:R-:W-:-:S05]  /*57a40*/  IMAD.X R29, R251, 0x1, R8, P6 ;  /* 0x00000001fb1d7824 */ /* 0x000fca00030e0608 */
[----:B------:R0:W-:Y:S04]  /*57a50*/  STL.64 [R1+0x9b8], R28 ;  /* 0x0009b81c01007387 */ /* 0x0001e80000100a00 */
[----:B------:R-:W2:Y:S01]  /*57a60*/  LDL.LU R160, [R1+0x3f8] ;  /* 0x0003f80001a07983 */ /* 0x000ea20000300800 */
[----:B------:R-:W-:Y:S01]  /*57a70*/  SHF.R.S32.HI R251, RZ, 0x1f, R184 ;  /* 0x0000001ffffb7819 */ /* 0x000fe200000114b8 */
        /* <DEDUP_REMOVED lines=17> */
[----:B--2---:R-:W-:Y:S01]  /*57b90*/  IMAD.MOV.U32 R167, RZ, RZ, R160 ;  /* 0x000000ffffa77224 */ /* 0x004fe200078e00a0 */
[----:B------:R-:W-:-:S05]  /*57ba0*/  IADD3 R160, P6, R184, R13, RZ ;  /* 0x0000000db8a07210 */ /* 0x000fca0007fde0ff */
[----:B------:R-:W-:Y:S01]  /*57bb0*/  IMAD.X R161, R251, 0x1, R12, P6 ;  /* 0x00000001fba17824 */ /* 0x000fe200030e060c */
        /* <DEDUP_REMOVED lines=25> */
[----:B------:R-:W-:-:S03]  /*57d50*/  IMAD.MOV.U32 R179, RZ, RZ, R176 ;  /* 0x000000ffffb37224 */ /* 0x000fc600078e00b0 */
[----:B------:R0:W-:Y:S01]  /*57d60*/  STL.64 [R1+0x978], R28 ;  /* 0x0009781c01007387 */ /* 0x0001e20000100a00 */
[----:B--2---:R-:W-:Y:S02]  /*57d70*/  IMAD.MOV.U32 R176, RZ, RZ, R174 ;  /* 0x000000ffffb07224 */ /* 0x004fe400078e00ae */
[----:B------:R-:W-:Y:S02]  /*57d80*/  IMAD.MOV.U32 R174, RZ, RZ, R175 ;  /* 0x000000ffffae7224 */ /* 0x000fe400078e00af */
        /* <DEDUP_REMOVED lines=14> */
[----:B------:R-:W-:Y:S01]  /*57e70*/  IMAD.MOV.U32 R179, RZ, RZ, R174 ;  /* 0x000000ffffb37224 */ /* 0x000fe200078e00ae */
[----:B------:R0:W-:Y:S01]  /*57e80*/  STL.64 [R1+0x968], R28 ;  /* 0x0009681c01007387 */ /* 0x0001e20000100a00 */
[----:B------:R-:W-:Y:S02]  /*57e90*/  IMAD.MOV.U32 R174, RZ, RZ, R159 ;  /* 0x000000ffffae7224 */ /* 0x000fe400078e009f */
[----:B--2---:R-:W-:Y:S02]  /*57ea0*/  IMAD.MOV.U32 R176, RZ, RZ, R175 ;  /* 0x000000ffffb07224 */ /* 0x004fe400078e00af */
[----:B------:R-:W-:Y:S01]  /*57eb0*/  IMAD.MOV.U32 R175, RZ, RZ, R158 ;  /* 0x000000ffffaf7224 */ /* 0x000fe200078e009e */
[----:B------:R-:W-:-:S05]  /*57ec0*/  IADD3 R158, P6, R187, R11, RZ ;  /* 0x0000000bbb9e7210 */ /* 0x000fca0007fde0ff */
[----:B------:R-:W-:Y:S01]  /*57ed0*/  IMAD.X R159, R251, 0x1, R9, P6 ;  /* 0x00000001fb9f7824 */ /* 0x000fe200030e0609 */
[----:B0-----:R-:W-:-:S05]  /*57ee0*/  IADD3 R28, P6, R187, R10, RZ ;  /* 0x0000000abb1c7210 */ /* 0x001fca0007fde0ff */
[----:B------:R-:W-:Y:S01]  /*57ef0*/  IMAD.X R29, R251, 0x1, R8, P6 ;  /* 0x00000001fb1d7824 */ /* 0x000fe200030e0608 */
[----:B------:R-:W-:Y:S01]  /*57f00*/  SHF.R.S32.HI R251, RZ, 0x1f, R186 ;  /* 0x0000001ffffb7819 */ /* 0x000fe200000114ba */
        /* <DEDUP_REMOVED lines=10> */
[----:B------:R-:W-:Y:S02]  /*57fb0*/  IMAD.X R29, R251, 0x1, R14, P6 ;  /* 0x00000001fb1d7824 */ /* 0x000fe400030e060e */
[----:B------:R-:W-:Y:S02]  /*57fc0*/  IMAD.MOV.U32 R179, RZ, RZ, R176 ;  /* 0x000000ffffb37224 */ /* 0x000fe400078e00b0 */
[----:B------:R-:W-:-:S02]  /*57fd0*/  IMAD.MOV.U32 R176, RZ, RZ, R246 ;  /* 0x000000ffffb07224 */ /* 0x000fc400078e00f6 */
[----:B------:R-:W2:Y:S04]  /*57fe0*/  LDL.LU R246, [R1+0x1124] ;  /* 0x0011240001f67983 */ /* 0x000ea80000300800 */
        /* <DEDUP_REMOVED lines=22> */
[----:B------:R-:W-:Y:S01]  /*58150*/  SHF.R.S32.HI R251, RZ, 0x1f, R193 ;  /* 0x0000001ffffb7819 */ /* 0x000fe200000114c1 */
        /* <DEDUP_REMOVED lines=8> */
[----:B------:R-:W-:Y:S01]  /*581e0*/  IADD3 R162, P6, R193, R13, RZ ;  /* 0x0000000dc1a27210 */ /* 0x000fe20007fde0ff */
[----:B------:R-:W-:Y:S02]  /*581f0*/  IMAD.MOV.U32 R187, RZ, RZ, R183 ;  /* 0x000000ffffbb7224 */ /* 0x000fe400078e00b7 */
[----:B------:R-:W-:Y:S02]  /*58200*/  IMAD.MOV.U32 R183, RZ, RZ, R179 ;  /* 0x000000ffffb77224 */ /* 0x000fe400078e00b3 */
[----:B------:R-:W-:Y:S01]  /*58210*/  IMAD.MOV.U32 R179, RZ, RZ, R177 ;  /* 0x000000ffffb37224 */ /* 0x000fe200078e00b1 */
[----:B------:R0:W-:Y:S01]  /*58220*/  STL.64 [R1+0x930], R28 ;  /* 0x0009301c01007387 */ /* 0x0001e20000100a00 */
        /* <DEDUP_REMOVED lines=9> */
[----:B---3--:R-:W-:Y:S02]  /*582c0*/  IMAD.MOV.U32 R177, RZ, RZ, R173 ;  /* 0x000000ffffb17224 */ /* 0x008fe400078e00ad */
[----:B------:R-:W-:Y:S02]  /*582d0*/  IMAD.MOV.U32 R173, RZ, RZ, R163 ;  /* 0x000000ffffad7224 */ /* 0x000fe400078e00a3 */
[----:B------:R-:W-:Y:S01]  /*582e0*/  IMAD.X R163, R251, 0x1, R12, P6 ;  /* 0x00000001fba37824 */ /* 0x000fe200030e060c */
[----:B0-----:R-:W-:-:S05]  /*582f0*/  IADD3 R28, P6, R193, R11, RZ ;  /* 0x0000000bc11c7210 */ /* 0x001fca0007fde0ff */
[----:B------:R-:W-:-:S05]  /*58300*/  IMAD.X R29, R251, 0x1, R9, P6 ;  /* 0x00000001fb1d7824 */ /* 0x000fca00030e0609 */
[----:B------:R0:W-:Y:S02]  /*58310*/  STL.64 [R1+0x920], R28 ;  /* 0x0009201c01007387 */ /* 0x0001e40000100a00 */
[----:B0-----:R-:W-:-:S05]  /*58320*/  IADD3 R28, P6, R193, R10, RZ ;  /* 0x0000000ac11c7210 */ /* 0x001fca0007fde0ff */
[----:B------:R-:W-:Y:S01]  /*58330*/  IMAD.X R29, R251, 0x1, R8, P6 ;  /* 0x00000001fb1d7824 */ /* 0x000fe200030e0608 */
[----:B------:R-:W-:-:S04]  /*58340*/  SHF.R.S32.HI R251, RZ, 0x1f, R188 ;  /* 0x0000001ffffb7819 */ /* 0x000fc800000114bc */
[----:B------:R0:W-:Y:S01]  /*58350*/  STL.64 [R1+0x918], R28 ;  /* 0x0009181c01007387 */ /* 0x0001e20000100a00 */
        /* <DEDUP_REMOVED lines=26> */
[----:B------:R-:W-:Y:S01]  /*58500*/  IMAD.MOV.U32 R187, RZ, RZ, R184 ;  /* 0x000000ffffbb7224 */ /* 0x000fe200078e00b8 */
[----:B0-----:R-:W-:-:S05]  /*58510*/  IADD3 R28, P6, R165, R11, RZ ;  /* 0x0000000ba51c7210 */ /* 0x001fca0007fde0ff */
[----:B------:R-:W-:Y:S02]  /*58520*/  IMAD.X R29, R251, 0x1, R9, P6 ;  /* 0x00000001fb1d7824 */ /* 0x000fe400030e0609 */
[----:B------:R-:W-:-:S03]  /*58530*/  IMAD.MOV.U32 R199, RZ, RZ, R188 ;  /* 0x000000ffffc77224 */ /* 0x000fc600078e00bc */
[----:B------:R0:W-:Y:S01]  /*58540*/  STL.64 [R1+0x8e0], R28 ;  /* 0x0008e01c01007387 */ /* 0x0001e20000100a00 */
[----:B------:R-:W-:Y:S02]  /*58550*/  IMAD.MOV.U32 R188, RZ, RZ, R189 ;  /* 0x000000ffffbc7224 */ /* 0x000fe400078e00bd */
[----:B------:R-:W-:-:S04]  /*58560*/  IMAD.MOV.U32 R189, RZ, RZ, R186 ;  /* 0x000000ffffbd7224 */ /* 0x000fc800078e00ba */
[----:B------:R-:W-:Y:S02]  /*58570*/  IMAD.MOV.U32 R193, RZ, RZ, R189 ;  /* 0x000000ffffc17224 */ /* 0x000fe400078e00bd */
[----:B------:R-:W-:Y:S02]  /*58580*/  IMAD.MOV.U32 R192, RZ, RZ, R188 ;  /* 0x000000ffffc07224 */ /* 0x000fe400078e00bc */
[----:B----4-:R-:W-:Y:S02]  /*58590*/  IMAD.MOV.U32 R184, RZ, RZ, R185 ;  /* 0x000000ffffb87224 */ /* 0x010fe400078e00b9 */
[----:B------:R-:W-:Y:S02]  /*585a0*/  IMAD.MOV.U32 R185, RZ, RZ, R180 ;  /* 0x000000ffffb97224 */ /* 0x000fe400078e00b4 */
[----:B------:R-:W-:Y:S02]  /*585b0*/  IMAD.MOV.U32 R180, RZ, RZ, R181 ;  /* 0x000000ffffb47224 */ /* 0x000fe400078e00b5 */
[----:B------:R-:W-:Y:S01]  /*585c0*/  IMAD.MOV.U32 R181, RZ, RZ, R164 ;  /* 0x000000ffffb57224 */ /* 0x000fe200078e00a4 */
[----:B------:R-:W-:-:S05]  /*585d0*/  IADD3 R164, P6, R165, R10, RZ ;  /* 0x0000000aa5a47210 */ /* 0x000fca0007fde0ff */
[----:B------:R-:W-:Y:S01]  /*585e0*/  IMAD.X R165, R251, 0x1, R8, P6 ;  /* 0x00000001fba57824 */ /* 0x000fe200030e0608 */
[----:B------:R-:W-:Y:S02]  /*585f0*/  SHF.R.S32.HI R251, RZ, 0x1f, R195 ;  /* 0x0000001ffffb7819 */ /* 0x000fe400000114c3 */
[----:B0-----:R-:W-:Y:S01]  /*58600*/  IADD3 R28, P6, R195, R15, RZ ;  /* 0x0000000fc31c7210 */ /* 0x001fe20007fde0ff */
[----:B------:R-:W-:Y:S02]  /*58610*/  IMAD.MOV.U32 R186, RZ, RZ, R184 ;  /* 0x000000ffffba7224 */ /* 0x000fe400078e00b8 */
[----:B------:R-:W-:Y:S02]  /*58620*/  IMAD.MOV.U32 R184, RZ, RZ, R185 ;  /* 0x000000ffffb87224 */ /* 0x000fe400078e00b9 */
[----:B------:R-:W-:Y:S02]  /*58630*/  IMAD.X R29, R251, 0x1, R14, P6 ;  /* 0x00000001fb1d7824 */ /* 0x000fe400030e060e */
[----:B------:R-:W-:-:S02]  /*58640*/  IMAD.MOV.U32 R185, RZ, RZ, R180 ;  /* 0x000000ffffb97224 */ /* 0x000fc400078e00b4 */
[----:B------:R-:W-:Y:S02]  /*58650*/  IMAD.MOV.U32 R180, RZ, RZ, R181 ;  /* 0x000000ffffb47224 */ /* 0x000fe400078e00b5 */
[----:B------:R-:W4:Y:S04]  /*58660*/  LDL.LU R181, [R1+0xf80] ;  /* 0x000f800001b57983 */ /* 0x000f280000300800 */
        /* <DEDUP_REMOVED lines=25> */
[----:B------:R-:W2:Y:S04]  /*58800*/  LDL.LU R175, [R1+0x404] ;  /* 0x0004040001af7983 */ /* 0x000ea80000300800 */
        /* <DEDUP_REMOVED lines=54> */
[----:B------:R0:W-:Y:S04]  /*58b70*/  STL.64 [R1+0x858], R28 ;  /* 0x0008581c01007387 */ /* 0x0001e80000100a00 */
[----:B------:R-:W2:Y:S01]  /*58b80*/  LDL.LU R193, [R1+0x428] ;  /* 0x0004280001c17983 */ /* 0x000ea20000300800 */
[----:B------:R-:W-:Y:S02]  /*58b90*/  IMAD.MOV.U32 R198, RZ, RZ, R195 ;  /* 0x000000ffffc67224 */ /* 0x000fe400078e00c3 */
[----:B------:R-:W-:Y:S01]  /*58ba0*/  IMAD.MOV.U32 R195, RZ, RZ, R176 ;  /* 0x000000ffffc37224 */ /* 0x000fe200078e00b0 */
[----:B------:R-:W-:Y:S01]  /*58bb0*/  SHF.R.S32.HI R251, RZ, 0x1f, R171 ;  /* 0x0000001ffffb7819 */ /* 0x000fe200000114ab */
        /* <DEDUP_REMOVED lines=19> */
[----:B------:R-:W-:-:S03]  /*58cf0*/  IMAD.MOV.U32 R194, RZ, RZ, R195 ;  /* 0x000000ffffc27224 */ /* 0x000fc600078e00c3 */
[----:B------:R0:W-:Y:S01]  /*58d00*/  STL.64 [R1+0x840], R28 ;  /* 0x0008401c01007387 */ /* 0x0001e20000100a00 */
[----:B--2---:R-:W-:Y:S02]  /*58d10*/  IMAD.MOV.U32 R192, RZ, RZ, R193 ;  /* 0x000000ffffc07224 */ /* 0x004fe400078e00c1 */
[----:B------:R-:W-:Y:S02]  /*58d20*/  IMAD.MOV.U32 R193, RZ, RZ, R188 ;  /* 0x000000ffffc17224 */ /* 0x000fe400078e00bc */
[----:B------:R-:W-:Y:S02]  /*58d30*/  IMAD.MOV.U32 R188, RZ, RZ, R189 ;  /* 0x000000ffffbc7224 */ /* 0x000fe400078e00bd */
[----:B------:R-:W-:Y:S02]  /*58d40*/  IMAD.MOV.U32 R189, RZ, RZ, R170 ;  /* 0x000000ffffbd7224 */ /* 0x000fe400078e00aa */
[----:B------:R-:W-:Y:S02]  /*58d50*/  IMAD.MOV.U32 R195, RZ, RZ, R192 ;  /* 0x000000ffffc37224 */ /* 0x000fe400078e00c0 */
[----:B------:R-:W-:-:S02]  /*58d60*/  IMAD.MOV.U32 R192, RZ, RZ, R193 ;  /* 0x000000ffffc07224 */ /* 0x000fc400078e00c1 */
[----:B------:R-:W-:Y:S02]  /*58d70*/  IMAD.MOV.U32 R193, RZ, RZ, R188 ;  /* 0x000000ffffc17224 */ /* 0x000fe400078e00bc */
[----:B------:R-:W-:Y:S02]  /*58d80*/  IMAD.MOV.U32 R188, RZ, RZ, R189 ;  /* 0x000000ffffbc7224 */ /* 0x000fe400078e00bd */
[----:B------:R-:W2:Y:S01]  /*58d90*/  LDL.LU R189, [R1+0x414] ;  /* 0x0004140001bd7983 */ /* 0x000ea20000300800 */
[----:B------:R-:W-:-:S05]  /*58da0*/  IADD3 R170, P6, R171, R10, RZ ;  /* 0x0000000aabaa7210 */ /* 0x000fca0007fde0ff */
[----:B------:R-:W-:Y:S01]  /*58db0*/  IMAD.X R171, R251, 0x1, R8, P6 ;  /* 0x00000001fbab7824 */ /* 0x000fe200030e0608 */
        /* <DEDUP_REMOVED lines=19> */
[----:B------:R-:W-:-:S03]  /*58ef0*/  IMAD.MOV.U32 R193, RZ, RZ, R188 ;  /* 0x000000ffffc17224 */ /* 0x000fc600078e00bc */
[----:B------:R0:W-:Y:S01]  /*58f00*/  STL.64 [R1+0x818], R28 ;  /* 0x0008181c01007387 */ /* 0x0001e20000100a00 */
[----:B--2---:R-:W-:Y:S02]  /*58f10*/  IMAD.MOV.U32 R188, RZ, RZ, R189 ;  /* 0x000000ffffbc7224 */ /* 0x004fe400078e00bd */
[----:B------:R-:W-:Y:S02]  /*58f20*/  IMAD.MOV.U32 R189, RZ, RZ, R184 ;  /* 0x000000ffffbd7224 */ /* 0x000fe400078e00b8 */
[----:B------:R-:W2:Y:S01]  /*58f30*/  LDL.LU R184, [R1+0xf84] ;  /* 0x000f840001b87983 */ /* 0x000ea20000300800 */
[----:B------:R-:W-:Y:S02]  /*58f40*/  SHF.R.S32.HI R251, RZ, 0x1f, R247 ;  /* 0x0000001ffffb7819 */ /* 0x000fe400000114f7 */
        /* <DEDUP_REMOVED lines=20> */
[----:B------:R-:W-:Y:S02]  /*59090*/  IMAD.X R29, R251, 0x1, R9, P6 ;  /* 0x00000001fb1d7824 */ /* 0x000fe400030e0609 */
[----:B------:R-:W-:-:S02]  /*590a0*/  IMAD.MOV.U32 R195, RZ, RZ, R192 ;  /* 0x000000ffffc37224 */ /* 0x000fc400078e00c0 */
[----:B------:R-:W-:Y:S02]  /*590b0*/  IMAD.MOV.U32 R192, RZ, RZ, R193 ;  /* 0x000000ffffc07224 */ /* 0x000fe400078e00c1 */
[----:B------:R-:W-:Y:S01]  /*590c0*/  IMAD.MOV.U32 R193, RZ, RZ, R188 ;  /* 0x000000ffffc17224 */ /* 0x000fe200078e00bc */
[----:B------:R0:W-:Y:S01]  /*590d0*/  STL.64 [R1+0x800], R28 ;  /* 0x0008001c01007387 */ /* 0x0001e20000100a00 */
        /* <DEDUP_REMOVED lines=11> */
[----:B------:R-:W-:Y:S02]  /*59190*/  IMAD.MOV.U32 R185, RZ, RZ, R174 ;  /* 0x000000ffffb97224 */ /* 0x000fe400078e00ae */
[----:B------:R-:W-:Y:S02]  /*591a0*/  IMAD.MOV.U32 R174, RZ, RZ, R175 ;  /* 0x000000ffffae7224 */ /* 0x000fe400078e00af */
[----:B------:R-:W-:Y:S02]  /*591b0*/  IMAD.MOV.U32 R188, RZ, RZ, R189 ;  /* 0x000000ffffbc7224 */ /* 0x000fe400078e00bd */
[----:B------:R-:W-:Y:S02]  /*591c0*/  IMAD.MOV.U32 R189, RZ, RZ, R174 ;  /* 0x000000ffffbd7224 */ /* 0x000fe400078e00ae */
[----:B------:R-:W2:Y:S01]  /*591d0*/  LDL.LU R174, [R1+0x1390] ;  /* 0x0013900001ae7983 */ /* 0x000ea20000300800 */
[----:B------:R-:W-:Y:S01]  /*591e0*/  IMAD.MOV.U32 R175, RZ, RZ, R246 ;  /* 0x000000ffffaf7224 */ /* 0x000fe200078e00f6 */
        /* <DEDUP_REMOVED lines=13> */
[----:B------:R-:W-:Y:S01]  /*592c0*/  IMAD.MOV.U32 R189, RZ, RZ, R182 ;  /* 0x000000ffffbd7224 */ /* 0x000fe200078e00b6 */
[----:B0-----:R-:W-:-:S05]  /*592d0*/  IADD3 R28, P6, R203, R10, RZ ;  /* 0x0000000acb1c7210 */ /* 0x001fca0007fde0ff */
[----:B------:R-:W-:Y:S02]  /*592e0*/  IMAD.X R29, R251, 0x1, R8, P6 ;  /* 0x00000001fb1d7824 */ /* 0x000fe400030e0608 */
[----:B------:R-:W-:-:S03]  /*592f0*/  IMAD.MOV.U32 R182, RZ, RZ, R183 ;  /* 0x000000ffffb67224 */ /* 0x000fc600078e00b7 */
[----:B------:R0:W-:Y:S04]  /*59300*/  STL.64 [R1+0x7d8], R28 ;  /* 0x0007d81c01007387 */ /* 0x0001e80000100a00 */
[----:B------:R-:W3:Y:S01]  /*59310*/  LDL.LU R183, [R1+0x420] ;  /* 0x0004200001b77983 */ /* 0x000ee20000300800 */
[----:B------:R-:W-:Y:S01]  /*59320*/  SHF.R.S32.HI R251, RZ, 0x1f, R205 ;  /* 0x0000001ffffb7819 */ /* 0x000fe200000114cd */
[----:B------:R-:W-:Y:S02]  /*59330*/  IMAD.MOV.U32 R203, RZ, RZ, R199 ;  /* 0x000000ffffcb7224 */ /* 0x000fe400078e00c7 */
[----:B------:R-:W-:Y:S01]  /*59340*/  IMAD.MOV.U32 R199, RZ, RZ, R193 ;  /* 0x000000ffffc77224 */ /* 0x000fe200078e00c1 */
[----:B0-----:R-:W-:Y:S01]  /*59350*/  IADD3 R28, P6, R205, R15, RZ ;  /* 0x0000000fcd1c7210 */ /* 0x001fe20007fde0ff */
[----:B------:R-:W-:-:S02]  /*59360*/  IMAD.MOV.U32 R193, RZ, RZ, R182 ;  /* 0x000000ffffc17224 */ /* 0x000fc400078e00b6 */
[----:B----4-:R-:W-:Y:S02]  /*59370*/  IMAD.MOV.U32 R182, RZ, RZ, R172 ;  /* 0x000000ffffb67224 */ /* 0x010fe400078e00ac */
        /* <DEDUP_REMOVED lines=15> */
[----:B------:R-:W-:-:S02]  /*59470*/  SHF.R.S32.HI R251, RZ, 0x1f, R208 ;  /* 0x0000001ffffb7819 */ /* 0x000fc400000114d0 */
[C---:B------:R-:W-:Y:S01]  /*59480*/  IADD3 R176, P6, R208.reuse, R15, RZ ;  /* 0x0000000fd0b07210 */ /* 0x040fe20007fde0ff */
[----:B------:R-:W-:Y:S01]  /*59490*/  IMAD.MOV.U32 R192, RZ, RZ, R189 ;  /* 0x000000ffffc07224 */ /* 0x000fe200078e00bd */
[----:B------:R0:W-:Y:S01]  /*594a0*/  STL.64 [R1+0x7b8], R28 ;  /* 0x0007b81c01007387 */ /* 0x0001e20000100a00 */
[----:B------:R-:W-:Y:S02]  /*594b0*/  IMAD.MOV.U32 R189, RZ, RZ, R177 ;  /* 0x000000ffffbd7224 */ /* 0x000fe400078e00b1 */
[C---:B------:R-:W-:Y:S02]  /*594c0*/  IMAD.X R177, R251.reuse, 0x1, R14, P6 ;  /* 0x00000001fbb17824 */ /* 0x040fe400030e060e */
[----:B------:R-:W-:Y:S01]  /*594d0*/  IMAD.MOV.U32 R204, RZ, RZ, R203 ;  /* 0x000000ffffcc7224 */ /* 0x000fe200078e00cb */
[----:B0-----:R-:W-:Y:S01]  /*594e0*/  IADD3 R28, P6, R208, R13, RZ ;  /* 0x0000000dd01c7210 */ /* 0x001fe20007fde0ff */
[----:B------:R-:W-:Y:S02]  /*594f0*/  IMAD.MOV.U32 R203, RZ, RZ, R193 ;  /* 0x000000ffffcb7224 */ /* 0x000fe400078e00c1 */
[----:B------:R-:W4:Y:S02]  /*59500*/  LDL.LU R193, [R1+0x11e8] ;  /* 0x0011e80001c17983 */ /* 0x000f240000300800 */
[----:B------:R-:W-:-:S05]  /*59510*/  IMAD.X R29, R251, 0x1, R12, P6 ;  /* 0x00000001fb1d7824 */ /* 0x000fca00030e060c */
[----:B------:R0:W-:Y:S02]  /*59520*/  STL.64 [R1+0x7a8], R28 ;  /* 0x0007a81c01007387 */ /* 0x0001e40000100a00 */
[----:B0-----:R-:W-:-:S05]  /*59530*/  IADD3 R28, P6, R208, R11, RZ ;  /* 0x0000000bd01c7210 */ /* 0x001fca0007fde0ff */
[----:B------:R-:W-:-:S05]  /*59540*/  IMAD.X R29, R251, 0x1, R9, P6 ;  /* 0x00000001fb1d7824 */ /* 0x000fca00030e0609 */
[----:B------:R0:W-:Y:S01]  /*59550*/  STL.64 [R1+0x7a0], R28 ;  /* 0x0007a01c01007387 */ /* 0x0001e20000100a00 */
[----:B------:R-:W-:Y:S01]  /*59560*/  IMAD.MOV.U32 R225, RZ, RZ, R204 ;  /* 0x000000ffffe17224 */ /* 0x000fe200078e00cc */
        /* <DEDUP_REMOVED lines=54> */
[----:B------:R-:W-:Y:S01]  /*598d0*/  IMAD.MOV.U32 R194, RZ, RZ, R188 ;  /* 0x000000ffffc27224 */ /* 0x000fe200078e00bc */
[----:B------:R-:W-:Y:S01]  /*598e0*/  SHF.R.S32.HI R251, RZ, 0x1f, R209 ;  /* 0x0000001ffffb7819 */ /* 0x000fe200000114d1 */
[----:B------:R-:W-:Y:S02]  /*598f0*/  IMAD.MOV.U32 R188, RZ, RZ, R184 ;  /* 0x000000ffffbc7224 */ /* 0x000fe400078e00b8 */
[----:B------:R-:W-:Y:S01]  /*59900*/  IMAD.MOV.U32 R206, RZ, RZ, R204 ;  /* 0x000000ffffce7224 */ /* 0x000fe200078e00cc */
[----:B------:R-:W4:Y:S01]  /*59910*/  LDL.LU R184, [R1+0x1120] ;  /* 0x0011200001b87983 */ /* 0x000f220000300800 */
[----:B------:R-:W-:Y:S01]  /*59920*/  IMAD.MOV.U32 R204, RZ, RZ, R203 ;  /* 0x000000ffffcc7224 */ /* 0x000fe200078e00cb */
[----:B0-----:R-:W-:Y:S01]  /*59930*/  IADD3 R28, P6, R209, R15, RZ ;  /* 0x0000000fd11c7210 */ /* 0x001fe20007fde0ff */
[----:B------:R-:W-:-:S02]  /*59940*/  IMAD.MOV.U32 R203, RZ, RZ, R188 ;  /* 0x000000ffffcb7224 */ /* 0x000fc400078e00bc */
[----:B--2---:R-:W-:Y:S02]  /*59950*/  IMAD.MOV.U32 R188, RZ, RZ, R174 ;  /* 0x000000ffffbc7224 */ /* 0x004fe400078e00ae */
[----:B------:R-:W-:Y:S01]  /*59960*/  IMAD.X R29, R251, 0x1, R14, P6 ;  /* 0x00000001fb1d7824 */ /* 0x000fe200030e060e */
[----:B------:R-:W-:Y:S01]  /*59970*/  IADD3 R174, P6, R209, R13, RZ ;  /* 0x0000000dd1ae7210 */ /* 0x000fe20007fde0ff */
        /* <DEDUP_REMOVED lines=16> */
[----:B------:R-:W-:Y:S01]  /*59a80*/  IADD3 R178, P6, R225, R15, RZ ;  /* 0x0000000fe1b27210 */ /* 0x000fe20007fde0ff */
[----:B------:R-:W-:Y:S02]  /*59a90*/  IMAD.MOV.U32 R202, RZ, RZ, R201 ;  /* 0x000000ffffca7224 */ /* 0x000fe400078e00c9 */
[----:B------:R-:W-:Y:S01]  /*59aa0*/  IMAD.MOV.U32 R201, RZ, RZ, R199 ;  /* 0x000000ffffc97224 */ /* 0x000fe200078e00c7 */
[----:B------:R0:W-:Y:S01]  /*59ab0*/  STL.64 [R1+0x738], R28 ;  /* 0x0007381c01007387 */ /* 0x0001e20000100a00 */
[----:B---3--:R-:W-:Y:S02]  /*59ac0*/  IMAD.MOV.U32 R199, RZ, RZ, R179 ;  /* 0x000000ffffc77224 */ /* 0x008fe400078e00b3 */
[----:B------:R-:W-:Y:S02]  /*59ad0*/  IMAD.X R179, R251, 0x1, R14, P6 ;  /* 0x00000001fbb37824 */ /* 0x000fe400030e060e */
[----:B------:R-:W-:Y:S01]  /*59ae0*/  IMAD.MOV.U32 R208, RZ, RZ, R207 ;  /* 0x000000ffffd07224 */ /* 0x000fe200078e00cf */
[----:B0-----:R-:W-:Y:S01]  /*59af0*/  IADD3 R28, P6, R225, R13, RZ ;  /* 0x0000000de11c7210 */ /* 0x001fe20007fde0ff */
[----:B------:R-:W-:-:S02]  /*59b00*/  IMAD.MOV.U32 R207, RZ, RZ, R203 ;  /* 0x000000ffffcf7224 */ /* 0x000fc400078e00cb */
[----:B------:R-:W2:Y:S02]  /*59b10*/  LDL.LU R203, [R1+0x434] ;  /* 0x0004340001cb7983 */ /* 0x000ea40000300800 */
        /* <DEDUP_REMOVED lines=34> */
[----:B------:R0:W-:Y:S04]  /*59d40*/  STL.64 [R1+0x6f8], R28 ;  /* 0x0006f81c01007387 */ /* 0x0001e80000100a00 */
[----:B------:R-:W4:Y:S01]  /*59d50*/  LDL.LU R205, [R1+0x43c] ;  /* 0x00043c0001cd7983 */ /* 0x000f220000300800 */
[----:B------:R-:W-:-:S02]  /*59d60*/  SHF.R.S32.HI R251, RZ, 0x1f, R210 ;  /* 0x0000001ffffb7819 */ /* 0x000fc400000114d2 */
        /* <DEDUP_REMOVED lines=15> */
[----:B------:R-:W-:-:S03]  /*59e60*/  IMAD.MOV.U32 R207, RZ, RZ, R204 ;  /* 0x000000ffffcf7224 */ /* 0x000fc600078e00cc */
[----:B------:R0:W-:Y:S01]  /*59e70*/  STL.64 [R1+0x6d8], R28 ;  /* 0x0006d81c01007387 */ /* 0x0001e20000100a00 */
[----:B----4-:R-:W-:Y:S02]  /*59e80*/  IMAD.MOV.U32 R204, RZ, RZ, R205 ;  /* 0x000000ffffcc7224 */ /* 0x010fe400078e00cd */
[----:B------:R-:W-:Y:S02]  /*59e90*/  IMAD.MOV.U32 R205, RZ, RZ, R198 ;  /* 0x000000ffffcd7224 */ /* 0x000fe400078e00c6 */
[----:B------:R-:W4:Y:S01]  /*59ea0*/  LDL.LU R198, [R1+0x14c4] ;  /* 0x0014c40001c67983 */ /* 0x000f220000300800 */
[----:B------:R-:W-:Y:S02]  /*59eb0*/  SHF.R.S32.HI R251, RZ, 0x1f, R212 ;  /* 0x0000001ffffb7819 */ /* 0x000fe400000114d4 */
[----:B0-----:R-:W-:Y:S01]  /*59ec0*/  IADD3 R28, P6, R212, R15, RZ ;  /* 0x0000000fd41c7210 */ /* 0x001fe20007fde0ff */
[----:B------:R-:W-:Y:S02]  /*59ed0*/  IMAD.MOV.U32 R210, RZ, RZ, R209 ;  /* 0x000000ffffd27224 */ /* 0x000fe400078e00d1 */
[----:B------:R-:W-:-:S02]  /*59ee0*/  IMAD.MOV.U32 R209, RZ, RZ, R207 ;  /* 0x000000ffffd17224 */ /* 0x000fc400078e00cf */
[----:B------:R-:W-:Y:S02]  /*59ef0*/  IMAD.X R29, R251, 0x1, R14, P6 ;  /* 0x00000001fb1d7824 */ /* 0x000fe400030e060e */
        /* <DEDUP_REMOVED lines=12> */
[----:B----4-:R-:W-:-:S02]  /*59fc0*/  IMAD.MOV.U32 R205, RZ, RZ, R198 ;  /* 0x000000ffffcd7224 */ /* 0x010fc400078e00c6 */
[----:B------:R-:W-:Y:S02]  /*59fd0*/  IMAD.MOV.U32 R198, RZ, RZ, R181 ;  /* 0x000000ffffc67224 */ /* 0x000fe400078e00b5 */
[----:B------:R-:W-:Y:S01]  /*59fe0*/  IMAD.X R181, R251, 0x1, R12, P6 ;  /* 0x00000001fbb57824 */ /* 0x000fe200030e060c */
[----:B0-----:R-:W-:-:S05]  /*59ff0*/  IADD3 R28, P6, R212, R11, RZ ;  /* 0x0000000bd41c7210 */ /* 0x001fca0007fde0ff */
[----:B------:R-:W-:-:S05]  /*5a000*/  IMAD.X R29, R251, 0x1, R9, P6 ;  /* 0x00000001fb1d7824 */ /* 0x000fca00030e0609 */
[----:B------:R0:W-:Y:S01]  /*5a010*/  STL.64 [R1+0x6c0], R28 ;  /* 0x0006c01c01007387 */ /* 0x0001e20000100a00 */
[----:B------:R-:W-:Y:S01]  /*5a020*/  IMAD.MOV.U32 R207, RZ, RZ, R198 ;  /* 0x000000ffffcf7224 */ /* 0x000fe200078e00c6 */
[----:B0-----:R-:W-:-:S05]  /*5a030*/  IADD3 R28, P6, R212, R10, RZ ;  /* 0x0000000ad41c7210 */ /* 0x001fca0007fde0ff */
[----:B------:R-:W-:-:S05]  /*5a040*/  IMAD.X R29, R251, 0x1, R8, P6 ;  /* 0x00000001fb1d7824 */ /* 0x000fca00030e0608 */
[----:B------:R0:W-:Y:S04]  /*5a050*/  STL.64 [R1+0x6b8], R28 ;  /* 0x0006b81c01007387 */ /* 0x0001e80000100a00 */
[----:B------:R-:W4:Y:S01]  /*5a060*/  LDL.LU R198, [R1+0x58] ;  /* 0x0000580001c67983 */ /* 0x000f220000300800 */
        /* <DEDUP_REMOVED lines=10> */
[----:B----4-:R-:W-:Y:S02]  /*5a110*/  IMAD.MOV.U32 R207, RZ, RZ, R198 ;  /* 0x000000ffffcf7224 */ /* 0x010fe400078e00c6 */
[----:B------:R-:W-:Y:S01]  /*5a120*/  IMAD.MOV.U32 R198, RZ, RZ, R184 ;  /* 0x000000ffffc67224 */ /* 0x000fe200078e00b8 */
[----:B------:R-:W-:-:S05]  /*5a130*/  IADD3 R184, P6, R228, R13, RZ ;  /* 0x0000000de4b87210 */ /* 0x000fca0007fde0ff */
[----:B------:R-:W-:Y:S01]  /*5a140*/  IMAD.X R185, R251, 0x1, R12, P6 ;  /* 0x00000001fbb97824 */ /* 0x000fe200030e060c */
[----:B0-----:R-:W-:-:S05]  /*5a150*/  IADD3 R28, P6, R228, R11, RZ ;  /* 0x0000000be41c7210 */ /* 0x001fca0007fde0ff */
[----:B------:R-:W-:-:S05]  /*5a160*/  IMAD.X R29, R251, 0x1, R9, P6 ;  /* 0x00000001fb1d7824 */ /* 0x000fca00030e0609 */
[----:B------:R0:W-:Y:S02]  /*5a170*/  STL.64 [R1+0x6a0], R28 ;  /* 0x0006a01c01007387 */ /* 0x0001e40000100a00 */
[----:B0-----:R-:W-:-:S05]  /*5a180*/  IADD3 R28, P6, R228, R10, RZ ;  /* 0x0000000ae41c7210 */ /* 0x001fca0007fde0ff */
[----:B------:R-:W-:Y:S01]  /*5a190*/  IMAD.X R29, R251, 0x1, R8, P6 ;  /* 0x00000001fb1d7824 */ /* 0x000fe200030e0608 */
[----:B------:R-:W-:Y:S02]  /*5a1a0*/  SHF.R.S32.HI R251, RZ, 0x1f, R229 ;  /* 0x0000001ffffb7819 */ /* 0x000fe400000114e5 */
[----:B------:R-:W-:Y:S02]  /*5a1b0*/  IADD3 R30, P6, R229, R15, RZ ;  /* 0x0000000fe51e7210 */ /* 0x000fe40007fde0ff */
[----:B------:R0:W-:Y:S03]  /*5a1c0*/  STL.64 [R1+0x698], R28 ;  /* 0x0006981c01007387 */ /* 0x0001e60000100a00 */
[----:B------:R-:W-:Y:S02]  /*5a1d0*/  IMAD.X R31, R251, 0x1, R14, P6 ;  /* 0x00000001fb1f7824 */ /* 0x000fe400030e060e */
[----:B0-----:R-:W-:-:S02]  /*5a1e0*/  IMAD.MOV.U32 R29, RZ, RZ, R252 ;  /* 0x000000ffff1d7224 */ /* 0x001fc400078e00fc */
[----:B------:R-:W-:Y:S02]  /*5a1f0*/  IMAD.MOV.U32 R252, RZ, RZ, R212 ;  /* 0x000000fffffc7224 */ /* 0x000fe400078e00d4 */
[----:B------:R-:W-:Y:S02]  /*5a200*/  IMAD.MOV.U32 R212, RZ, RZ, R213 ;  /* 0x000000ffffd47224 */ /* 0x000fe400078e00d5 */
[----:B------:R-:W-:Y:S02]  /*5a210*/  IMAD.MOV.U32 R213, RZ, RZ, R210 ;  /* 0x000000ffffd57224 */ /* 0x000fe400078e00d2 */
[----:B------:R-:W-:Y:S02]  /*5a220*/  IMAD.MOV.U32 R210, RZ, RZ, R206 ;  /* 0x000000ffffd27224 */ /* 0x000fe400078e00ce */
[----:B------:R-:W-:Y:S02]  /*5a230*/  IMAD.MOV.U32 R206, RZ, RZ, R202 ;  /* 0x000000ffffce7224 */ /* 0x000fe400078e00ca */
[----:B------:R-:W-:-:S02]  /*5a240*/  IMAD.MOV.U32 R202, RZ, RZ, R188 ;  /* 0x000000ffffca7224 */ /* 0x000fc400078e00bc */
        /* <DEDUP_REMOVED lines=11> */
[----:B------:R0:W-:Y:S02]  /*5a300*/  STL.64 [R1+0x678], R30 ;  /* 0x0006781e01007387 */ /* 0x0001e40000100a00 */
[----:B0-----:R-:W-:-:S05]  /*5a310*/  IADD3 R30, P6, R225, R15, RZ ;  /* 0x0000000fe11e7210 */ /* 0x001fca0007fde0ff */
[----:B------:R-:W-:Y:S02]  /*5a320*/  IMAD.X R31, R251, 0x1, R14, P6 ;  /* 0x00000001fb1f7824 */ /* 0x000fe400030e060e */
[----:B------:R-:W-:-:S03]  /*5a330*/  IMAD.MOV.U32 R228, RZ, RZ, R214 ;  /* 0x000000ffffe47224 */ /* 0x000fc600078e00d6 */
[----:B------:R0:W-:Y:S01]  /*5a340*/  STL.64 [R1+0x670], R30 ;  /* 0x0006701e01007387 */ /* 0x0001e20000100a00 */
[----:B------:R-:W-:Y:S02]  /*5a350*/  IMAD.MOV.U32 R214, RZ, RZ, R212 ;  /* 0x000000ffffd67224 */ /* 0x000fe400078e00d4 */
[----:B--2---:R-:W-:Y:S02]  /*5a360*/  IMAD.MOV.U32 R212, RZ, RZ, R203 ;  /* 0x000000ffffd47224 */ /* 0x004fe400078e00cb */
        /* <DEDUP_REMOVED lines=13> */
[----:B------:R-:W-:Y:S01]  /*5a440*/  IMAD.X R31, R251, 0x1, R8, P6 ;  /* 0x00000001fb1f7824 */ /* 0x000fe200030e0608 */
[----:B------:R-:W-:-:S04]  /*5a450*/  SHF.R.S32.HI R251, RZ, 0x1f, R224 ;  /* 0x0000001ffffb7819 */ /* 0x000fc800000114e0 */
[----:B------:R0:W-:Y:S01]  /*5a460*/  STL.64 [R1+0x658], R30 ;  /* 0x0006581e01007387 */ /* 0x0001e20000100a00 */
[----:B------:R-:W-:Y:S02]  /*5a470*/  IMAD.MOV.U32 R225, RZ, RZ, R214 ;  /* 0x000000ffffe17224 */ /* 0x000fe400078e00d6 */
[----:B------:R-:W-:Y:S02]  /*5a480*/  IMAD.MOV.U32 R214, RZ, RZ, R215 ;  /* 0x000000ffffd67224 */ /* 0x000fe400078e00d7 */
[----:B------:R-:W-:Y:S01]  /*5a490*/  IMAD.MOV.U32 R215, RZ, RZ, R212 ;  /* 0x000000ffffd77224 */ /* 0x000fe200078e00d4 */
[----:B0-----:R-:W-:Y:S01]  /*5a4a0*/  IADD3 R30, P6, R224, R15, RZ ;  /* 0x0000000fe01e7210 */ /* 0x001fe20007fde0ff */
[----:B------:R-:W-:-:S04]  /*5a4b0*/  IMAD.MOV.U32 R212, RZ, RZ, R192 ;  /* 0x000000ffffd47224 */ /* 0x000fc800078e00c0 */
[----:B------:R-:W-:Y:S02]  /*5a4c0*/  IMAD.X R31, R251, 0x1, R14, P6 ;  /* 0x00000001fb1f7824 */ /* 0x000fe400030e060e */
[----:B---3--:R-:W-:Y:S02]  /*5a4d0*/  IMAD.MOV.U32 R192, RZ, RZ, R248 ;  /* 0x000000ffffc07224 */ /* 0x008fe400078e00f8 */
        /* <DEDUP_REMOVED lines=11> */
[----:B------:R-:W-:Y:S01]  /*5a590*/  SHF.R.S32.HI R251, RZ, 0x1f, R29 ;  /* 0x0000001ffffb7819 */ /* 0x000fe2000001141d */
[----:B------:R-:W-:Y:S01]  /*5a5a0*/  IMAD.MOV.U32 R28, RZ, RZ, R252 ;  /* 0x000000ffff1c7224 */ /* 0x000fe200078e00fc */
[----:B------:R-:W-:Y:S01]  /*5a5b0*/  IADD3 R36, P6, R29, R15, RZ ;  /* 0x0000000f1d247210 */ /* 0x000fe20007fde0ff */
[----:B0-----:R-:W-:Y:S02]  /*5a5c0*/  IMAD.MOV.U32 R31, RZ, RZ, R225 ;  /* 0x000000ffff1f7224 */ /* 0x001fe400078e00e1 */
        /* <DEDUP_REMOVED lines=14> */
[----:B------:R-:W3:Y:S01]  /*5a6b0*/  LDL.LU R200, [R1+0x145c] ;  /* 0x00145c0001c87983 */ /* 0x000ee20000300800 */
[----:B------:R-:W-:Y:S02]  /*5a6c0*/  IMAD.MOV.U32 R208, RZ, RZ, R187 ;  /* 0x000000ffffd07224 */ /* 0x000fe400078e00bb */
[----:B------:R-:W-:Y:S01]  /*5a6d0*/  IMAD.X R187, R251, 0x1, R12, P6 ;  /* 0x00000001fbbb7824 */ /* 0x000fe200030e060c */
[----:B------:R0:W-:Y:S02]  /*5a6e0*/  STL.64 [R1+0x630], R36 ;  /* 0x0006302401007387 */ /* 0x0001e40000100a00 */
        /* <DEDUP_REMOVED lines=9> */
[----:B------:R-:W-:Y:S01]  /*5a780*/  IMAD.MOV.U32 R214, RZ, RZ, R212 ;  /* 0x000000ffffd67224 */ /* 0x000fe200078e00d4 */
        /* <DEDUP_REMOVED lines=39> */
[----:B----4-:R-:W-:Y:S02]  /*5aa00*/  IMAD.MOV.U32 R213, RZ, RZ, R209 ;  /* 0x000000ffffd57224 */ /* 0x010fe400078e00d1 */
[----:B------:R-:W-:Y:S02]  /*5aa10*/  IMAD.MOV.U32 R209, RZ, RZ, R207 ;  /* 0x000000ffffd17224 */ /* 0x000fe400078e00cf */
[----:B------:R-:W-:Y:S02]  /*5aa20*/  IMAD.MOV.U32 R207, RZ, RZ, R198 ;  /* 0x000000ffffcf7224 */ /* 0x000fe400078e00c6 */
[----:B------:R-:W4:Y:S04]  /*5aa30*/  LDL.LU R198, [R1+0x1188] ;  /* 0x0011880001c67983 */ /* 0x000f280000300800 */
        /* <DEDUP_REMOVED lines=12> */
[----:B------:R-:W-:Y:S01]  /*5ab00*/  IMAD.X R189, R251, 0x1, R8, P6 ;  /* 0x00000001fbbd7824 */ /* 0x000fe200030e0608 */
[----:B------:R-:W-:Y:S01]  /*5ab10*/  SHF.R.S32.HI R251, RZ, 0x1f, R31 ;  /* 0x0000001ffffb7819 */ /* 0x000fe2000001141f */
[----:B------:R-:W-:Y:S02]  /*5ab20*/  IMAD.MOV.U32 R224, RZ, RZ, R212 ;  /* 0x000000ffffe07224 */ /* 0x000fe400078e00d4 */
[----:B------:R-:W-:Y:S01]  /*5ab30*/  IMAD.MOV.U32 R212, RZ, RZ, R213 ;  /* 0x000000ffffd47224 */ /* 0x000fe200078e00d5 */
[----:B0-----:R-:W-:Y:S01]  /*5ab40*/  IADD3 R38, P6, R31, R15, RZ ;  /* 0x0000000f1f267210 */ /* 0x001fe20007fde0ff */
[----:B------:R-:W-:Y:S02]  /*5ab50*/  IMAD.MOV.U32 R213, RZ, RZ, R206 ;  /* 0x000000ffffd57224 */ /* 0x000fe400078e00ce */
[----:B------:R-:W3:Y:S02]  /*5ab60*/  LDL.LU R206, [R1+0x13f0] ;  /* 0x0013f00001ce7983 */ /* 0x000ee40000300800 */
[----:B------:R-:W-:-:S05]  /*5ab70*/  IMAD.X R39, R251, 0x1, R14, P6 ;  /* 0x00000001fb277824 */ /* 0x000fca00030e060e */
[----:B------:R0:W-:Y:S02]  /*5ab80*/  STL.64 [R1+0x5d0], R38 ;  /* 0x0005d02601007387 */ /* 0x0001e40000100a00 */
[----:B0-----:R-:W-:-:S05]  /*5ab90*/  IADD3 R38, P6, R31, R13, RZ ;  /* 0x0000000d1f267210 */ /* 0x001fca0007fde0ff */
[----:B------:R-:W-:-:S05]  /*5aba0*/  IMAD.X R39, R251, 0x1, R12, P6 ;  /* 0x00000001fb277824 */ /* 0x000fca00030e060c */
[----:B------:R0:W-:Y:S02]  /*5abb0*/  STL.64 [R1+0x5c8], R38 ;  /* 0x0005c82601007387 */ /* 0x0001e40000100a00 */
[----:B0-----:R-:W-:-:S05]  /*5abc0*/  IADD3 R38, P6, R31, R11, RZ ;  /* 0x0000000b1f267210 */ /* 0x001fca0007fde0ff */
[----:B------:R-:W-:Y:S01]  /*5abd0*/  IMAD.X R39, R251, 0x1, R9, P6 ;  /* 0x00000001fb277824 */ /* 0x000fe200030e0609 */
[----:B------:R-:W-:-:S05]  /*5abe0*/  IADD3 R30, P6, R31, R10, RZ ;  /* 0x0000000a1f1e7210 */ /* 0x000fca0007fde0ff */
[----:B------:R-:W-:Y:S01]  /*5abf0*/  IMAD.X R31, R251, 0x1, R8, P6 ;  /* 0x00000001fb1f7824 */ /* 0x000fe200030e0608 */
[----:B------:R-:W-:Y:S01]  /*5ac00*/  STL.64 [R1+0x5c0], R38 ;  /* 0x0005c02601007387 */ /* 0x000fe20000100a00 */
[----:B------:R-:W-:-:S03]  /*5ac10*/  SHF.R.S32.HI R251, RZ, 0x1f, R249 ;  /* 0x0000001ffffb7819 */ /* 0x000fc600000114f9 */
[----:B------:R0:W-:Y:S01]  /*5ac20*/  STL.64 [R1+0x5b8], R30 ;  /* 0x0005b81e01007387 */ /* 0x0001e20000100a00 */
[----:B------:R-:W-:Y:S02]  /*5ac30*/  IMAD.MOV.U32 R252, RZ, RZ, R224 ;  /* 0x000000fffffc7224 */ /* 0x000fe400078e00e0 */
        /* <DEDUP_REMOVED lines=8> */
[----:B------:R-:W-:Y:S02]  /*5acc0*/  IMAD.X R31, R251, 0x1, R12, P6 ;  /* 0x00000001fb1f7824 */ /* 0x000fe400030e060c */
[----:B------:R-:W-:-:S03]  /*5acd0*/  IMAD.MOV.U32 R228, RZ, RZ, R224 ;  /* 0x000000ffffe47224 */ /* 0x000fc600078e00e0 */
[----:B------:R0:W-:Y:S01]  /*5ace0*/  STL.64 [R1+0x5a8], R30 ;  /* 0x0005a81e01007387 */ /* 0x0001e20000100a00 */
[----:B--2---:R-:W-:Y:S02]  /*5acf0*/  IMAD.MOV.U32 R224, RZ, RZ, R248 ;  /* 0x000000ffffe07224 */ /* 0x004fe400078e00f8 */
[----:B------:R-:W-:Y:S02]  /*5ad00*/  IMAD.MOV.U32 R38, RZ, RZ, R230 ;  /* 0x000000ffff267224 */ /* 0x000fe400078e00e6 */
        /* <DEDUP_REMOVED lines=9> */
[----:B------:R-:W2:Y:S01]  /*5ada0*/  LDL.LU R224, [R1+0x458] ;  /* 0x0004580001e07983 */ /* 0x000ea20000300800 */
[----:B------:R-:W-:Y:S01]  /*5adb0*/  IADD3 R192, P6, R249, R11, RZ ;  /* 0x0000000bf9c07210 */ /* 0x000fe20007fde0ff */
[----:B------:R-:W-:-:S04]  /*5adc0*/  IMAD.MOV.U32 R252, RZ, RZ, R193 ;  /* 0x000000fffffc7224 */ /* 0x000fc800078e00c1 */
[----:B------:R-:W-:Y:S01]  /*5add0*/  IMAD.X R193, R251, 0x1, R9, P6 ;  /* 0x00000001fbc17824 */ /* 0x000fe200030e0609 */
[----:B------:R-:W-:-:S05]  /*5ade0*/  IADD3 R248, P6, R249, R10, RZ ;  /* 0x0000000af9f87210 */ /* 0x000fca0007fde0ff */
[----:B------:R-:W-:Y:S01]  /*5adf0*/  IMAD.X R249, R251, 0x1, R8, P6 ;  /* 0x00000001fbf97824 */ /* 0x000fe200030e0608 */
[----:B------:R-:W-:Y:S02]  /*5ae00*/  SHF.R.S32.HI R251, RZ, 0x1f, R37 ;  /* 0x0000001ffffb7819 */ /* 0x000fe40000011425 */
[----:B------:R-:W-:-:S05]  /*5ae10*/  IADD3 R42, P6, R37, R15, RZ ;  /* 0x0000000f252a7210 */ /* 0x000fca0007fde0ff */
        /* <DEDUP_REMOVED lines=22> */
[----:B------:R-:W-:-:S04]  /*5af80*/  IMAD.MOV.U32 R231, RZ, RZ, R228 ;  /* 0x000000ffffe77224 */ /* 0x000fc800078e00e4 */
[----:B------:R-:W-:Y:S02]  /*5af90*/  IMAD.X R37, R251, 0x1, R8, P6 ;  /* 0x00000001fb257824 */ /* 0x000fe400030e0608 */
[----:B------:R-:W-:-:S03]  /*5afa0*/  IMAD.MOV.U32 R228, RZ, RZ, R229 ;  /* 0x000000ffffe47224 */ /* 0x000fc600078e00e5 */
[----:B------:R0:W-:Y:S01]  /*5afb0*/  STL.64 [R1+0x558], R36 ;  /* 0x0005582401007387 */ /* 0x0001e20000100a00 */
[----:B--2---:R-:W-:Y:S02]  /*5afc0*/  IMAD.MOV.U32 R229, RZ, RZ, R224 ;  /* 0x000000ffffe57224 */ /* 0x004fe400078e00e0 */
[----:B------:R-:W-:Y:S02]  /*5afd0*/  IMAD.MOV.U32 R224, RZ, RZ, R225 ;  /* 0x000000ffffe07224 */ /* 0x000fe400078e00e1 */
[----:B------:R-:W2:Y:S01]  /*5afe0*/  LDL.LU R225, [R1+0x10d0] ;  /* 0x0010d00001e17983 */ /* 0x000ea20000300800 */
        /* <DEDUP_REMOVED lines=11> */
[----:B0-----:R-:W-:Y:S02]  /*5b0a0*/  IMAD.MOV.U32 R36, RZ, RZ, R230 ;  /* 0x000000ffff247224 */ /* 0x001fe400078e00e6 */
[----:B------:R-:W-:Y:S02]  /*5b0b0*/  IMAD.MOV.U32 R230, RZ, RZ, R229 ;  /* 0x000000ffffe67224 */ /* 0x000fe400078e00e5 */
[----:B------:R-:W-:Y:S01]  /*5b0c0*/  IMAD.MOV.U32 R229, RZ, RZ, R194 ;  /* 0x000000ffffe57224 */ /* 0x000fe200078e00c2 */
[----:B------:R-:W-:Y:S01]  /*5b0d0*/  IADD3 R194, P6, R41, R11, RZ ;  /* 0x0000000b29c27210 */ /* 0x000fe20007fde0ff */
[----:B------:R-:W-:Y:S02]  /*5b0e0*/  IMAD.MOV.U32 R37, RZ, RZ, R231 ;  /* 0x000000ffff257224 */ /* 0x000fe400078e00e7 */
[----:B------:R-:W-:-:S02]  /*5b0f0*/  IMAD.MOV.U32 R231, RZ, RZ, R224 ;  /* 0x000000ffffe77224 */ /* 0x000fc400078e00e0 */
[----:B--2---:R-:W-:Y:S02]  /*5b100*/  IMAD.MOV.U32 R224, RZ, RZ, R225 ;  /* 0x000000ffffe07224 */ /* 0x004fe400078e00e1 */
[----:B------:R-:W-:Y:S02]  /*5b110*/  IMAD.MOV.U32 R225, RZ, RZ, R195 ;  /* 0x000000ffffe17224 */ /* 0x000fe400078e00c3 */
[----:B------:R-:W-:Y:S01]  /*5b120*/  IMAD.X R195, R251, 0x1, R9, P6 ;  /* 0x00000001fbc37824 */ /* 0x000fe200030e0609 */
[----:B------:R-:W-:-:S05]  /*5b130*/  IADD3 R42, P6, R41, R10, RZ ;  /* 0x0000000a292a7210 */ /* 0x000fca0007fde0ff */
        /* <DEDUP_REMOVED lines=11> */
[----:B----4-:R-:W-:Y:S02]  /*5b1f0*/  IMAD.MOV.U32 R212, RZ, RZ, R198 ;  /* 0x000000ffffd47224 */ /* 0x010fe400078e00c6 */
        /* <DEDUP_REMOVED lines=67> */
[----:B0-----:R-:W-:Y:S02]  /*5b630*/  IMAD.MOV.U32 R39, RZ, RZ, R40 ;  /* 0x000000ffff277224 */ /* 0x001fe400078e0028 */
[----:B------:R-:W-:Y:S02]  /*5b640*/  IMAD.MOV.U32 R40, RZ, RZ, R41 ;  /* 0x000000ffff287224 */ /* 0x000fe400078e0029 */
[----:B------:R-:W-:Y:S02]  /*5b650*/  IMAD.MOV.U32 R41, RZ, RZ, R36 ;  /* 0x000000ffff297224 */ /* 0x000fe400078e0024 */
[----:B------:R-:W-:Y:S02]  /*5b660*/  IMAD.MOV.U32 R36, RZ, RZ, R37 ;  /* 0x000000ffff247224 */ /* 0x000fe400078e0025 */
[----:B------:R-:W-:-:S02]  /*5b670*/  IMAD.MOV.U32 R37, RZ, RZ, R228 ;  /* 0x000000ffff257224 */ /* 0x000fc400078e00e4 */
[----:B------:R-:W-:Y:S02]  /*5b680*/  IMAD.MOV.U32 R228, RZ, RZ, R208 ;  /* 0x000000ffffe47224 */ /* 0x000fe400078e00d0 */
[----:B---3--:R-:W-:Y:S01]  /*5b690*/  IMAD.MOV.U32 R208, RZ, RZ, R200 ;  /* 0x000000ffffd07224 */ /* 0x008fe200078e00c8 */
[----:B------:R-:W-:-:S05]  /*5b6a0*/  IADD3 R200, P6, R201, R10, RZ ;  /* 0x0000000ac9c87210 */ /* 0x000fca0007fde0ff */
[----:B------:R-:W-:Y:S01]  /*5b6b0*/  IMAD.X R201, R251, 0x1, R8, P6 ;  /* 0x00000001fbc97824 */ /* 0x000fe200030e0608 */
[----:B------:R-:W-:Y:S02]  /*5b6c0*/  SHF.R.S32.HI R251, RZ, 0x1f, R56 ;  /* 0x0000001ffffb7819 */ /* 0x000fe40000011438 */
[----:B------:R-:W-:Y:S01]  /*5b6d0*/  IADD3 R58, P6, R56, R15, RZ ;  /* 0x0000000f383a7210 */ /* 0x000fe20007fde0ff */
[----:B------:R-:W-:Y:S02]  /*5b6e0*/  IMAD.MOV.U32 R42, RZ, RZ, R39 ;  /* 0x000000ffff2a7224 */ /* 0x000fe400078e0027 */
[----:B------:R-:W-:Y:S02]  /*5b6f0*/  IMAD.MOV.U32 R38, RZ, RZ, R40 ;  /* 0x000000ffff267224 */ /* 0x000fe400078e0028 */
[----:B------:R-:W-:Y:S02]  /*5b700*/  IMAD.X R59, R251, 0x1, R14, P6 ;  /* 0x00000001fb3b7824 */ /* 0x000fe400030e060e */
[----:B------:R-:W-:-:S02]  /*5b710*/  IMAD.MOV.U32 R39, RZ, RZ, R41 ;  /* 0x000000ffff277224 */ /* 0x000fc400078e0029 */
[----:B------:R-:W-:Y:S02]  /*5b720*/  IMAD.MOV.U32 R40, RZ, RZ, R36 ;  /* 0x000000ffff287224 */ /* 0x000fe400078e0024 */
[----:B------:R-:W-:Y:S02]  /*5b730*/  IMAD.MOV.U32 R41, RZ, RZ, R37 ;  /* 0x000000ffff297224 */ /* 0x000fe400078e0025 */
[----:B------:R-:W-:Y:S02]  /*5b740*/  IMAD.MOV.U32 R36, RZ, RZ, R230 ;  /* 0x000000ffff247224 */ /* 0x000fe400078e00e6 */
[----:B------:R-:W-:Y:S02]  /*5b750*/  IMAD.MOV.U32 R37, RZ, RZ, R231 ;  /* 0x000000ffff257224 */ /* 0x000fe400078e00e7 */
[----:B------:R-:W3:Y:S04]  /*5b760*/  LDL.LU.64 R230, [R1+0x20a8] ;  /* 0x0020a80001e67983 */ /* 0x000ee80000300a00 */
        /* <DEDUP_REMOVED lines=19> */
[----:B------:R-:W3:Y:S04]  /*5b8a0*/  LDL.LU R224, [R1+0x1394] ;  /* 0x0013940001e07983 */ /* 0x000ee80000300800 */
[----:B------:R0:W-:Y:S02]  /*5b8b0*/  STL.64 [R1+0x490], R60 ;  /* 0x0004903c01007387 */ /* 0x0001e40000100a00 */
[----:B0-----:R-:W-:-:S05]  /*5b8c0*/  IADD3 R60, P6, R57, R13, RZ ;  /* 0x0000000d393c7210 */ /* 0x001fca0007fde0ff */
[----:B------:R-:W-:-:S05]  /*5b8d0*/  IMAD.X R61, R251, 0x1, R12, P6 ;  /* 0x00000001fb3d7824 */ /* 0x000fca00030e060c */
[----:B------:R0:W-:Y:S02]  /*5b8e0*/  STL.64 [R1+0x488], R60 ;  /* 0x0004883c01007387 */ /* 0x0001e40000100a00 */
[----:B0-----:R-:W-:-:S05]  /*5b8f0*/  IADD3 R60, P6, R57, R11, RZ ;  /* 0x0000000b393c7210 */ /* 0x001fca0007fde0ff */
[----:B------:R-:W-:Y:S01]  /*5b900*/  IMAD.X R61, R251, 0x1, R9, P6 ;  /* 0x00000001fb3d7824 */ /* 0x000fe200030e0609 */
[----:B------:R-:W-:-:S04]  /*5b910*/  IADD3 R56, P6, R57, R10, RZ ;  /* 0x0000000a39387210 */ /* 0x000fc80007fde0ff */
[----:B------:R0:W-:Y:S01]  /*5b920*/  STL.64 [R1+0x480], R60 ;  /* 0x0004803c01007387 */ /* 0x0001e20000100a00 */
[----:B------:R-:W-:-:S05]  /*5b930*/  IMAD.X R57, R251, 0x1, R8, P6 ;  /* 0x00000001fb397824 */ /* 0x000fca00030e0608 */
[----:B------:R1:W-:Y:S01]  /*5b940*/  STL.64 [R1+0x478], R56 ;  /* 0x0004783801007387 */ /* 0x0003e20000100a00 */
[----:B0-----:R-:W-:Y:S02]  /*5b950*/  IMAD.MOV.U32 R61, RZ, RZ, R38 ;  /* 0x000000ffff3d7224 */ /* 0x001fe400078e0026 */
[----:B------:R-:W-:Y:S02]  /*5b960*/  IMAD.MOV.U32 R38, RZ, RZ, R39 ;  /* 0x000000ffff267224 */ /* 0x000fe400078e0027 */
[----:B------:R-:W-:Y:S02]  /*5b970*/  IMAD.MOV.U32 R39, RZ, RZ, R40 ;  /* 0x000000ffff277224 */ /* 0x000fe400078e0028 */
[----:B------:R-:W-:Y:S02]  /*5b980*/  IMAD.MOV.U32 R40, RZ, RZ, R41 ;  /* 0x000000ffff287224 */ /* 0x000fe400078e0029 */
[----:B------:R-:W-:Y:S02]  /*5b990*/  IMAD.MOV.U32 R41, RZ, RZ, R228 ;  /* 0x000000ffff297224 */ /* 0x000fe400078e00e4 */
[----:B------:R-:W-:-:S02]  /*5b9a0*/  IMAD.MOV.U32 R228, RZ, RZ, R229 ;  /* 0x000000ffffe47224 */ /* 0x000fc400078e00e5 */
[----:B------:R-:W-:Y:S02]  /*5b9b0*/  IMAD.MOV.U32 R229, RZ, RZ, R212 ;  /* 0x000000ffffe57224 */ /* 0x000fe400078e00d4 */
[----:B------:R-:W2:Y:S01]  /*5b9c0*/  LDL.LU R212, [R1+0x10d4] ;  /* 0x0010d40001d47983 */ /* 0x000ea20000300800 */
[----:B------:R-:W-:Y:S02]  /*5b9d0*/  SHF.R.S32.HI R251, RZ, 0x1f, R43 ;  /* 0x0000001ffffb7819 */ /* 0x000fe4000001142b */
[----:B-1----:R-:W-:-:S05]  /*5b9e0*/  IADD3 R56, P6, R43, R15, RZ ;  /* 0x0000000f2b387210 */ /* 0x002fca0007fde0ff */
        /* <DEDUP_REMOVED lines=12> */
[----:B------:R0:W-:Y:S01]  /*5bab0*/  STL.64 [R1+0x458], R56 ;  /* 0x0004583801007387 */ /* 0x0001e20000100a00 */
[----:B------:R-:W-:Y:S02]  /*5bac0*/  IMAD.MOV.U32 R43, RZ, RZ, R39 ;  /* 0x000000ffff2b7224 */ /* 0x000fe400078e0027 */
[----:B------:R-:W-:Y:S02]  /*5bad0*/  IMAD.X R63, R251, 0x1, R14, P6 ;  /* 0x00000001fb3f7824 */ /* 0x000fe400030e060e */
[----:B------:R-:W-:-:S02]  /*5bae0*/  IMAD.MOV.U32 R39, RZ, RZ, R41 ;  /* 0x000000ffff277224 */ /* 0x000fc400078e0029 */
[----:B0-----:R-:W-:Y:S02]  /*5baf0*/  IMAD.MOV.U32 R57, RZ, RZ, R38 ;  /* 0x000000ffff397224 */ /* 0x001fe400078e0026 */
[----:B------:R-:W-:Y:S02]  /*5bb00*/  IMAD.MOV.U32 R38, RZ, RZ, R40 ;  /* 0x000000ffff267224 */ /* 0x000fe400078e0028 */
[----:B------:R-:W-:Y:S02]  /*5bb10*/  IMAD.MOV.U32 R40, RZ, RZ, R228 ;  /* 0x000000ffff287224 */ /* 0x000fe400078e00e4 */
[----:B------:R-:W-:Y:S02]  /*5bb20*/  IMAD.MOV.U32 R228, RZ, RZ, R218 ;  /* 0x000000ffffe47224 */ /* 0x000fe400078e00da */
[----:B------:R-:W-:Y:S02]  /*5bb30*/  IMAD.MOV.U32 R41, RZ, RZ, R229 ;  /* 0x000000ffff297224 */ /* 0x000fe400078e00e5 */
[----:B------:R-:W-:-:S02]  /*5bb40*/  IMAD.MOV.U32 R229, RZ, RZ, R219 ;  /* 0x000000ffffe57224 */ /* 0x000fc400078e00db */
[----:B----4-:R-:W-:Y:S01]  /*5bb50*/  IMAD.MOV.U32 R219, RZ, RZ, R213 ;  /* 0x000000ffffdb7224 */ /* 0x010fe200078e00d5 */
[----:B------:R0:W-:Y:S01]  /*5bb60*/  STL.64 [R1+0x450], R62 ;  /* 0x0004503e01007387 */ /* 0x0001e20000100a00 */
[----:B------:R-:W-:Y:S02]  /*5bb70*/  IMAD.MOV.U32 R213, RZ, RZ, R199 ;  /* 0x000000ffffd57224 */ /* 0x000fe400078e00c7 */
[----:B------:R-:W-:Y:S02]  /*5bb80*/  IMAD.MOV.U32 R60, RZ, RZ, R43 ;  /* 0x000000ffff3c7224 */ /* 0x000fe400078e002b */
[----:B------:R-:W-:Y:S02]  /*5bb90*/  IMAD.MOV.U32 R43, RZ, RZ, R38 ;  /* 0x000000ffff2b7224 */ /* 0x000fe400078e0026 */
[----:B------:R-:W-:Y:S02]  /*5bba0*/  IMAD.MOV.U32 R38, RZ, RZ, R39 ;  /* 0x000000ffff267224 */ /* 0x000fe400078e0027 */
[----:B------:R-:W-:-:S02]  /*5bbb0*/  IMAD.MOV.U32 R39, RZ, RZ, R40 ;  /* 0x000000ffff277224 */ /* 0x000fc400078e0028 */
[----:B------:R-:W-:Y:S02]  /*5bbc0*/  IMAD.MOV.U32 R40, RZ, RZ, R41 ;  /* 0x000000ffff287224 */ /* 0x000fe400078e0029 */
[----:B--2---:R-:W-:Y:S02]  /*5bbd0*/  IMAD.MOV.U32 R218, RZ, RZ, R212 ;  /* 0x000000ffffda7224 */ /* 0x004fe400078e00d4 */
[----:B------:R-:W-:Y:S01]  /*5bbe0*/  IMAD.MOV.U32 R212, RZ, RZ, R198 ;  /* 0x000000ffffd47224 */ /* 0x000fe200078e00c6 */
[----:B------:R-:W-:-:S05]  /*5bbf0*/  IADD3 R198, P6, R42, R13, RZ ;  /* 0x0000000d2ac67210 */ /* 0x000fca0007fde0ff */
[C---:B------:R-:W-:Y:S01]  /*5bc00*/  IMAD.X R199, R251.reuse, 0x1, R12, P6 ;  /* 0x00000001fbc77824 */ /* 0x040fe200030e060c */
[----:B0-----:R-:W-:Y:S01]  /*5bc10*/  IADD3 R62, P6, R42, R11, RZ ;  /* 0x0000000b2a3e7210 */ /* 0x001fe20007fde0ff */
[----:B------:R-:W-:Y:S02]  /*5bc20*/  IMAD.MOV.U32 R41, RZ, RZ, R218 ;  /* 0x000000ffff297224 */ /* 0x000fe400078e00da */
[----:B------:R-:W-:Y:S02]  /*5bc30*/  IMAD.MOV.U32 R218, RZ, RZ, R219 ;  /* 0x000000ffffda7224 */ /* 0x000fe400078e00db */
[----:B------:R-:W-:Y:S02]  /*5bc40*/  IMAD.X R63, R251, 0x1, R9, P6 ;  /* 0x00000001fb3f7824 */ /* 0x000fe400030e0609 */
[----:B------:R-:W-:Y:S02]  /*5bc50*/  IMAD.MOV.U32 R219, RZ, RZ, R212 ;  /* 0x000000ffffdb7224 */ /* 0x000fe400078e00d4 */
[----:B------:R-:W-:Y:S01]  /*5bc60*/  IMAD.MOV.U32 R212, RZ, RZ, R213 ;  /* 0x000000ffffd47224 */ /* 0x000fe200078e00d5 */
[----:B------:R0:W-:Y:S01]  /*5bc70*/  STL.64 [R1+0x440], R62 ;  /* 0x0004403e01007387 */ /* 0x0001e20000100a00 */
[----:B------:R-:W-:-:S02]  /*5bc80*/  IMAD.MOV.U32 R213, RZ, RZ, R202 ;  /* 0x000000ffffd57224 */ /* 0x000fc400078e00ca */
[----:B------:R-:W-:Y:S02]  /*5bc90*/  IMAD.MOV.U32 R202, RZ, RZ, R203 ;  /* 0x000000ffffca7224 */ /* 0x000fe400078e00cb */
[----:B------:R-:W2:Y:S01]  /*5bca0*/  LDL.LU R203, [R1+0x1328] ;  /* 0x0013280001cb7983 */ /* 0x000ea20000300800 */
[----:B------:R-:W-:Y:S02]  /*5bcb0*/  IMAD.MOV.U32 R56, RZ, RZ, R43 ;  /* 0x000000ffff387224 */ /* 0x000fe400078e002b */
[----:B------:R-:W-:Y:S02]  /*5bcc0*/  IMAD.MOV.U32 R43, RZ, RZ, R39 ;  /* 0x000000ffff2b7224 */ /* 0x000fe400078e0027 */
[----:B------:R-:W-:Y:S01]  /*5bcd0*/  IMAD.MOV.U32 R39, RZ, RZ, R29 ;  /* 0x000000ffff277224 */ /* 0x000fe200078e001d */
[----:B0-----:R-:W-:Y:S01]  /*5bce0*/  IADD3 R62, P6, R42, R10, RZ ;  /* 0x0000000a2a3e7210 */ /* 0x001fe20007fde0ff */
[----:B------:R-:W-:Y:S02]  /*5bcf0*/  IMAD.MOV.U32 R29, RZ, RZ, R219 ;  /* 0x000000ffff1d7224 */ /* 0x000fe400078e00db */
[----:B------:R-:W-:-:S02]  /*5bd00*/  IMAD.MOV.U32 R219, RZ, RZ, R213 ;  /* 0x000000ffffdb7224 */ /* 0x000fc400078e00d5 */
[----:B------:R-:W-:Y:S01]  /*5bd10*/  IMAD.X R63, R251, 0x1, R8, P6 ;  /* 0x00000001fb3f7824 */ /* 0x000fe200030e0608 */
[----:B------:R-:W-:Y:S01]  /*5bd20*/  SHF.R.S32.HI R251, RZ, 0x1f, R59 ;  /* 0x0000001ffffb7819 */ /* 0x000fe2000001143b */
[----:B------:R-:W-:Y:S01]  /*5bd30*/  IMAD.MOV.U32 R213, RZ, RZ, R202 ;  /* 0x000000ffffd57224 */ /* 0x000fe200078e00ca */
[----:B------:R-:W-:Y:S01]  /*5bd40*/  IADD3 R202, P6, R59, R15, RZ ;  /* 0x0000000f3bca7210 */ /* 0x000fe20007fde0ff */
[----:B------:R-:W-:Y:S02]  /*5bd50*/  IMAD.MOV.U32 R42, RZ, RZ, R38 ;  /* 0x000000ffff2a7224 */ /* 0x000fe400078e0026 */
[----:B------:R-:W-:Y:S02]  /*5bd60*/  IMAD.MOV.U32 R38, RZ, RZ, R28 ;  /* 0x000000ffff267224 */ /* 0x000fe400078e001c */
[----:B------:R-:W-:Y:S02]  /*5bd70*/  IMAD.MOV.U32 R28, RZ, RZ, R218 ;  /* 0x000000ffff1c7224 */ /* 0x000fe400078e00da */
[----:B------:R-:W-:Y:S01]  /*5bd80*/  IMAD.MOV.U32 R218, RZ, RZ, R212 ;  /* 0x000000ffffda7224 */ /* 0x000fe200078e00d4 */
[----:B------:R0:W-:Y:S01]  /*5bd90*/  STL.64 [R1+0x438], R62 ;  /* 0x0004383e01007387 */ /* 0x0001e20000100a00 */
[----:B--2---:R-:W-:-:S02]  /*5bda0*/  IMAD.MOV.U32 R212, RZ, RZ, R203 ;  /* 0x000000ffffd47224 */ /* 0x004fc400078e00cb */
[----:B------:R-:W-:Y:S01]  /*5bdb0*/  IMAD.X R203, R251, 0x1, R14, P6 ;  /* 0x00000001fbcb7824 */ /* 0x000fe200030e060e */
        /* <DEDUP_REMOVED lines=15> */
[----:B------:R-:W-:Y:S01]  /*5beb0*/  IMAD.X R63, R251, 0x1, R8, P6 ;  /* 0x00000001fb3f7824 */ /* 0x000fe200030e0608 */
[----:B------:R-:W-:-:S04]  /*5bec0*/  SHF.R.S32.HI R251, RZ, 0x1f, R61 ;  /* 0x0000001ffffb7819 */ /* 0x000fc8000001143d */
        /* <DEDUP_REMOVED lines=42> */
[----:B------:R-:W-:Y:S01]  /*5c170*/  IMAD.MOV.U32 R252, RZ, RZ, R204 ;  /* 0x000000fffffc7224 */ /* 0x000fe200078e00cc */
[----:B------:R-:W-:-:S05]  /*5c180*/  IADD3 R204, P6, R60, R13, RZ ;  /* 0x0000000d3ccc7210 */ /* 0x000fca0007fde0ff */
[----:B------:R-:W-:Y:S01]  /*5c190*/  IMAD.X R205, R251, 0x1, R12, P6 ;  /* 0x00000001fbcd7824 */ /* 0x000fe200030e060c */
[----:B------:R-:W-:-:S05]  /*5c1a0*/  IADD3 R62, P6, R60, R11, RZ ;  /* 0x0000000b3c3e7210 */ /* 0x000fca0007fde0ff */
        /* <DEDUP_REMOVED lines=61> */
[----:B---3--:R-:W-:Y:S02]  /*5c580*/  IMAD.MOV.U32 R41, RZ, RZ, R224 ;  /* 0x000000ffff297224 */ /* 0x008fe400078e00e0 */
[----:B------:R-:W-:Y:S01]  /*5c590*/  IMAD.MOV.U32 R224, RZ, RZ, R210 ;  /* 0x000000ffffe07224 */ /* 0x000fe200078e00d2 */
[----:B0-----:R-:W-:Y:S01]  /*5c5a0*/  IADD3 R60, P6, R207, R11, RZ ;  /* 0x0000000bcf3c7210 */ /* 0x001fe20007fde0ff */
[----:B------:R-:W-:-:S04]  /*5c5b0*/  IMAD.MOV.U32 R210, RZ, RZ, R206 ;  /* 0x000000ffffd27224 */ /* 0x000fc800078e00ce */
[----:B------:R-:W-:Y:S01]  /*5c5c0*/  IMAD.X R61, R251, 0x1, R9, P6 ;  /* 0x00000001fb3d7824 */ /* 0x000fe200030e0609 */
[----:B------:R-:W-:-:S04]  /*5c5d0*/  IADD3 R206, P6, R207, R10, RZ ;  /* 0x0000000acfce7210 */ /* 0x000fc80007fde0ff */
[----:B------:R0:W-:Y:S01]  /*5c5e0*/  STL.64 [R1+0x340], R60 ;  /* 0x0003403c01007387 */ /* 0x0001e20000100a00 */
[----:B------:R-:W-:Y:S01]  /*5c5f0*/  IMAD.X R207, R251, 0x1, R8, P6 ;  /* 0x00000001fbcf7824 */ /* 0x000fe200030e0608 */
[----:B------:R-:W-:Y:S02]  /*5c600*/  SHF.R.S32.HI R251, RZ, 0x1f, R58 ;  /* 0x0000001ffffb7819 */ /* 0x000fe4000001143a */
[----:B0-----:R-:W-:-:S05]  /*5c610*/  IADD3 R60, P6, R58, R15, RZ ;  /* 0x0000000f3a3c7210 */ /* 0x001fca0007fde0ff */
[----:B------:R-:W-:-:S05]  /*5c620*/  IMAD.X R61, R251, 0x1, R14, P6 ;  /* 0x00000001fb3d7824 */ /* 0x000fca00030e060e */
[----:B------:R0:W-:Y:S02]  /*5c630*/  STL.64 [R1+0x330], R60 ;  /* 0x0003303c01007387 */ /* 0x0001e40000100a00 */
[----:B0-----:R-:W-:Y:S02]  /*5c640*/  IMAD.MOV.U32 R61, RZ, RZ, R42 ;  /* 0x000000ffff3d7224 */ /* 0x001fe400078e002a */
[----:B------:R-:W-:Y:S01]  /*5c650*/  IMAD.MOV.U32 R42, RZ, RZ, R210 ;  /* 0x000000ffff2a7224 */ /* 0x000fe200078e00d2 */
[----:B------:R-:W-:Y:S01]  /*5c660*/  IADD3 R210, P6, R58, R13, RZ ;  /* 0x0000000d3ad27210 */ /* 0x000fe20007fde0ff */
[----:B------:R-:W-:Y:S02]  /*5c670*/  IMAD.MOV.U32 R60, RZ, RZ, R56 ;  /* 0x000000ffff3c7224 */ /* 0x000fe400078e0038 */
[----:B------:R-:W-:Y:S02]  /*5c680*/  IMAD.MOV.U32 R56, RZ, RZ, R57 ;  /* 0x000000ffff387224 */ /* 0x000fe400078e0039 */
[----:B------:R-:W-:-:S02]  /*5c690*/  IMAD.MOV.U32 R57, RZ, RZ, R224 ;  /* 0x000000ffff397224 */ /* 0x000fc400078e00e0 */
[----:B------:R-:W-:Y:S02]  /*5c6a0*/  IMAD.MOV.U32 R224, RZ, RZ, R211 ;  /* 0x000000ffffe07224 */ /* 0x000fe400078e00d3 */
[----:B------:R-:W-:Y:S01]  /*5c6b0*/  IMAD.X R211, R251, 0x1, R12, P6 ;  /* 0x00000001fbd37824 */ /* 0x000fe200030e060c */
[----:B------:R-:W-:-:S05]  /*5c6c0*/  IADD3 R62, P6, R58, R11, RZ ;  /* 0x0000000b3a3e7210 */ /* 0x000fca0007fde0ff */
        /* <DEDUP_REMOVED lines=20> */
[----:B------:R-:W-:Y:S01]  /*5c810*/  IMAD.X R59, R251, 0x1, R14, P6 ;  /* 0x00000001fb3b7824 */ /* 0x000fe200030e060e */
[----:B------:R-:W-:-:S05]  /*5c820*/  IADD3 R62, P6, R213, R13, RZ ;  /* 0x0000000dd53e7210 */ /* 0x000fca0007fde0ff */
[----:B------:R-:W-:Y:S01]  /*5c830*/  IMAD.X R63, R251, 0x1, R12, P6 ;  /* 0x00000001fb3f7824 */ /* 0x000fe200030e060c */
[----:B------:R0:W-:Y:S04]  /*5c840*/  STL.64 [R1+0x2f0], R58 ;  /* 0x0002f03a01007387 */ /* 0x0001e80000100a00 */
[----:B------:R1:W-:Y:S01]  /*5c850*/  STL.64 [R1+0x2e8], R62 ;  /* 0x0002e83e01007387 */ /* 0x0003e20000100a00 */
[----:B0-----:R-:W-:Y:S01]  /*5c860*/  IMAD.MOV.U32 R58, RZ, RZ, R60 ;  /* 0x000000ffff3a7224 */ /* 0x001fe200078e003c */
[----:B-1----:R-:W-:Y:S01]  /*5c870*/  IADD3 R62, P6, R213, R11, RZ ;  /* 0x0000000bd53e7210 */ /* 0x002fe20007fde0ff */
[----:B------:R-:W-:Y:S02]  /*5c880*/  IMAD.MOV.U32 R60, RZ, RZ, R215 ;  /* 0x000000ffff3c7224 */ /* 0x000fe400078e00d7 */
[----:B------:R-:W-:-:S02]  /*5c890*/  IMAD.MOV.U32 R215, RZ, RZ, R212 ;  /* 0x000000ffffd77224 */ /* 0x000fc400078e00d4 */
        /* <DEDUP_REMOVED lines=33> */
[----:B------:R-:W-:Y:S01]  /*5cab0*/  IMAD.X R217, R251, 0x1, R9, P6 ;  /* 0x00000001fbd97824 */ /* 0x000fe200030e0609 */
        /* <DEDUP_REMOVED lines=27> */
[----:B0-----:R-:W-:Y:S01]  /*5cc70*/  IMAD.MOV.U32 R58, RZ, RZ, R60 ;  /* 0x000000ffff3a7224 */ /* 0x001fe200078e003c */
[----:B------:R-:W-:-:S05]  /*5cc80*/  IADD3 R60, P6, R61, R10, RZ ;  /* 0x0000000a3d3c7210 */ /* 0x000fca0007fde0ff */
[----:B------:R-:W-:Y:S01]  /*5cc90*/  IMAD.X R61, R251, 0x1, R8, P6 ;  /* 0x00000001fb3d7824 */ /* 0x000fe200030e0608 */
[----:B------:R-:W-:Y:S02]  /*5cca0*/  SHF.R.S32.HI R251, RZ, 0x1f, R218 ;  /* 0x0000001ffffb7819 */ /* 0x000fe400000114da */
[C---:B------:R-:W-:Y:S01]  /*5ccb0*/  IADD3 R214, P6, R218.reuse, R15, RZ ;  /* 0x0000000fdad67210 */ /* 0x040fe20007fde0ff */
[----:B------:R-:W-:Y:S01]  /*5ccc0*/  IMAD.MOV.U32 R221, RZ, RZ, R215 ;  /* 0x000000ffffdd7224 */ /* 0x000fe200078e00d7 */
[----:B------:R0:W-:Y:S03]  /*5ccd0*/  STL.64 [R1+0x258], R60 ;  /* 0x0002583c01007387 */ /* 0x0001e60000100a00 */
[----:B------:R-:W-:Y:S01]  /*5cce0*/  IMAD.X R215, R251, 0x1, R14, P6 ;  /* 0x00000001fbd77824 */ /* 0x000fe200030e060e */
[----:B0-----:R-:W-:-:S05]  /*5ccf0*/  IADD3 R60, P6, R218, R13, RZ ;  /* 0x0000000dda3c7210 */ /* 0x001fca0007fde0ff */
[----:B------:R-:W-:-:S05]  /*5cd00*/  IMAD.X R61, R251, 0x1, R12, P6 ;  /* 0x00000001fb3d7824 */ /* 0x000fca00030e060c */
[----:B------:R0:W-:Y:S01]  /*5cd10*/  STL.64 [R1+0x248], R60 ;  /* 0x0002483c01007387 */ /* 0x0001e20000100a00 */
[----:B------:R-:W-:Y:S02]  /*5cd20*/  IMAD.MOV.U32 R59, RZ, RZ, R56 ;  /* 0x000000ffff3b7224 */ /* 0x000fe400078e0038 */
[----:B------:R-:W-:Y:S02]  /*5cd30*/  IMAD.MOV.U32 R56, RZ, RZ, R43 ;  /* 0x000000ffff387224 */ /* 0x000fe400078e002b */
[----:B------:R-:W-:Y:S02]  /*5cd40*/  IMAD.MOV.U32 R43, RZ, RZ, R31 ;  /* 0x000000ffff2b7224 */ /* 0x000fe400078e001f */
[----:B0-----:R-:W-:Y:S02]  /*5cd50*/  IMAD.MOV.U32 R61, RZ, RZ, R42 ;  /* 0x000000ffff3d7224 */ /* 0x001fe400078e002a */
[----:B------:R-:W-:Y:S01]  /*5cd60*/  IMAD.MOV.U32 R42, RZ, RZ, R30 ;  /* 0x000000ffff2a7224 */ /* 0x000fe200078e001e */
[----:B------:R-:W-:-:S05]  /*5cd70*/  IADD3 R30, P6, R218, R11, RZ ;  /* 0x0000000bda1e7210 */ /* 0x000fca0007fde0ff */
        /* <DEDUP_REMOVED lines=8> */
[----:B0-----:R-:W-:Y:S02]  /*5ce00*/  IMAD.MOV.U32 R30, RZ, RZ, R28 ;  /* 0x000000ffff1e7224 */ /* 0x001fe400078e001c */
[----:B------:R-:W-:-:S02]  /*5ce10*/  IMAD.MOV.U32 R28, RZ, RZ, R219 ;  /* 0x000000ffff1c7224 */ /* 0x000fc400078e00db */
[C---:B------:R-:W-:Y:S01]  /*5ce20*/  IMAD.X R219, R251.reuse, 0x1, R14, P6 ;  /* 0x00000001fbdb7824 */ /* 0x040fe200030e060e */
[C---:B------:R-:W-:Y:S01]  /*5ce30*/  IADD3 R64, P6, R58.reuse, R13, RZ ;  /* 0x0000000d3a407210 */ /* 0x040fe20007fde0ff */
[----:B------:R-:W-:Y:S02]  /*5ce40*/  IMAD.MOV.U32 R31, RZ, RZ, R29 ;  /* 0x000000ffff1f7224 */ /* 0x000fe400078e001d */
[----:B------:R-:W-:Y:S02]  /*5ce50*/  IMAD.MOV.U32 R29, RZ, RZ, R4 ;  /* 0x000000ffff1d7224 */ /* 0x000fe400078e0004 */
[----:B------:R-:W-:Y:S01]  /*5ce60*/  IMAD.X R65, R251, 0x1, R12, P6 ;  /* 0x00000001fb417824 */ /* 0x000fe200030e060c */
[----:B------:R-:W-:Y:S01]  /*5ce70*/  IADD3 R4, P6, R58, R11, RZ ;  /* 0x0000000b3a047210 */ /* 0x000fe20007fde0ff */
[----:B------:R-:W-:Y:S02]  /*5ce80*/  IMAD.MOV.U32 R57, RZ, RZ, R40 ;  /* 0x000000ffff397224 */ /* 0x000fe400078e0028 */
[----:B------:R-:W-:-:S02]  /*5ce90*/  IMAD.MOV.U32 R40, RZ, RZ, R252 ;  /* 0x000000ffff287224 */ /* 0x000fc400078e00fc */
[----:B------:R-:W-:Y:S01]  /*5cea0*/  IMAD.MOV.U32 R252, RZ, RZ, R224 ;  /* 0x000000fffffc7224 */ /* 0x000fe200078e00e0 */
[----:B------:R0:W-:Y:S01]  /*5ceb0*/  STL.64 [R1+0x228], R64 ;  /* 0x0002284001007387 */ /* 0x0001e20000100a00 */
[----:B------:R-:W-:Y:S02]  /*5cec0*/  IMAD.MOV.U32 R224, RZ, RZ, R5 ;  /* 0x000000ffffe07224 */ /* 0x000fe400078e0005 */
[----:B------:R-:W-:Y:S02]  /*5ced0*/  IMAD.X R5, R251, 0x1, R9, P6 ;  /* 0x00000001fb057824 */ /* 0x000fe400030e0609 */
[----:B------:R-:W-:Y:S02]  /*5cee0*/  IMAD.MOV.U32 R63, RZ, RZ, R60 ;  /* 0x000000ffff3f7224 */ /* 0x000fe400078e003c */
[----:B------:R-:W-:Y:S01]  /*5cef0*/  IMAD.MOV.U32 R60, RZ, RZ, R56 ;  /* 0x000000ffff3c7224 */ /* 0x000fe200078e0038 */
[----:B0-----:R-:W-:Y:S01]  /*5cf00*/  IADD3 R64, P6, R58, R10, RZ ;  /* 0x0000000a3a407210 */ /* 0x001fe20007fde0ff */
[----:B------:R-:W-:-:S02]  /*5cf10*/  IMAD.MOV.U32 R56, RZ, RZ, R42 ;  /* 0x000000ffff387224 */ /* 0x000fc400078e002a */
[----:B------:R-:W-:Y:S02]  /*5cf20*/  IMAD.MOV.U32 R42, RZ, RZ, R2 ;  /* 0x000000ffff2a7224 */ /* 0x000fe400078e0002 */
[----:B------:R-:W-:Y:S01]  /*5cf30*/  IMAD.X R65, R251, 0x1, R8, P6 ;  /* 0x00000001fb417824 */ /* 0x000fe200030e0608 */
[----:B------:R-:W-:Y:S01]  /*5cf40*/  SHF.R.S32.HI R251, RZ, 0x1f, R221 ;  /* 0x0000001ffffb7819 */ /* 0x000fe200000114dd */
[----:B------:R-:W-:Y:S01]  /*5cf50*/  IMAD.MOV.U32 R58, RZ, RZ, R59 ;  /* 0x000000ffff3a7224 */ /* 0x000fe200078e003b */
        /* <DEDUP_REMOVED lines=30> */
[----:B------:R0:W-:Y:S02]  /*5d140*/  STL.64 [R1+0x1d8], R64 ;  /* 0x0001d84001007387 */ /* 0x0001e40000100a00 */
[----:B0-----:R-:W-:Y:S02]  /*5d150*/  IMAD.MOV.U32 R65, RZ, RZ, R63 ;  /* 0x000000ffff417224 */ /* 0x001fe400078e003f */
        /* <DEDUP_REMOVED lines=15> */
[----:B------:R-:W-:Y:S02]  /*5d250*/  IMAD.MOV.U32 R220, RZ, RZ, R59 ;  /* 0x000000ffffdc7224 */ /* 0x000fe400078e003b */
[----:B------:R-:W-:Y:S02]  /*5d260*/  IMAD.MOV.U32 R59, RZ, RZ, R61 ;  /* 0x000000ffff3b7224 */ /* 0x000fe400078e003d */
[----:B------:R-:W-:Y:S02]  /*5d270*/  IMAD.MOV.U32 R61, RZ, RZ, R57 ;  /* 0x000000ffff3d7224 */ /* 0x000fe400078e0039 */
[----:B0-----:R-:W-:Y:S02]  /*5d280*/  IMAD.MOV.U32 R62, RZ, RZ, R60 ;  /* 0x000000ffff3e7224 */ /* 0x001fe400078e003c */
[----:B------:R-:W-:Y:S02]  /*5d290*/  IMAD.MOV.U32 R60, RZ, RZ, R56 ;  /* 0x000000ffff3c7224 */ /* 0x000fe400078e0038 */
[----:B------:R-:W-:-:S02]  /*5d2a0*/  IMAD.MOV.U32 R56, RZ, RZ, R42 ;  /* 0x000000ffff387224 */ /* 0x000fc400078e002a */
[----:B------:R-:W-:Y:S02]  /*5d2b0*/  IMAD.MOV.U32 R42, RZ, RZ, R38 ;  /* 0x000000ffff2a7224 */ /* 0x000fe400078e0026 */
[----:B------:R-:W-:Y:S01]  /*5d2c0*/  IMAD.MOV.U32 R38, RZ, RZ, R222 ;  /* 0x000000ffff267224 */ /* 0x000fe200078e00de */
[----:B------:R-:W-:Y:S01]  /*5d2d0*/  IADD3 R222, P6, R41, R13, RZ ;  /* 0x0000000d29de7210 */ /* 0x000fe20007fde0ff */
[----:B------:R-:W-:Y:S02]  /*5d2e0*/  IMAD.MOV.U32 R57, RZ, RZ, R43 ;  /* 0x000000ffff397224 */ /* 0x000fe400078e002b */
[----:B------:R-:W-:Y:S02]  /*5d2f0*/  IMAD.MOV.U32 R43, RZ, RZ, R39 ;  /* 0x000000ffff2b7224 */ /* 0x000fe400078e0027 */
[----:B------:R-:W-:Y:S02]  /*5d300*/  IMAD.MOV.U32 R39, RZ, RZ, R223 ;  /* 0x000000ffff277224 */ /* 0x000fe400078e00df */
[----:B------:R-:W-:-:S05]  /*5d310*/  IMAD.X R223, R251, 0x1, R12, P6 ;  /* 0x00000001fbdf7824 */ /* 0x000fca00030e060c */
[----:B------:R0:W-:Y:S02]  /*5d320*/  STL.64 [R1+0x1a8], R222 ;  /* 0x0001a8de01007387 */ /* 0x0001e40000100a00 */
[----:B0-----:R-:W-:-:S05]  /*5d330*/  IADD3 R222, P6, R41, R11, RZ ;  /* 0x0000000b29de7210 */ /* 0x001fca0007fde0ff */
[----:B------:R-:W-:-:S05]  /*5d340*/  IMAD.X R223, R251, 0x1, R9, P6 ;  /* 0x00000001fbdf7824 */ /* 0x000fca00030e0609 */
[----:B------:R0:W-:Y:S04]  /*5d350*/  STL.64 [R1+0x1a0], R222 ;  /* 0x0001a0de01007387 */ /* 0x0001e80000100a00 */
[----:B0-----:R-:W2:Y:S01]  /*5d360*/  LDL.LU.64 R222, [R1+0x24e8] ;  /* 0x0024e80001de7983 */ /* 0x001ea20000300a00 */
[----:B------:R-:W-:Y:S01]  /*5d370*/  IMAD.MOV.U32 R58, RZ, RZ, R40 ;  /* 0x000000ffff3a7224 */ /* 0x000fe200078e0028 */
[----:B------:R-:W-:Y:S01]  /*5d380*/  IADD3 R40, P6, R41, R10, RZ ;  /* 0x0000000a29287210 */ /* 0x000fe20007fde0ff */
[----:B------:R-:W-:-:S04]  /*5d390*/  IMAD.MOV.U32 R221, RZ, RZ, R28 ;  /* 0x000000ffffdd7224 */ /* 0x000fc800078e001c */
[----:B------:R-:W-:Y:S01]  /*5d3a0*/  IMAD.X R41, R251, 0x1, R8, P6 ;  /* 0x00000001fb297824 */ /* 0x000fe200030e0608 */
[----:B------:R-:W-:Y:S02]  /*5d3b0*/  SHF.R.S32.HI R251, RZ, 0x1f, R65 ;  /* 0x0000001ffffb7819 */ /* 0x000fe40000011441 */
[----:B------:R-:W-:Y:S02]  /*5d3c0*/  IADD3 R28, P6, R65, R15, RZ ;  /* 0x0000000f411c7210 */ /* 0x000fe40007fde0ff */
[----:B------:R0:W-:Y:S02]  /*5d3d0*/  STL.64 [R1+0x198], R40 ;  /* 0x0001982801007387 */ /* 0x0001e40000100a00 */
[----:B0-----:R-:W-:Y:S02]  /*5d3e0*/  IMAD.MOV.U32 R41, RZ, RZ, R29 ;  /* 0x000000ffff297224 */ /* 0x001fe400078e001d */
[----:B------:R-:W-:-:S05]  /*5d3f0*/  IMAD.X R29, R251, 0x1, R14, P6 ;  /* 0x00000001fb1d7824 */ /* 0x000fca00030e060e */
[----:B------:R2:W-:Y:S01]  /*5d400*/  STL.64 [R1+0x190], R28 ;  /* 0x0001901c01007387 */ /* 0x0005e20000100a00 */
[----:B------:R-:W-:Y:S02]  /*5d410*/  IMAD.MOV.U32 R63, RZ, RZ, R224 ;  /* 0x000000ffff3f7224 */ /* 0x000fe400078e00e0 */
[----:B------:R-:W-:Y:S02]  /*5d420*/  IMAD.MOV.U32 R40, RZ, RZ, R225 ;  /* 0x000000ffff287224 */ /* 0x000fe400078e00e1 */
[----:B--2---:R-:W-:Y:S01]  /*5d430*/  IMAD.MOV.U32 R28, RZ, RZ, R222 ;  /* 0x000000ffff1c7224 */ /* 0x004fe200078e00de */
[----:B------:R-:W-:Y:S01]  /*5d440*/  IADD3 R222, P6, R65, R13, RZ ;  /* 0x0000000d41de7210 */ /* 0x000fe20007fde0ff */
[----:B------:R-:W-:-:S04]  /*5d450*/  IMAD.MOV.U32 R29, RZ, RZ, R223 ;  /* 0x000000ffff1d7224 */ /* 0x000fc800078e00df */
[----:B------:R-:W-:Y:S01]  /*5d460*/  IMAD.X R223, R251, 0x1, R12, P6 ;  /* 0x00000001fbdf7824 */ /* 0x000fe200030e060c */
[----:B------:R-:W-:-:S05]  /*5d470*/  IADD3 R224, P6, R65, R11, RZ ;  /* 0x0000000b41e07210 */ /* 0x000fca0007fde0ff */
[----:B------:R-:W-:Y:S01]  /*5d480*/  IMAD.X R225, R251, 0x1, R9, P6 ;  /* 0x00000001fbe17824 */ /* 0x000fe200030e0609 */
[----:B------:R0:W-:Y:S04]  /*5d490*/  STL.64 [R1+0x188], R222 ;  /* 0x000188de01007387 */ /* 0x0001e80000100a00 */
[----:B0-----:R-:W2:Y:S04]  /*5d4a0*/  LDL.LU.64 R222, [R1+0x24e0] ;  /* 0x0024e00001de7983 */ /* 0x001ea80000300a00 */
[----:B------:R0:W-:Y:S04]  /*5d4b0*/  STL.64 [R1+0x180], R224 ;  /* 0x000180e001007387 */ /* 0x0001e80000100a00 */
[----:B0-----:R-:W3:Y:S01]  /*5d4c0*/  LDL.LU.64 R224, [R1+0x24d8] ;  /* 0x0024d80001e07983 */ /* 0x001ee20000300a00 */
[----:B------:R-:W-:-:S05]  /*5d4d0*/  IADD3 R64, P6, R65, R10, RZ ;  /* 0x0000000a41407210 */ /* 0x000fca0007fde0ff */
        /* <DEDUP_REMOVED lines=80> */
[----:B------:R-:W-:-:S04]  /*5d9e0*/  PRMT R251, R252, 0x7773, RZ ;  /* 0x00007773fcfb7816 */ /* 0x000fc800000000ff */
[----:B------:R-:W-:Y:S04]  /*5d9f0*/  STL.64 [R1+0x50], R58 ;  /* 0x0000503a01007387 */ /* 0x000fe80000100a00 */
[----:B------:R-:W4:Y:S01]  /*5da00*/  LDL.LU R41, [R1+0x5c] ;  /* 0x00005c0001297983 */ /* 0x000f220000300800 */
[----:B------:R-:W-:Y:S02]  /*5da10*/  IMAD.MOV.U32 R62, RZ, RZ, R56 ;  /* 0x000000ffff3e7224 */ /* 0x000fe400078e0038 */
[----:B------:R-:W-:Y:S02]  /*5da20*/  IMAD.MOV.U32 R63, RZ, RZ, R57 ;  /* 0x000000ffff3f7224 */ /* 0x000fe400078e0039 */
[----:B------:R-:W4:Y:S04]  /*5da30*/  LDL.LU.64 R56, [R1+0x2060] ;  /* 0x0020600001387983 */ /* 0x000f280000300a00 */
[----:B------:R0:W-:Y:S01]  /*5da40*/  @P2 STG.E.U8 desc[UR44][R42.64], R251 ;  /* 0x000000fb2a002986 */ /* 0x0001e2000c10112c */
[----:B------:R-:W-:-:S02]  /*5da50*/  IMAD.MOV.U32 R220, RZ, RZ, R60 ;  /* 0x000000ffffdc7224 */ /* 0x000fc400078e003c */
[----:B------:R-:W-:Y:S01]  /*5da60*/  IMAD.MOV.U32 R221, RZ, RZ, R61 ;  /* 0x000000ffffdd7224 */ /* 0x000fe200078e003d */
[C---:B0-----:R-:W-:Y:S01]  /*5da70*/  PRMT R251, R65.reuse, 0x7770, RZ ;  /* 0x0000777041fb7816 */ /* 0x041fe200000000ff */
[----:B------:R-:W4:Y:S04]  /*5da80*/  LDL.LU.64 R42, [R1+0x2058] ;  /* 0x00205800012a7983 */ /* 0x000f280000300a00 */
[----:B------:R0:W-:Y:S01]  /*5da90*/  @P5 STG.E.U8 desc[UR44][R230.64], R251 ;  /* 0x000000fbe6005986 */ /* 0x0001e2000c10112c */
[----:B------:R-:W-:Y:S02]  /*5daa0*/  IMAD.MOV.U32 R60, RZ, RZ, R38 ;  /* 0x000000ffff3c7224 */ /* 0x000fe400078e0026 */
[----:B------:R-:W-:Y:S01]  /*5dab0*/  IMAD.MOV.U32 R61, RZ, RZ, R39 ;  /* 0x000000ffff3d7224 */ /* 0x000fe200078e0027 */
[----:B------:R-:W4:Y:S04]  /*5dac0*/  LDL.LU R252, [R1+0x4c] ;  /* 0x00004c0001fc7983 */ /* 0x000f280000300800 */
[----:B------:R-:W4:Y:S01]  /*5dad0*/  LDL.LU.64 R38, [R1+0x2050] ;  /* 0x0020500001267983 */ /* 0x000f220000300a00 */
[----:B0-----:R-:W-:Y:S01]  /*5dae0*/  PRMT R251, R65, 0x7771, RZ ;  /* 0x0000777141fb7816 */ /* 0x001fe200000000ff */
[----:B------:R-:W-:-:S04]  /*5daf0*/  IMAD.MOV.U32 R58, RZ, RZ, R36 ;  /* 0x000000ffff3a7224 */ /* 0x000fc800078e0024 */
[----:B------:R0:W-:Y:S01]  /*5db00*/  @P1 STG.E.U8 desc[UR44][R30.64], R251 ;  /* 0x000000fb1e001986 */ /* 0x0001e2000c10112c */
[----:B---3--:R-:W-:Y:S01]  /*5db10*/  LOP3.LUT P1, RZ, R224, 0x8000000, RZ, 0xc0, !PT ;  /* 0x08000000e0ff7812 */ /* 0x008fe2000782c0ff */
[----:B------:R-:W-:Y:S02]  /*5db20*/  IMAD.MOV.U32 R59, RZ, RZ, R37 ;  /* 0x000000ffff3b7224 */ /* 0x000fe400078e0025 */
[----:B------:R-:W3:Y:S04]  /*5db30*/  LDL.LU.64 R36, [R1+0x2048] ;  /* 0x0020480001247983 */ /* 0x000ee80000300a00 */
[----:B------:R-:W3:Y:S01]  /*5db40*/  LDL.LU.64 R230, [R1+0x2040] ;  /* 0x0020400001e67983 */ /* 0x000ee20000300a00 */
[----:B0-----:R-:W-:-:S03]  /*5db50*/  PRMT R251, R65, 0x7772, RZ ;  /* 0x0000777241fb7816 */ /* 0x001fc600000000ff */
[----:B------:R-:W3:Y:S04]  /*5db60*/  LDL.LU.64 R30, [R1+0x2038] ;  /* 0x00203800011e7983 */ /* 0x000ee80000300a00 */
[----:B------:R0:W-:Y:S01]  /*5db70*/  @P1 STG.E.U8 desc[UR44][R28.64], R251 ;  /* 0x000000fb1c001986 */ /* 0x0001e2000c10112c */
[----:B------:R-:W-:-:S03]  /*5db80*/  LOP3.LUT P1, RZ, R224, 0x4000000, RZ, 0xc0, !PT ;  /* 0x04000000e0ff7812 */ /* 0x000fc6000782c0ff */
[----:B0-----:R-:W3:Y:S01]  /*5db90*/  LDL.LU.64 R28, [R1+0x2030] ;  /* 0x00203000011c7983 */ /* 0x001ee20000300a00 */
[----:B------:R-:W-:-:S09]  /*5dba0*/  PRMT R251, R65, 0x7773, RZ ;  /* 0x0000777341fb7816 */ /* 0x000fd200000000ff */
[----:B------:R0:W-:Y:S04]  /*5dbb0*/  @P1 STG.E.U8 desc[UR44][R228.64], R251 ;  /* 0x000000fbe4001986 */ /* 0x0001e8000c10112c */
[----:B0-----:R-:W3:Y:S01]  /*5dbc0*/  LDL.LU.64 R228, [R1+0x2028] ;  /* 0x0020280001e47983 */ /* 0x001ee20000300a00 */
[----:B------:R-:W-:Y:S02]  /*5dbd0*/  LOP3.LUT P1, RZ, R224, 0x2000000, RZ, 0xc0, !PT ;  /* 0x02000000e0ff7812 */ /* 0x000fe4000782c0ff */
[----:B------:R-:W-:-:S11]  /*5dbe0*/  PRMT R251, R40, 0x7770, RZ ;  /* 0x0000777028fb7816 */ /* 0x000fd600000000ff */
[----:B------:R0:W-:Y:S01]  /*5dbf0*/  @P1 STG.E.U8 desc[UR44][R220.64], R251 ;  /* 0x000000fbdc001986 */ /* 0x0001e2000c10112c */
[----:B------:R-:W-:Y:S02]  /*5dc00*/  LOP3.LUT P1, RZ, R224, 0x1000000, RZ, 0xc0, !PT ;  /* 0x01000000e0ff7812 */ /* 0x000fe4000782c0ff */
[----:B0-----:R-:W-:-:S11]  /*5dc10*/  PRMT R251, R40, 0x7771, RZ ;  /* 0x0000777128fb7816 */ /* 0x001fd600000000ff */
        /* <DEDUP_REMOVED lines=8> */
[C---:B--2---:R-:W-:Y:S02]  /*5dca0*/  LOP3.LUT P6, RZ, R223.reuse, 0x400000, RZ, 0xc0, !PT ;  /* 0x00400000dfff7812 */ /* 0x044fe400078cc0ff */
[C---:B------:R-:W-:Y:S02]  /*5dcb0*/  LOP3.LUT P2, RZ, R223.reuse, 0x8000000, RZ, 0xc0, !PT ;  /* 0x08000000dfff7812 */ /* 0x040fe4000784c0ff */
[----:B------:R-:W-:Y:S02]  /*5dcc0*/  LOP3.LUT P5, RZ, R223, 0x10000000, RZ, 0xc0, !PT ;  /* 0x10000000dfff7812 */ /* 0x000fe400078ac0ff */
[----:B----4-:R-:W-:-:S05]  /*5dcd0*/  PRMT R251, R41, 0x7770, RZ ;  /* 0x0000777029fb7816 */ /* 0x010fca00000000ff */
[----:B------:R0:W-:Y:S01]  /*5dce0*/  @P1 STG.E.U8 desc[UR44][R56.64], R251 ;  /* 0x000000fb38001986 */ /* 0x0001e2000c10112c */
[----:B------:R-:W-:Y:S02]  /*5dcf0*/  LOP3.LUT P1, RZ, R224, 0x100000, RZ, 0xc0, !PT ;  /* 0x00100000e0ff7812 */ /* 0x000fe4000782c0ff */
[----:B0-----:R-:W-:-:S05]  /*5dd00*/  PRMT R251, R41, 0x7771, RZ ;  /* 0x0000777129fb7816 */ /* 0x001fca00000000ff */
[----:B------:R0:W-:Y:S02]  /*5dd10*/  @P6 STG.E.U8 desc[UR44][R42.64], R251 ;  /* 0x000000fb2a006986 */ /* 0x0001e4000c10112c */
[----:B0-----:R-:W-:-:S05]  /*5dd20*/  PRMT R251, R41, 0x7772, RZ ;  /* 0x0000777229fb7816 */ /* 0x001fca00000000ff */
[----:B------:R0:W-:Y:S02]  /*5dd30*/  @P1 STG.E.U8 desc[UR44][R38.64], R251 ;  /* 0x000000fb26001986 */ /* 0x0001e4000c10112c */
[----:B0-----:R-:W-:-:S05]  /*5dd40*/  PRMT R251, R41, 0x7773, RZ ;  /* 0x0000777329fb7816 */ /* 0x001fca00000000ff */
[----:B---3--:R0:W-:Y:S02]  /*5dd50*/  @P4 STG.E.U8 desc[UR44][R36.64], R251 ;  /* 0x000000fb24004986 */ /* 0x0081e4000c10112c */
[----:B0-----:R-:W-:-:S05]  /*5dd60*/  PRMT R251, R252, 0x7770, RZ ;  /* 0x00007770fcfb7816 */ /* 0x001fca00000000ff */
[----:B------:R0:W-:Y:S02]  /*5dd70*/  @P3 STG.E.U8 desc[UR44][R230.64], R251 ;  /* 0x000000fbe6003986 */ /* 0x0001e4000c10112c */
[----:B0-----:R-:W-:-:S05]  /*5dd80*/  PRMT R251, R252, 0x7771, RZ ;  /* 0x00007771fcfb7816 */ /* 0x001fca00000000ff */
[----:B------:R0:W-:Y:S02]  /*5dd90*/  @P0 STG.E.U8 desc[UR44][R30.64], R251 ;  /* 0x000000fb1e000986 */ /* 0x0001e4000c10112c */
[----:B0-----:R-:W-:-:S05]  /*5dda0*/  PRMT R251, R252, 0x7772, RZ ;  /* 0x00007772fcfb7816 */ /* 0x001fca00000000ff */
[----:B------:R0:W-:Y:S02]  /*5ddb0*/  @P2 STG.E.U8 desc[UR44][R28.64], R251 ;  /* 0x000000fb1c002986 */ /* 0x0001e4000c10112c */
[----:B0-----:R-:W-:-:S05]  /*5ddc0*/  PRMT R251, R252, 0x7773, RZ ;  /* 0x00007773fcfb7816 */ /* 0x001fca00000000ff */
[----:B------:R0:W-:Y:S04]  /*5ddd0*/  @P5 STG.E.U8 desc[UR44][R228.64], R251 ;  /* 0x000000fbe4005986 */ /* 0x0001e8000c10112c */
[----:B0-----:R-:W2:Y:S04]  /*5dde0*/  LDL.LU.64 R228, [R1+0x2020] ;  /* 0x0020200001e47983 */ /* 0x001ea80000300a00 */
[----:B------:R-:W3:Y:S04]  /*5ddf0*/  LDL.LU.64 R36, [R1+0x2018] ;  /* 0x0020180001247983 */ /* 0x000ee80000300a00 */
[----:B------:R-:W4:Y:S04]  /*5de00*/  LDL.LU.64 R40, [R1+0x2010] ;  /* 0x0020100001287983 */ /* 0x000f280000300a00 */
[----:B------:R-:W2:Y:S04]  /*5de10*/  LDL.LU R252, [R1+0x30] ;  /* 0x0000300001fc7983 */ /* 0x000ea80000300800 */
[----:B------:R-:W4:Y:S04]  /*5de20*/  LDL.LU.64 R230, [R1+0x2008] ;  /* 0x0020080001e67983 */ /* 0x000f280000300a00 */
[----:B------:R-:W4:Y:S04]  /*5de30*/  LDL.LU.64 R30, [R1+0x2000] ;  /* 0x00200000011e7983 */ /* 0x000f280000300a00 */
[----:B------:R-:W4:Y:S04]  /*5de40*/  LDL.LU.64 R28, [R1+0x1ff8] ;  /* 0x001ff800011c7983 */ /* 0x000f280000300a00 */
[----:B------:R-:W4:Y:S01]  /*5de50*/  LDL.LU R65, [R1+0x20] ;  /* 0x0000200001417983 */ /* 0x000f220000300800 */
[----:B------:R-:W-:-:S02]  /*5de60*/  LOP3.LUT P3, RZ, R223, 0x20000000, RZ, 0xc0, !PT ;  /* 0x20000000dfff7812 */ /* 0x000fc4000786c0ff */
        /* <DEDUP_REMOVED lines=11> */
[----:B------:R-:W-:-:S11]  /*5df20*/  LOP3.LUT R224, R224, 0xffff7fff, RZ, 0xc0, !PT ;  /* 0xffff7fffe0e07812 */ /* 0x000fd600078ec0ff */
[----:B------:R-:W-:Y:S02]  /*5df30*/  @P6 LOP3.LUT R224, R224, 0x8000, RZ, 0xfc, !PT ;  /* 0x00008000e0e06812 */ /* 0x000fe400078efcff */
[----:B------:R-:W-:Y:S02]  /*5df40*/  LOP3.LUT P6, RZ, R225, 0x20, RZ, 0xc0, !PT ;  /* 0x00000020e1ff7812 */ /* 0x000fe400078cc0ff */
[----:B------:R-:W-:Y:S02]  /*5df50*/  LOP3.LUT R224, R224, 0xfffeffff, RZ, 0xc0, !PT ;  /* 0xfffeffffe0e07812 */ /* 0x000fe400078ec0ff */
[----:B--2---:R-:W-:-:S05]  /*5df60*/  PRMT R251, R252, 0x7770, RZ ;  /* 0x00007770fcfb7816 */ /* 0x004fca00000000ff */
[----:B------:R0:W-:Y:S04]  /*5df70*/  @P3 STG.E.U8 desc[UR44][R228.64], R251 ;  /* 0x000000fbe4003986 */ /* 0x0001e8000c10112c */
[----:B0-----:R-:W2:Y:S01]  /*5df80*/  LDL.LU.64 R228, [R1+0x1ff0] ;  /* 0x001ff00001e47983 */ /* 0x001ea20000300a00 */
[----:B------:R-:W-:-:S03]  /*5df90*/  PRMT R251, R252, 0x7771, RZ ;  /* 0x00007771fcfb7816 */ /* 0x000fc600000000ff */
[----:B------:R-:W2:Y:S04]  /*5dfa0*/  LDL.LU.64 R220, [R1+0x1fe8] ;  /* 0x001fe80001dc7983 */ /* 0x000ea80000300a00 */
[----:B---3--:R0:W-:Y:S04]  /*5dfb0*/  @P0 STG.E.U8 desc[UR44][R36.64], R251 ;  /* 0x000000fb24000986 */ /* 0x0081e8000c10112c */
[----:B------:R-:W3:Y:S04]  /*5dfc0*/  LDL.LU.64 R62, [R1+0x1fe0] ;  /* 0x001fe000013e7983 */ /* 0x000ee80000300a00 */
[----:B0-----:R-:W3:Y:S01]  /*5dfd0*/  LDL.LU R36, [R1+0x34] ;  /* 0x0000340001247983 */ /* 0x001ee20000300800 */
[----:B------:R-:W-:-:S02]  /*5dfe0*/  @P6 LOP3.LUT R224, R224, 0x10000, RZ, 0xfc, !PT ;  /* 0x00010000e0e06812 */ /* 0x000fc400078efcff */
[----:B------:R-:W-:Y:S01]  /*5dff0*/  LOP3.LUT P6, RZ, R225, 0x10, RZ, 0xc0, !PT ;  /* 0x00000010e1ff7812 */ /* 0x000fe200078cc0ff */
[----:B------:R-:W3:Y:S01]  /*5e000*/  LDL.LU.64 R58, [R1+0x1fd8] ;  /* 0x001fd800013a7983 */ /* 0x000ee20000300a00 */
[----:B------:R-:W-:-:S03]  /*5e010*/  LOP3.LUT R224, R224, 0xfffdffff, RZ, 0xc0, !PT ;  /* 0xfffdffffe0e07812 */ /* 0x000fc600078ec0ff */
[----:B------:R-:W3:Y:S01]  /*5e020*/  LDL.LU.64 R60, [R1+0x1fd0] ;  /* 0x001fd000013c7983 */ /* 0x000ee20000300a00 */
[----:B------:R-:W-:-:S03]  /*5e030*/  LOP3.LUT P2, RZ, R223, 0x80000000, RZ, 0xc0, !PT ;  /* 0x80000000dfff7812 */ /* 0x000fc6000784c0ff */
[----:B------:R-:W3:Y:S04]  /*5e040*/  LDL.LU.64 R56, [R1+0x1fc8] ;  /* 0x001fc80001387983 */ /* 0x000ee80000300a00 */
[----:B------:R-:W-:Y:S01]  /*5e050*/  @P6 LOP3.LUT R224, R224, 0x20000, RZ, 0xfc, !PT ;  /* 0x00020000e0e06812 */ /* 0x000fe200078efcff */
[----:B------:R-:W3:Y:S01]  /*5e060*/  LDL.LU R37, [R1+0x24] ;  /* 0x0000240001257983 */ /* 0x000ee20000300800 */
[C---:B------:R-:W-:Y:S02]  /*5e070*/  LOP3.LUT P6, RZ, R225.reuse, 0x8, RZ, 0xc0, !PT ;  /* 0x00000008e1ff7812 */ /* 0x040fe400078cc0ff */
[----:B------:R-:W-:Y:S01]  /*5e080*/  LOP3.LUT R224, R224, 0xfffbffff, RZ, 0xc0, !PT ;  /* 0xfffbffffe0e07812 */ /* 0x000fe200078ec0ff */
[----:B------:R-:W3:Y:S01]  /*5e090*/  LDL.LU.64 R42, [R1+0x1fc0] ;  /* 0x001fc000012a7983 */ /* 0x000ee20000300a00 */
[----:B------:R-:W-:-:S02]  /*5e0a0*/  LOP3.LUT P5, RZ, R225, 0x1, RZ, 0xc0, !PT ;  /* 0x00000001e1ff7812 */ /* 0x000fc400078ac0ff */
[----:B------:R-:W-:Y:S01]  /*5e0b0*/  PRMT R251, R252, 0x7772, RZ ;  /* 0x00007772fcfb7816 */ /* 0x000fe200000000ff */
[----:B------:R-:W3:Y:S06]  /*5e0c0*/  LDL.LU.64 R38, [R1+0x1fb8] ;  /* 0x001fb80001267983 */ /* 0x000eec0000300a00 */
[----:B------:R-:W-:Y:S02]  /*5e0d0*/  @P6 LOP3.LUT R224, R224, 0x40000, RZ, 0xfc, !PT ;  /* 0x00040000e0e06812 */ /* 0x000fe400078efcff */
[----:B------:R-:W-:Y:S02]  /*5e0e0*/  LOP3.LUT P6, RZ, R225, 0x4, RZ, 0xc0, !PT ;  /* 0x00000004e1ff7812 */ /* 0x000fe400078cc0ff */
[----:B------:R-:W-:Y:S01]  /*5e0f0*/  LOP3.LUT R224, R224, 0xfff7ffff, RZ, 0xc0, !PT ;  /* 0xfff7ffffe0e07812 */ /* 0x000fe200078ec0ff */
[----:B----4-:R0:W-:Y:S10]  /*5e100*/  @P2 STG.E.U8 desc[UR44][R40.64], R251 ;  /* 0x000000fb28002986 */ /* 0x0101f4000c10112c */
[----:B------:R-:W-:-:S02]  /*5e110*/  @P6 LOP3.LUT R224, R224, 0x80000, RZ, 0xfc, !PT ;  /* 0x00080000e0e06812 */ /* 0x000fc400078efcff */
[----:B------:R-:W-:Y:S01]  /*5e120*/  LOP3.LUT P6, RZ, R225, 0x2, RZ, 0xc0, !PT ;  /* 0x00000002e1ff7812 */ /* 0x000fe200078cc0ff */
[----:B0-----:R-:W4:Y:S01]  /*5e130*/  LDL.LU.64 R40, [R1+0x1fb0] ;  /* 0x001fb00001287983 */ /* 0x001f220000300a00 */
[----:B------:R-:W-:-:S05]  /*5e140*/  PRMT R251, R252, 0x7773, RZ ;  /* 0x00007773fcfb7816 */ /* 0x000fca00000000ff */
[----:B------:R0:W-:Y:S02]  /*5e150*/  @P5 STG.E.U8 desc[UR44][R230.64], R251 ;  /* 0x000000fbe6005986 */ /* 0x0001e4000c10112c */
[----:B0-----:R-:W-:Y:S02]  /*5e160*/  PRMT R251, R65, 0x7770, RZ ;  /* 0x0000777041fb7816 */ /* 0x001fe400000000ff */
[----:B------:R-:W4:Y:S04]  /*5e170*/  LDL.LU.64 R230, [R1+0x1fa8] ;  /* 0x001fa80001e67983 */ /* 0x000f280000300a00 */
[----:B------:R0:W-:Y:S01]  /*5e180*/  @P6 STG.E.U8 desc[UR44][R30.64], R251 ;  /* 0x000000fb1e006986 */ /* 0x0001e2000c10112c */
[----:B------:R-:W-:-:S03]  /*5e190*/  LOP3.LUT P6, RZ, R224, 0x80000, RZ, 0xc0, !PT ;  /* 0x00080000e0ff7812 */ /* 0x000fc600078cc0ff */
[----:B------:R-:W4:Y:S01]  /*5e1a0*/  LDL.LU R252, [R1+0x38] ;  /* 0x0000380001fc7983 */ /* 0x000f220000300800 */
[----:B0-----:R-:W-:-:S03]  /*5e1b0*/  PRMT R251, R65, 0x7771, RZ ;  /* 0x0000777141fb7816 */ /* 0x001fc600000000ff */
[----:B------:R-:W4:Y:S06]  /*5e1c0*/  LDL.LU.64 R30, [R1+0x1fa0] ;  /* 0x001fa000011e7983 */ /* 0x000f2c0000300a00 */
[----:B------:R0:W-:Y:S01]  /*5e1d0*/  @P6 STG.E.U8 desc[UR44][R28.64], R251 ;  /* 0x000000fb1c006986 */ /* 0x0001e2000c10112c */
[----:B------:R-:W-:-:S03]  /*5e1e0*/  LOP3.LUT P6, RZ, R224, 0x40000, RZ, 0xc0, !PT ;  /* 0x00040000e0ff7812 */ /* 0x000fc600078cc0ff */
[----:B0-----:R-:W4:Y:S01]  /*5e1f0*/  LDL.LU.64 R28, [R1+0x1f98] ;  /* 0x001f9800011c7983 */ /* 0x001f220000300a00 */
[----:B------:R-:W-:-:S09]  /*5e200*/  PRMT R251, R65, 0x7772, RZ ;  /* 0x0000777241fb7816 */ /* 0x000fd200000000ff */
[----:B--2---:R0:W-:Y:S04]  /*5e210*/  @P6 STG.E.U8 desc[UR44][R228.64], R251 ;  /* 0x000000fbe4006986 */ /* 0x0041e8000c10112c */
[----:B0-----:R-:W2:Y:S01]  /*5e220*/  LDL.LU.64 R228, [R1+0x1f90] ;  /* 0x001f900001e47983 */ /* 0x001ea20000300a00 */
[----:B------:R-:W-:Y:S02]  /*5e230*/  LOP3.LUT P6, RZ, R224, 0x20000, RZ, 0xc0, !PT ;  /* 0x00020000e0ff7812 */ /* 0x000fe400078cc0ff */
[----:B------:R-:W-:-:S11]  /*5e240*/  PRMT R251, R65, 0x7773, RZ ;  /* 0x0000777341fb7816 */ /* 0x000fd600000000ff */
[----:B------:R3:W-:Y:S01]  /*5e250*/  @P6 STG.E.U8 desc[UR44][R220.64], R251 ;  /* 0x000000fbdc006986 */ /* 0x0007e2000c10112c */
[----:B------:R-:W-:Y:S02]  /*5e260*/  LOP3.LUT P6, RZ, R224, 0x10000, RZ, 0xc0, !PT ;  /* 0x00010000e0ff7812 */ /* 0x000fe400078cc0ff */
[----:B---3--:R-:W-:-:S11]  /*5e270*/  PRMT R251, R36, 0x7770, RZ ;  /* 0x0000777024fb7816 */ /* 0x008fd600000000ff */
        /* <DEDUP_REMOVED lines=11> */
[C---:B------:R-:W-:Y:S02]  /*5e330*/  LOP3.LUT P1, RZ, R225.reuse, 0x400, RZ, 0xc0, !PT ;  /* 0x00000400e1ff7812 */ /* 0x040fe4000782c0ff */
[----:B------:R-:W-:Y:S02]  /*5e340*/  LOP3.LUT P4, RZ, R225, 0x800, RZ, 0xc0, !PT ;  /* 0x00000800e1ff7812 */ /* 0x000fe4000788c0ff */
[----:B0-----:R-:W-:-:S07]  /*5e350*/  PRMT R251, R37, 0x7770, RZ ;  /* 0x0000777025fb7816 */ /* 0x001fce00000000ff */
[----:B------:R0:W-:Y:S01]  /*5e360*/  @P6 STG.E.U8 desc[UR44][R42.64], R251 ;  /* 0x000000fb2a006986 */ /* 0x0001e2000c10112c */
[----:B------:R-:W-:Y:S02]  /*5e370*/  LOP3.LUT P3, RZ, R225, 0x1000, RZ, 0xc0, !PT ;  /* 0x00001000e1ff7812 */ /* 0x000fe4000786c0ff */
[----:B0-----:R-:W-:-:S05]  /*5e380*/  PRMT R251, R37, 0x7771, RZ ;  /* 0x0000777125fb7816 */ /* 0x001fca00000000ff */
[----:B------:R0:W-:Y:S01]  /*5e390*/  @P1 STG.E.U8 desc[UR44][R38.64], R251 ;  /* 0x000000fb26001986 */ /* 0x0001e2000c10112c */
[----:B------:R-:W-:Y:S02]  /*5e3a0*/  LOP3.LUT P0, RZ, R225, 0x2000, RZ, 0xc0, !PT ;  /* 0x00002000e1ff7812 */ /* 0x000fe4000780c0ff */
[----:B0-----:R-:W-:-:S05]  /*5e3b0*/  PRMT R251, R37, 0x7772, RZ ;  /* 0x0000777225fb7816 */ /* 0x001fca00000000ff */
[----:B----4-:R0:W-:Y:S01]  /*5e3c0*/  @P4 STG.E.U8 desc[UR44][R40.64], R251 ;  /* 0x000000fb28004986 */ /* 0x0101e2000c10112c */
[----:B------:R-:W-:Y:S02]  /*5e3d0*/  LOP3.LUT P2, RZ, R225, 0x4000, RZ, 0xc0, !PT ;  /* 0x00004000e1ff7812 */ /* 0x000fe4000784c0ff */
[----:B0-----:R-:W-:Y:S01]  /*5e3e0*/  PRMT R251, R37, 0x7773, RZ ;  /* 0x0000777325fb7816 */ /* 0x001fe200000000ff */
[----:B------:R-:W3:Y:S04]  /*5e3f0*/  LDL.LU.64 R40, [R1+0x1f80] ;  /* 0x001f800001287983 */ /* 0x000ee80000300a00 */
[----:B------:R0:W-:Y:S01]  /*5e400*/  @P3 STG.E.U8 desc[UR44][R230.64], R251 ;  /* 0x000000fbe6003986 */ /* 0x0001e2000c10112c */
[----:B------:R-:W-:-:S03]  /*5e410*/  LOP3.LUT P5, RZ, R225, 0x8000, RZ, 0xc0, !PT ;  /* 0x00008000e1ff7812 */ /* 0x000fc600078ac0ff */
[----:B------:R-:W4:Y:S01]  /*5e420*/  LDL.LU.64 R36, [R1+0x1f78] ;  /* 0x001f780001247983 */ /* 0x000f220000300a00 */
[----:B0-----:R-:W-:-:S03]  /*5e430*/  PRMT R251, R252, 0x7770, RZ ;  /* 0x00007770fcfb7816 */ /* 0x001fc600000000ff */
[----:B------:R-:W4:Y:S04]  /*5e440*/  LDL.LU.64 R230, [R1+0x1f70] ;  /* 0x001f700001e67983 */ /* 0x000f280000300a00 */
[----:B------:R0:W-:Y:S02]  /*5e450*/  @P0 STG.E.U8 desc[UR44][R30.64], R251 ;  /* 0x000000fb1e000986 */ /* 0x0001e4000c10112c */
[----:B0-----:R-:W-:-:S05]  /*5e460*/  PRMT R251, R252, 0x7771, RZ ;  /* 0x00007771fcfb7816 */ /* 0x001fca00000000ff */
[----:B------:R0:W-:Y:S02]  /*5e470*/  @P2 STG.E.U8 desc[UR44][R28.64], R251 ;  /* 0x000000fb1c002986 */ /* 0x0001e4000c10112c */
[----:B0-----:R-:W-:Y:S02]  /*5e480*/  PRMT R251, R252, 0x7772, RZ ;  /* 0x00007772fcfb7816 */ /* 0x001fe400000000ff */
[----:B------:R-:W-:-:S03]  /*5e490*/  LOP3.LUT P3, RZ, R225, 0x10000, RZ, 0xc0, !PT ;  /* 0x00010000e1ff7812 */ /* 0x000fc6000786c0ff */
[----:B--2---:R0:W-:Y:S04]  /*5e4a0*/  @P5 STG.E.U8 desc[UR44][R228.64], R251 ;  /* 0x000000fbe4005986 */ /* 0x0041e8000c10112c */
[----:B0-----:R-:W2:Y:S04]  /*5e4b0*/  LDL.LU R229, [R1+0x28] ;  /* 0x0000280001e57983 */ /* 0x001ea80000300800 */
[----:B------:R-:W4:Y:S01]  /*5e4c0*/  LDL.LU.64 R30, [R1+0x1f68] ;  /* 0x001f6800011e7983 */ /* 0x000f220000300a00 */
[----:B------:R-:W-:-:S03]  /*5e4d0*/  PRMT R251, R252, 0x7773, RZ ;  /* 0x00007773fcfb7816 */ /* 0x000fc600000000ff */
[----:B------:R-:W4:Y:S04]  /*5e4e0*/  LDL.LU R63, [R1+0x3c] ;  /* 0x00003c00013f7983 */ /* 0x000f280000300800 */
[----:B------:R0:W-:Y:S04]  /*5e4f0*/  @P3 STG.E.U8 desc[UR44][R226.64], R251 ;  /* 0x000000fbe2003986 */ /* 0x0001e8000c10112c */
[----:B0-----:R-:W4:Y:S04]  /*5e500*/  LDL.LU.64 R226, [R1+0x24d0] ;  /* 0x0024d00001e27983 */ /* 0x001f280000300a00 */
[----:B------:R-:W4:Y:S01]  /*5e510*/  LDL.LU.64 R28, [R1+0x1f60] ;  /* 0x001f6000011c7983 */ /* 0x000f220000300a00 */
[----:B------:R-:W-:-:S02]  /*5e520*/  LOP3.LUT P6, RZ, R225, 0x10000000, RZ, 0xc0, !PT ;  /* 0x10000000e1ff7812 */ /* 0x000fc400078cc0ff */
[----:B------:R-:W-:Y:S01]  /*5e530*/  LOP3.LUT R224, R224, 0xffffffef, RZ, 0xc0, !PT ;  /* 0xffffffefe0e07812 */ /* 0x000fe200078ec0ff */
[----:B------:R-:W4:Y:S04]  /*5e540*/  LDL.LU.64 R64, [R1+0x1f58] ;  /* 0x001f580001407983 */ /* 0x000f280000300a00 */
[----:B------:R-:W4:Y:S04]  /*5e550*/  LDL.LU.64 R220, [R1+0x1f50] ;  /* 0x001f500001dc7983 */ /* 0x000f280000300a00 */
[----:B------:R-:W4:Y:S02]  /*5e560*/  LDL.LU.64 R58, [R1+0x1f48] ;  /* 0x001f4800013a7983 */ /* 0x000f240000300a00 */
[----:B------:R-:W-:-:S02]  /*5e570*/  @P6 LOP3.LUT R224, R224, 0x10, RZ, 0xfc, !PT ;  /* 0x00000010e0e06812 */ /* 0x000fc400078efcff */
[----:B------:R-:W-:Y:S01]  /*5e580*/  LOP3.LUT P6, RZ, R225, 0x8000000, RZ, 0xc0, !PT ;  /* 0x08000000e1ff7812 */ /* 0x000fe200078cc0ff */
[----:B------:R-:W4:Y:S01]  /*5e590*/  LDL.LU R228, [R1+0x2c] ;  /* 0x00002c0001e47983 */ /* 0x000f220000300800 */
[----:B------:R-:W-:-:S03]  /*5e5a0*/  LOP3.LUT R224, R224, 0xffffffdf, RZ, 0xc0, !PT ;  /* 0xffffffdfe0e07812 */ /* 0x000fc600078ec0ff */
[----:B------:R-:W4:Y:S04]  /*5e5b0*/  LDL.LU.64 R60, [R1+0x1f40] ;  /* 0x001f4000013c7983 */ /* 0x000f280000300a00 */
[----:B------:R-:W4:Y:S04]  /*5e5c0*/  LDL.LU.64 R56, [R1+0x1f38] ;  /* 0x001f380001387983 */ /* 0x000f280000300a00 */
[----:B------:R-:W-:Y:S01]  /*5e5d0*/  @P6 LOP3.LUT R224, R224, 0x20, RZ, 0xfc, !PT ;  /* 0x00000020e0e06812 */ /* 0x000fe200078efcff */
[----:B------:R-:W4:Y:S01]  /*5e5e0*/  LDL.LU.64 R42, [R1+0x1f30] ;  /* 0x001f3000012a7983 */ /* 0x000f220000300a00 */
[----:B------:R-:W-:-:S02]  /*5e5f0*/  LOP3.LUT P6, RZ, R225, 0x4000000, RZ, 0xc0, !PT ;  /* 0x04000000e1ff7812 */ /* 0x000fc400078cc0ff */
[----:B------:R-:W-:Y:S01]  /*5e600*/  LOP3.LUT R224, R224, 0xffffffbf, RZ, 0xc0, !PT ;  /* 0xffffffbfe0e07812 */ /* 0x000fe200078ec0ff */
[----:B------:R-:W4:Y:S01]  /*5e610*/  LDL.LU.64 R38, [R1+0x1f28] ;  /* 0x001f280001267983 */ /* 0x000f220000300a00 */
[C---:B------:R-:W-:Y:S02]  /*5e620*/  LOP3.LUT P0, RZ, R225.reuse, 0x20000, RZ, 0xc0, !PT ;  /* 0x00020000e1ff7812 */ /* 0x040fe4000780c0ff */
[----:B------:R-:W-:Y:S01]  /*5e630*/  LOP3.LUT P2, RZ, R225, 0x40000, RZ, 0xc0, !PT ;  /* 0x00040000e1ff7812 */ /* 0x000fe2000784c0ff */
[----:B------:R-:W4:Y:S06]  /*5e640*/  LDL.LU R252, [R1+0xa0] ;  /* 0x0000a00001fc7983 */ /* 0x000f2c0000300800 */
        /* <DEDUP_REMOVED lines=13> */
[C---:B------:R-:W-:Y:S02]  /*5e720*/  LOP3.LUT P6, RZ, R225.reuse, 0x200000, RZ, 0xc0, !PT ;  /* 0x00200000e1ff7812 */ /* 0x040fe400078cc0ff */
[----:B------:R-:W-:Y:S02]  /*5e730*/  LOP3.LUT R224, R224, 0xfffff7ff, RZ, 0xc0, !PT ;  /* 0xfffff7ffe0e07812 */ /* 0x000fe400078ec0ff */
[C---:B------:R-:W-:Y:S02]  /*5e740*/  LOP3.LUT P5, RZ, R225.reuse, 0x80000, RZ, 0xc0, !PT ;  /* 0x00080000e1ff7812 */ /* 0x040fe400078ac0ff */
[C---:B------:R-:W-:Y:S02]  /*5e750*/  LOP3.LUT P1, RZ, R225.reuse, 0x20000000, RZ, 0xc0, !PT ;  /* 0x20000000e1ff7812 */ /* 0x040fe4000782c0ff */
[----:B------:R-:W-:-:S02]  /*5e760*/  LOP3.LUT P4, RZ, R225, 0x40000000, RZ, 0xc0, !PT ;  /* 0x40000000e1ff7812 */ /* 0x000fc4000788c0ff */
[----:B------:R-:W-:-:S03]  /*5e770*/  LOP3.LUT P3, RZ, R225, 0x80000000, RZ, 0xc0, !PT ;  /* 0x80000000e1ff7812 */ /* 0x000fc6000786c0ff */
[----:B------:R-:W-:Y:S02]  /*5e780*/  @P6 LOP3.LUT R224, R224, 0x800, RZ, 0xfc, !PT ;  /* 0x00000800e0e06812 */ /* 0x000fe400078efcff */
[----:B------:R-:W-:Y:S02]  /*5e790*/  LOP3.LUT P6, RZ, R225, 0x100000, RZ, 0xc0, !PT ;  /* 0x00100000e1ff7812 */ /* 0x000fe400078cc0ff */
[C---:B--2---:R-:W-:Y:S02]  /*5e7a0*/  PRMT R251, R229.reuse, 0x7770, RZ ;  /* 0x00007770e5fb7816 */ /* 0x044fe400000000ff */
[----:B------:R-:W-:-:S03]  /*5e7b0*/  PRMT R225, R229, 0x7771, RZ ;  /* 0x00007771e5e17816 */ /* 0x000fc600000000ff */
[----:B---3--:R0:W-:Y:S04]  /*5e7c0*/  @P0 STG.E.U8 desc[UR44][R40.64], R251 ;  /* 0x000000fb28000986 */ /* 0x0081e8000c10112c */
[----:B----4-:R1:W-:Y:S04]  /*5e7d0*/  @P2 STG.E.U8 desc[UR44][R36.64], R225 ;  /* 0x000000e124002986 */ /* 0x0103e8000c10112c */
[----:B0-----:R-:W2:Y:S01]  /*5e7e0*/  LDL.LU.64 R40, [R1+0x1f20] ;  /* 0x001f200001287983 */ /* 0x001ea20000300a00 */
[----:B-1----:R-:W-:-:S03]  /*5e7f0*/  PRMT R225, R229, 0x7772, RZ ;  /* 0x00007772e5e17816 */ /* 0x002fc600000000ff */
[----:B------:R-:W3:Y:S04]  /*5e800*/  LDL.LU.64 R36, [R1+0x1f18] ;  /* 0x001f180001247983 */ /* 0x000ee80000300a00 */
[----:B------:R0:W-:Y:S02]  /*5e810*/  @P5 STG.E.U8 desc[UR44][R230.64], R225 ;  /* 0x000000e1e6005986 */ /* 0x0001e4000c10112c */
[----:B0-----:R-:W-:Y:S02]  /*5e820*/  PRMT R225, R229, 0x7773, RZ ;  /* 0x00007773e5e17816 */ /* 0x001fe400000000ff */
[----:B------:R-:W4:Y:S04]  /*5e830*/  LDL.LU.64 R230, [R1+0x1f10] ;  /* 0x001f100001e67983 */ /* 0x000f280000300a00 */
[----:B------:R0:W-:Y:S01]  /*5e840*/  @P6 STG.E.U8 desc[UR44][R30.64], R225 ;  /* 0x000000e11e006986 */ /* 0x0001e2000c10112c */
[----:B------:R-:W-:-:S03]  /*5e850*/  LOP3.LUT P6, RZ, R224, 0x800, RZ, 0xc0, !PT ;  /* 0x00000800e0ff7812 */ /* 0x000fc600078cc0ff */
[----:B0-----:R-:W4:Y:S01]  /*5e860*/  LDL.LU.64 R30, [R1+0x1f08] ;  /* 0x001f0800011e7983 */ /* 0x001f220000300a00 */
[----:B------:R-:W-:-:S03]  /*5e870*/  PRMT R225, R63, 0x7770, RZ ;  /* 0x000077703fe17816 */ /* 0x000fc600000000ff */
[----:B------:R-:W4:Y:S06]  /*5e880*/  LDL.LU R229, [R1+0x90] ;  /* 0x0000900001e57983 */ /* 0x000f2c0000300800 */
[----:B------:R0:W-:Y:S04]  /*5e890*/  @P6 STG.E.U8 desc[UR44][R28.64], R225 ;  /* 0x000000e11c006986 */ /* 0x0001e8000c10112c */
[----:B0-----:R-:W4:Y:S01]  /*5e8a0*/  LDL.LU.64 R28, [R1+0x1f00] ;  /* 0x001f0000011c7983 */ /* 0x001f220000300a00 */
[----:B------:R-:W-:-:S02]  /*5e8b0*/  LOP3.LUT P6, RZ, R224, 0x400, RZ, 0xc0, !PT ;  /* 0x00000400e0ff7812 */ /* 0x000fc400078cc0ff */
        /* <DEDUP_REMOVED lines=21> */
[----:B0-----:R-:W-:Y:S02]  /*5ea10*/  PRMT R225, R252, 0x7770, RZ ;  /* 0x00007770fce17816 */ /* 0x001fe400000000ff */
[C---:B------:R-:W-:Y:S02]  /*5ea20*/  LOP3.LUT P2, RZ, R226.reuse, 0x2, RZ, 0xc0, !PT ;  /* 0x00000002e2ff7812 */ /* 0x040fe4000784c0ff */
[----:B------:R-:W-:Y:S01]  /*5ea30*/  LOP3.LUT P5, RZ, R226, 0x4, RZ, 0xc0, !PT ;  /* 0x00000004e2ff7812 */ /* 0x000fe200078ac0ff */
[----:B--2---:R0:W-:Y:S02]  /*5ea40*/  @P1 STG.E.U8 desc[UR44][R40.64], R225 ;  /* 0x000000e128001986 */ /* 0x0041e4000c10112c */
[----:B0-----:R-:W-:-:S05]  /*5ea50*/  PRMT R225, R252, 0x7771, RZ ;  /* 0x00007771fce17816 */ /* 0x001fca00000000ff */
[----:B---3--:R0:W-:Y:S02]  /*5ea60*/  @P4 STG.E.U8 desc[UR44][R36.64], R225 ;  /* 0x000000e124004986 */ /* 0x0081e4000c10112c */
[----:B0-----:R-:W-:-:S05]  /*5ea70*/  PRMT R225, R252, 0x7772, RZ ;  /* 0x00007772fce17816 */ /* 0x001fca00000000ff */
[----:B----4-:R0:W-:Y:S02]  /*5ea80*/  @P3 STG.E.U8 desc[UR44][R230.64], R225 ;  /* 0x000000e1e6003986 */ /* 0x0101e4000c10112c */
        /* <DEDUP_REMOVED lines=9> */
[----:B------:R-:W4:Y:S04]  /*5eb20*/  LDL.LU.64 R30, [R1+0x1ee0] ;  /* 0x001ee000011e7983 */ /* 0x000f280000300a00 */
[----:B------:R-:W4:Y:S04]  /*5eb30*/  LDL.LU.64 R36, [R1+0x1ed8] ;  /* 0x001ed80001247983 */ /* 0x000f280000300a00 */
[----:B------:R-:W4:Y:S04]  /*5eb40*/  LDL.LU.64 R230, [R1+0x1ed0] ;  /* 0x001ed00001e67983 */ /* 0x000f280000300a00 */
[----:B------:R-:W4:Y:S01]  /*5eb50*/  LDL.LU R252, [R1+0xa4] ;  /* 0x0000a40001fc7983 */ /* 0x000f220000300800 */
[----:B------:R-:W-:-:S03]  /*5eb60*/  LOP3.LUT P3, RZ, R226, 0x8, RZ, 0xc0, !PT ;  /* 0x00000008e2ff7812 */ /* 0x000fc6000786c0ff */
[----:B------:R-:W4:Y:S01]  /*5eb70*/  LDL.LU.64 R28, [R1+0x1ec8] ;  /* 0x001ec800011c7983 */ /* 0x000f220000300a00 */
[----:B------:R-:W-:-:S03]  /*5eb80*/  PRMT R225, R229, 0x7772, RZ ;  /* 0x00007772e5e17816 */ /* 0x000fc600000000ff */
[----:B------:R-:W4:Y:S01]  /*5eb90*/  LDL.LU R63, [R1+0x94] ;  /* 0x00009400013f7983 */ /* 0x000f220000300800 */
[C---:B------:R-:W-:Y:S02]  /*5eba0*/  LOP3.LUT P6, RZ, R226.reuse, 0x8000, RZ, 0xc0, !PT ;  /* 0x00008000e2ff7812 */ /* 0x040fe400078cc0ff */
[----:B------:R-:W-:Y:S02]  /*5ebb0*/  LOP3.LUT P0, RZ, R226, 0x10, RZ, 0xc0, !PT ;  /* 0x00000010e2ff7812 */ /* 0x000fe4000780c0ff */
[----:B------:R-:W-:Y:S02]  /*5ebc0*/  LOP3.LUT R224, R224, 0xfffffffe, RZ, 0xc0, !PT ;  /* 0xfffffffee0e07812 */ /* 0x000fe400078ec0ff */
[C---:B------:R-:W-:Y:S02]  /*5ebd0*/  LOP3.LUT P2, RZ, R226.reuse, 0x20, RZ, 0xc0, !PT ;  /* 0x00000020e2ff7812 */ /* 0x040fe4000784c0ff */
[----:B------:R-:W-:Y:S01]  /*5ebe0*/  LOP3.LUT P5, RZ, R226, 0x40, RZ, 0xc0, !PT ;  /* 0x00000040e2ff7812 */ /* 0x000fe200078ac0ff */
[----:B---3--:R0:W-:Y:S02]  /*5ebf0*/  @P3 STG.E.U8 desc[UR44][R38.64], R225 ;  /* 0x000000e126003986 */ /* 0x0081e4000c10112c */
[----:B0-----:R-:W-:-:S02]  /*5ec00*/  PRMT R225, R229, 0x7773, RZ ;  /* 0x00007773e5e17816 */ /* 0x001fc400000000ff */
[----:B------:R-:W3:Y:S01]  /*5ec10*/  LDL.LU.64 R228, [R1+0x1ec0] ;  /* 0x001ec00001e47983 */ /* 0x000ee20000300a00 */
[----:B--2---:R-:W-:-:S03]  /*5ec20*/  LOP3.LUT R7, R7, 0xefffffff, RZ, 0xc0, !PT ;  /* 0xefffffff07077812 */ /* 0x004fc600078ec0ff */
[----:B------:R-:W2:Y:S01]  /*5ec30*/  LDL.LU.64 R64, [R1+0x1eb8] ;  /* 0x001eb80001407983 */ /* 0x000ea20000300a00 */
[----:B------:R-:W-:Y:S02]  /*5ec40*/  @P6 LOP3.LUT R7, R7, 0x10000000, RZ, 0xfc, !PT ;  /* 0x1000000007076812 */ /* 0x000fe400078efcff */
[----:B------:R-:W-:Y:S01]  /*5ec50*/  LOP3.LUT P6, RZ, R226, 0x4000, RZ, 0xc0, !PT ;  /* 0x00004000e2ff7812 */ /* 0x000fe200078cc0ff */
[----:B------:R-:W2:Y:S01]  /*5ec60*/  LDL.LU.64 R220, [R1+0x1eb0] ;  /* 0x001eb00001dc7983 */ /* 0x000ea20000300a00 */
[----:B------:R-:W-:-:S03]  /*5ec70*/  LOP3.LUT R7, R7, 0xdfffffff, RZ, 0xc0, !PT ;  /* 0xdfffffff07077812 */ /* 0x000fc600078ec0ff */
[----:B------:R-:W2:Y:S08]  /*5ec80*/  LDL.LU.64 R58, [R1+0x1ea8] ;  /* 0x001ea800013a7983 */ /* 0x000eb00000300a00 */
[----:B------:R-:W-:Y:S02]  /*5ec90*/  @P6 LOP3.LUT R7, R7, 0x20000000, RZ, 0xfc, !PT ;  /* 0x2000000007076812 */ /* 0x000fe400078efcff */
[----:B------:R-:W-:-:S02]  /*5eca0*/  LOP3.LUT P6, RZ, R226, 0x2000, RZ, 0xc0, !PT ;  /* 0x00002000e2ff7812 */ /* 0x000fc400078cc0ff */
[----:B------:R-:W-:-:S11]  /*5ecb0*/  LOP3.LUT R7, R7, 0xbfffffff, RZ, 0xc0, !PT ;  /* 0xbfffffff07077812 */ /* 0x000fd600078ec0ff */
[----:B------:R-:W-:Y:S02]  /*5ecc0*/  @P6 LOP3.LUT R7, R7, 0x40000000, RZ, 0xfc, !PT ;  /* 0x4000000007076812 */ /* 0x000fe400078efcff */
[----:B------:R-:W-:Y:S02]  /*5ecd0*/  LOP3.LUT P6, RZ, R226, 0x1000, RZ, 0xc0, !PT ;  /* 0x00001000e2ff7812 */ /* 0x000fe400078cc0ff */
[----:B------:R-:W-:-:S11]  /*5ece0*/  LOP3.LUT R7, R7, 0x7fffffff, RZ, 0xc0, !PT ;  /* 0x7fffffff07077812 */ /* 0x000fd600078ec0ff */
[----:B------:R-:W-:Y:S02]  /*5ecf0*/  @P6 LOP3.LUT R7, R7, 0x80000000, RZ, 0xfc, !PT ;  /* 0x8000000007076812 */ /* 0x000fe400078efcff */
[----:B------:R-:W-:Y:S01]  /*5ed00*/  LOP3.LUT P6, RZ, R226, 0x800, RZ, 0xc0, !PT ;  /* 0x00000800e2ff7812 */ /* 0x000fe200078cc0ff */
[----:B----4-:R0:W-:-:S12]  /*5ed10*/  @P0 STG.E.U8 desc[UR44][R40.64], R225 ;  /* 0x000000e128000986 */ /* 0x0101d8000c10112c */
[----:B------:R-:W-:Y:S02]  /*5ed20*/  @P6 LOP3.LUT R224, R224, 0x1, RZ, 0xfc, !PT ;  /* 0x00000001e0e06812 */ /* 0x000fe400078efcff */
[----:B------:R-:W-:Y:S02]  /*5ed30*/  LOP3.LUT P6, RZ, R226, 0x400, RZ, 0xc0, !PT ;  /* 0x00000400e2ff7812 */ /* 0x000fe400078cc0ff */
[----:B------:R-:W-:Y:S02]  /*5ed40*/  LOP3.LUT R224, R224, 0xfffffffd, RZ, 0xc0, !PT ;  /* 0xfffffffde0e07812 */ /* 0x000fe400078ec0ff */
[----:B0-----:R-:W-:-:S05]  /*5ed50*/  PRMT R225, R252, 0x7770, RZ ;  /* 0x00007770fce17816 */ /* 0x001fca00000000ff */
[----:B------:R0:W-:Y:S04]  /*5ed60*/  @P2 STG.E.U8 desc[UR44][R30.64], R225 ;  /* 0x000000e11e002986 */ /* 0x0001e8000c10112c */
[----:B------:R-:W-:Y:S02]  /*5ed70*/  @P6 LOP3.LUT R224, R224, 0x2, RZ, 0xfc, !PT ;  /* 0x00000002e0e06812 */ /* 0x000fe400078efcff */
[----:B------:R-:W-:Y:S01]  /*5ed80*/  LOP3.LUT P6, RZ, R226, 0x200, RZ, 0xc0, !PT ;  /* 0x00000200e2ff7812 */ /* 0x000fe200078cc0ff */
[----:B0-----:R-:W4:Y:S01]  /*5ed90*/  LDL.LU R30, [R1+0xa8] ;  /* 0x0000a800011e7983 */ /* 0x001f220000300800 */
[----:B------:R-:W-:-:S03]  /*5eda0*/  LOP3.LUT R224, R224, 0xfffffffb, RZ, 0xc0, !PT ;  /* 0xfffffffbe0e07812 */ /* 0x000fc600078ec0ff */
[----:B------:R-:W4:Y:S08]  /*5edb0*/  LDL.LU.64 R60, [R1+0x1ea0] ;  /* 0x001ea000013c7983 */ /* 0x000f300000300a00 */
[----:B------:R-:W-:Y:S01]  /*5edc0*/  @P6 LOP3.LUT R224, R224, 0x4, RZ, 0xfc, !PT ;  /* 0x00000004e0e06812 */ /* 0x000fe200078efcff */
[----:B------:R-:W4:Y:S01]  /*5edd0*/  LDL.LU.64 R56, [R1+0x1e98] ;  /* 0x001e980001387983 */ /* 0x000f220000300a00 */
[----:B------:R-:W-:-:S02]  /*5ede0*/  LOP3.LUT P6, RZ, R226, 0x100, RZ, 0xc0, !PT ;  /* 0x00000100e2ff7812 */ /* 0x000fc400078cc0ff */
[----:B------:R-:W-:Y:S01]  /*5edf0*/  LOP3.LUT R224, R224, 0xfffffff7, RZ, 0xc0, !PT ;  /* 0xfffffff7e0e07812 */ /* 0x000fe200078ec0ff */
[----:B------:R-:W4:Y:S01]  /*5ee00*/  LDL.LU R31, [R1+0x98] ;  /* 0x00009800011f7983 */ /* 0x000f220000300800 */
[----:B------:R-:W-:-:S03]  /*5ee10*/  PRMT R225, R252, 0x7771, RZ ;  /* 0x00007771fce17816 */ /* 0x000fc600000000ff */
[----:B------:R-:W4:Y:S06]  /*5ee20*/  LDL.LU.64 R42, [R1+0x1e90] ;  /* 0x001e9000012a7983 */ /* 0x000f2c0000300a00 */
[----:B------:R-:W-:Y:S01]  /*5ee30*/  @P6 LOP3.LUT R224, R224, 0x8, RZ, 0xfc, !PT ;  /* 0x00000008e0e06812 */ /* 0x000fe200078efcff */
[----:B------:R0:W-:Y:S01]  /*5ee40*/  @P5 STG.E.U8 desc[UR44][R36.64], R225 ;  /* 0x000000e124005986 */ /* 0x0001e2000c10112c */
[----:B------:R-:W-:-:S03]  /*5ee50*/  LOP3.LUT P6, RZ, R226, 0x80, RZ, 0xc0, !PT ;  /* 0x00000080e2ff7812 */ /* 0x000fc600078cc0ff */
[----:B------:R-:W4:Y:S04]  /*5ee60*/  LDL.LU.64 R38, [R1+0x1e88] ;  /* 0x001e880001267983 */ /* 0x000f280000300a00 */
[----:B------:R-:W4:Y:S01]  /*5ee70*/  LDL.LU.64 R40, [R1+0x1e80] ;  /* 0x001e800001287983 */ /* 0x000f220000300a00 */
[----:B0-----:R-:W-:-:S03]  /*5ee80*/  PRMT R225, R252, 0x7772, RZ ;  /* 0x00007772fce17816 */ /* 0x001fc600000000ff */
[----:B------:R-:W4:Y:S04]  /*5ee90*/  LDL.LU.64 R36, [R1+0x1e78] ;  /* 0x001e780001247983 */ /* 0x000f280000300a00 */
[----:B------:R0:W-:Y:S01]  /*5eea0*/  @P6 STG.E.U8 desc[UR44][R230.64], R225 ;  /* 0x000000e1e6006986 */ /* 0x0001e2000c10112c */
[----:B------:R-:W-:Y:S02]  /*5eeb0*/  LOP3.LUT P6, RZ, R224, 0x8, RZ, 0xc0, !PT ;  /* 0x00000008e0ff7812 */ /* 0x000fe400078cc0ff */
[----:B0-----:R-:W-:Y:S01]  /*5eec0*/  PRMT R225, R252, 0x7773, RZ ;  /* 0x00007773fce17816 */ /* 0x001fe200000000ff */
[----:B------:R-:W4:Y:S10]  /*5eed0*/  LDL.LU.64 R230, [R1+0x1e70] ;  /* 0x001e700001e67983 */ /* 0x000f340000300a00 */
[----:B------:R0:W-:Y:S01]  /*5eee0*/  @P6 STG.E.U8 desc[UR44][R28.64], R225 ;  /* 0x000000e11c006986 */ /* 0x0001e2000c10112c */
[----:B------:R-:W-:-:S03]  /*5eef0*/  LOP3.LUT P6, RZ, R224, 0x4, RZ, 0xc0, !PT ;  /* 0x00000004e0ff7812 */ /* 0x000fc600078cc0ff */
[----:B0-----:R-:W4:Y:S01]  /*5ef00*/  LDL.LU.64 R28, [R1+0x1e68] ;  /* 0x001e6800011c7983 */ /* 0x001f220000300a00 */
[----:B------:R-:W-:-:S03]  /*5ef10*/  PRMT R225, R63, 0x7770, RZ ;  /* 0x000077703fe17816 */ /* 0x000fc600000000ff */
[----:B------:R-:W4:Y:S06]  /*5ef20*/  LDL.LU R252, [R1+0xac] ;  /* 0x0000ac0001fc7983 */ /* 0x000f2c0000300800 */
[----:B---3--:R0:W-:Y:S04]  /*5ef30*/  @P6 STG.E.U8 desc[UR44][R228.64], R225 ;  /* 0x000000e1e4006986 */ /* 0x0081e8000c10112c */
[----:B0-----:R-:W3:Y:S01]  /*5ef40*/  LDL.LU.64 R228, [R1+0x1e60] ;  /* 0x001e600001e47983 */ /* 0x001ee20000300a00 */
[----:B------:R-:W-:-:S02]  /*5ef50*/  LOP3.LUT P6, RZ, R224, 0x2, RZ, 0xc0, !PT ;  /* 0x00000002e0ff7812 */ /* 0x000fc400078cc0ff */
[----:B------:R-:W-:-:S11]  /*5ef60*/  PRMT R225, R63, 0x7771, RZ ;  /* 0x000077713fe17816 */ /* 0x000fd600000000ff */
[----:B--2---:R0:W-:Y:S01]  /*5ef70*/  @P6 STG.E.U8 desc[UR44][R64.64], R225 ;  /* 0x000000e140006986 */ /* 0x0041e2000c10112c */
[----:B------:R-:W-:Y:S02]  /*5ef80*/  LOP3.LUT P6, RZ, R224, 0x1, RZ, 0xc0, !PT ;  /* 0x00000001e0ff7812 */ /* 0x000fe400078cc0ff */
[----:B------:R-:W-:Y:S02]  /*5ef90*/  PRMT R224, R63, 0x7772, RZ ;  /* 0x000077723fe07816 */ /* 0x000fe400000000ff */
[C---:B------:R-:W-:Y:S02]  /*5efa0*/  LOP3.LUT P1, RZ, R226.reuse, 0x10000, RZ, 0xc0, !PT ;  /* 0x00010000e2ff7812 */ /* 0x040fe4000782c0ff */
[C---:B------:R-:W-:Y:S02]  /*5efb0*/  LOP3.LUT P4, RZ, R226.reuse, 0x20000, RZ, 0xc0, !PT ;  /* 0x00020000e2ff7812 */ /* 0x040fe4000788c0ff */
[C---:B------:R-:W-:Y:S02]  /*5efc0*/  LOP3.LUT P3, RZ, R226.reuse, 0x40000, RZ, 0xc0, !PT ;  /* 0x00040000e2ff7812 */ /* 0x040fe4000786c0ff */
[----:B------:R-:W-:Y:S01]  /*5efd0*/  LOP3.LUT P0, RZ, R226, 0x80000, RZ, 0xc0, !PT ;  /* 0x00080000e2ff7812 */ /* 0x000fe2000780c0ff */
[----:B0-----:R-:W2:Y:S04]  /*5efe0*/  LDL.LU.64 R64, [R1+0x24c0] ;  /* 0x0024c00001407983 */ /* 0x001ea80000300a00 */
[----:B------:R0:W-:Y:S01]  /*5eff0*/  @P6 STG.E.U8 desc[UR44][R220.64], R224 ;  /* 0x000000e0dc006986 */ /* 0x0001e2000c10112c */
[----:B------:R-:W-:-:S02]  /*5f000*/  LOP3.LUT P6, RZ, R7, 0x80000000, RZ, 0xc0, !PT ;  /* 0x8000000007ff7812 */ /* 0x000fc400078cc0ff */
[----:B0-----:R-:W-:-:S11]  /*5f010*/  PRMT R224, R63, 0x7773, RZ ;  /* 0x000077733fe07816 */ /* 0x001fd600000000ff */
[----:B------:R4:W-:Y:S01]  /*5f020*/  @P6 STG.E.U8 desc[UR44][R58.64], R224 ;  /* 0x000000e03a006986 */ /* 0x0009e2000c10112c */
[----:B------:R-:W-:Y:S02]  /*5f030*/  LOP3.LUT P6, RZ, R7, 0x40000000, RZ, 0xc0, !PT ;  /* 0x4000000007ff7812 */ /* 0x000fe400078cc0ff */
[----:B----4-:R-:W-:-:S11]  /*5f040*/  PRMT R224, R30, 0x7770, RZ ;  /* 0x000077701ee07816 */ /* 0x010fd600000000ff */
[----:B------:R0:W-:Y:S01]  /*5f050*/  @P6 STG.E.U8 desc[UR44][R60.64], R224 ;  /* 0x000000e03c006986 */ /* 0x0001e2000c10112c */
[----:B------:R-:W-:Y:S02]  /*5f060*/  LOP3.LUT P6, RZ, R7, 0x20000000, RZ, 0xc0, !PT ;  /* 0x2000000007ff7812 */ /* 0x000fe400078cc0ff */
[----:B0-----:R-:W-:-:S11]  /*5f070*/  PRMT R224, R30, 0x7771, RZ ;  /* 0x000077711ee07816 */ /* 0x001fd600000000ff */
[----:B------:R0:W-:Y:S01]  /*5f080*/  @P6 STG.E.U8 desc[UR44][R56.64], R224 ;  /* 0x000000e038006986 */ /* 0x0001e2000c10112c */
[----:B------:R-:W-:Y:S02]  /*5f090*/  LOP3.LUT P6, RZ, R7, 0x10000000, RZ, 0xc0, !PT ;  /* 0x1000000007ff7812 */ /* 0x000fe400078cc0ff */
[----:B0-----:R-:W-:-:S11]  /*5f0a0*/  PRMT R224, R30, 0x7772, RZ ;  /* 0x000077721ee07816 */ /* 0x001fd600000000ff */
[----:B------:R0:W-:Y:S02]  /*5f0b0*/  @P6 STG.E.U8 desc[UR44][R42.64], R224 ;  /* 0x000000e02a006986 */ /* 0x0001e4000c10112c */
[----:B0-----:R-:W-:-:S05]  /*5f0c0*/  PRMT R224, R30, 0x7773, RZ ;  /* 0x000077731ee07816 */ /* 0x001fca00000000ff */
[----:B------:R0:W-:Y:S01]  /*5f0d0*/  @P1 STG.E.U8 desc[UR44][R38.64], R224 ;  /* 0x000000e026001986 */ /* 0x0001e2000c10112c */
[----:B------:R-:W-:Y:S02]  /*5f0e0*/  LOP3.LUT P2, RZ, R226, 0x100000, RZ, 0xc0, !PT ;  /* 0x00100000e2ff7812 */ /* 0x000fe4000784c0ff */
[----:B0-----:R-:W-:-:S05]  /*5f0f0*/  PRMT R224, R31, 0x7770, RZ ;  /* 0x000077701fe07816 */ /* 0x001fca00000000ff */
[----:B------:R0:W-:Y:S01]  /*5f100*/  @P4 STG.E.U8 desc[UR44][R40.64], R224 ;  /* 0x000000e028004986 */ /* 0x0001e2000c10112c */
[----:B------:R-:W-:Y:S02]  /*5f110*/  LOP3.LUT P5, RZ, R226, 0x200000, RZ, 0xc0, !PT ;  /* 0x00200000e2ff7812 */ /* 0x000fe400078ac0ff */
[----:B0-----:R-:W-:-:S05]  /*5f120*/  PRMT R224, R31, 0x7771, RZ ;  /* 0x000077711fe07816 */ /* 0x001fca00000000ff */
[----:B------:R0:W-:Y:S02]  /*5f130*/  @P3 STG.E.U8 desc[UR44][R36.64], R224 ;  /* 0x000000e024003986 */ /* 0x0001e4000c10112c */
[----:B0-----:R-:W-:-:S05]  /*5f140*/  PRMT R224, R31, 0x7772, RZ ;  /* 0x000077721fe07816 */ /* 0x001fca00000000ff */
[----:B------:R0:W-:Y:S02]  /*5f150*/  @P0 STG.E.U8 desc[UR44][R230.64], R224 ;  /* 0x000000e0e6000986 */ /* 0x0001e4000c10112c */
[----:B0-----:R-:W-:-:S05]  /*5f160*/  PRMT R224, R31, 0x7773, RZ ;  /* 0x000077731fe07816 */ /* 0x001fca00000000ff */
[----:B------:R0:W-:Y:S02]  /*5f170*/  @P2 STG.E.U8 desc[UR44][R28.64], R224 ;  /* 0x000000e01c002986 */ /* 0x0001e4000c10112c */
[----:B0-----:R-:W-:-:S05]  /*5f180*/  PRMT R224, R252, 0x7770, RZ ;  /* 0x00007770fce07816 */ /* 0x001fca00000000ff */
[----:B---3--:R0:W-:Y:S04]  /*5f190*/  @P5 STG.E.U8 desc[UR44][R228.64], R224 ;  /* 0x000000e0e4005986 */ /* 0x0081e8000c10112c */
[----:B0-----:R-:W3:Y:S04]  /*5f1a0*/  LDL.LU.64 R228, [R1+0x1e58] ;  /* 0x001e580001e47983 */ /* 0x001ee80000300a00 */
[----:B------:R-:W4:Y:S04]  /*5f1b0*/  LDL.LU.64 R38, [R1+0x1e50] ;  /* 0x001e500001267983 */ /* 0x000f280000300a00 */
[----:B------:R-:W2:Y:S04]  /*5f1c0*/  LDL.LU.64 R36, [R1+0x1e48] ;  /* 0x001e480001247983 */ /* 0x000ea80000300a00 */
[----:B------:R-:W2:Y:S04]  /*5f1d0*/  LDL.LU.64 R230, [R1+0x1e40] ;  /* 0x001e400001e67983 */ /* 0x000ea80000300a00 */
[----:B------:R-:W2:Y:S04]  /*5f1e0*/  LDL.LU.64 R30, [R1+0x1e38] ;  /* 0x001e3800011e7983 */ /* 0x000ea80000300a00 */
[----:B------:R-:W2:Y:S04]  /*5f1f0*/  LDL.LU.64 R28, [R1+0x1e30] ;  /* 0x001e3000011c7983 */ /* 0x000ea80000300a00 */
[----:B------:R-:W2:Y:S01]  /*5f200*/  LDL.LU R251, [R1+0x9c] ;  /* 0x00009c0001fb7983 */ /* 0x000ea20000300800 */
[----:B------:R-:W-:-:S02]  /*5f210*/  LOP3.LUT P3, RZ, R226, 0x400000, RZ, 0xc0, !PT ;  /* 0x00400000e2ff7812 */ /* 0x000fc4000786c0ff */
[----:B------:R-:W-:Y:S02]  /*5f220*/  PRMT R224, R252, 0x7771, RZ ;  /* 0x00007771fce07816 */ /* 0x000fe400000000ff */
        /* <DEDUP_REMOVED lines=12> */
[----:B------:R-:W-:Y:S01]  /*5f2f0*/  LOP3.LUT P6, RZ, R226, 0x40000000, RZ, 0xc0, !PT ;  /* 0x40000000e2ff7812 */ /* 0x000fe200078cc0ff */
[----:B---3--:R0:W-:Y:S04]  /*5f300*/  @P3 STG.E.U8 desc[UR44][R228.64], R224 ;  /* 0x000000e0e4003986 */ /* 0x0081e8000c10112c */
[----:B0-----:R-:W3:Y:S04]  /*5f310*/  LDL.LU.64 R228, [R1+0x1e28] ;  /* 0x001e280001e47983 */ /* 0x001ee80000300a00 */
[----:B------:R-:W3:Y:S04]  /*5f320*/  LDL.LU R40, [R1+0x80] ;  /* 0x0000800001287983 */ /* 0x000ee80000300800 */
[----:B------:R-:W3:Y:S01]  /*5f330*/  LDL.LU.64 R220, [R1+0x1e20] ;  /* 0x001e200001dc7983 */ /* 0x000ee20000300a00 */
[----:B------:R-:W-:-:S03]  /*5f340*/  LOP3.LUT R7, R7, 0xfeffffff, RZ, 0xc0, !PT ;  /* 0xfeffffff07077812 */ /* 0x000fc600078ec0ff */
[----:B------:R-:W3:Y:S01]  /*5f350*/  LDL.LU.64 R62, [R1+0x1e18] ;  /* 0x001e1800013e7983 */ /* 0x000ee20000300a00 */
[----:B------:R-:W-:Y:S02]  /*5f360*/  @P6 LOP3.LUT R7, R7, 0x1000000, RZ, 0xfc, !PT ;  /* 0x0100000007076812 */ /* 0x000fe400078efcff */
[----:B------:R-:W-:Y:S01]  /*5f370*/  LOP3.LUT P6, RZ, R226, 0x20000000, RZ, 0xc0, !PT ;  /* 0x20000000e2ff7812 */ /* 0x000fe200078cc0ff */
[----:B------:R-:W3:Y:S01]  /*5f380*/  LDL.LU.64 R58, [R1+0x1e10] ;  /* 0x001e1000013a7983 */ /* 0x000ee20000300a00 */
[----:B------:R-:W-:-:S03]  /*5f390*/  LOP3.LUT R7, R7, 0xfdffffff, RZ, 0xc0, !PT ;  /* 0xfdffffff07077812 */ /* 0x000fc600078ec0ff */
[----:B------:R-:W3:Y:S01]  /*5f3a0*/  LDL.LU.64 R60, [R1+0x1e08] ;  /* 0x001e0800013c7983 */ /* 0x000ee20000300a00 */
[C---:B------:R-:W-:Y:S02]  /*5f3b0*/  LOP3.LUT P0, RZ, R226.reuse, 0x800000, RZ, 0xc0, !PT ;  /* 0x00800000e2ff7812 */ /* 0x040fe4000780c0ff */
[C---:B------:R-:W-:Y:S01]  /*5f3c0*/  LOP3.LUT P2, RZ, R226.reuse, 0x1000000, RZ, 0xc0, !PT ;  /* 0x01000000e2ff7812 */ /* 0x040fe2000784c0ff */
[----:B------:R-:W3:Y:S04]  /*5f3d0*/  LDL.LU R41, [R1+0x70] ;  /* 0x0000700001297983 */ /* 0x000ee80000300800 */
[----:B------:R-:W-:Y:S01]  /*5f3e0*/  @P6 LOP3.LUT R7, R7, 0x2000000, RZ, 0xfc, !PT ;  /* 0x0200000007076812 */ /* 0x000fe200078efcff */
[----:B------:R-:W3:Y:S01]  /*5f3f0*/  LDL.LU.64 R56, [R1+0x1e00] ;  /* 0x001e000001387983 */ /* 0x000ee20000300a00 */
[----:B------:R-:W-:-:S02]  /*5f400*/  LOP3.LUT P6, RZ, R226, 0x10000000, RZ, 0xc0, !PT ;  /* 0x10000000e2ff7812 */ /* 0x000fc400078cc0ff */
[----:B------:R-:W-:Y:S01]  /*5f410*/  LOP3.LUT R7, R7, 0xfbffffff, RZ, 0xc0, !PT ;  /* 0xfbffffff07077812 */ /* 0x000fe200078ec0ff */
[----:B------:R-:W3:Y:S01]  /*5f420*/  LDL.LU.64 R42, [R1+0x1df8] ;  /* 0x001df800012a7983 */ /* 0x000ee20000300a00 */
[----:B------:R-:W-:-:S09]  /*5f430*/  PRMT R224, R252, 0x7772, RZ ;  /* 0x00007772fce07816 */ /* 0x000fd200000000ff */
[----:B------:R-:W-:Y:S02]  /*5f440*/  @P6 LOP3.LUT R7, R7, 0x4000000, RZ, 0xfc, !PT ;  /* 0x0400000007076812 */ /* 0x000fe400078efcff */
[C---:B------:R-:W-:Y:S01]  /*5f450*/  LOP3.LUT P6, RZ, R226.reuse, 0x8000000, RZ, 0xc0, !PT ;  /* 0x08000000e2ff7812 */ /* 0x040fe200078cc0ff */
[----:B----4-:R0:W-:Y:S01]  /*5f460*/  @P0 STG.E.U8 desc[UR44][R38.64], R224 ;  /* 0x000000e026000986 */ /* 0x0101e2000c10112c */
[----:B------:R-:W-:Y:S02]  /*5f470*/  LOP3.LUT P5, RZ, R226, 0x2000000, RZ, 0xc0, !PT ;  /* 0x02000000e2ff7812 */ /* 0x000fe400078ac0ff */
[----:B------:R-:W-:Y:S02]  /*5f480*/  LOP3.LUT R7, R7, 0xf7ffffff, RZ, 0xc0, !PT ;  /* 0xf7ffffff07077812 */ /* 0x000fe400078ec0ff */
[----:B0-----:R-:W-:-:S07]  /*5f490*/  PRMT R224, R252, 0x7773, RZ ;  /* 0x00007773fce07816 */ /* 0x001fce00000000ff */
[----:B------:R-:W-:Y:S01]  /*5f4a0*/  @P6 LOP3.LUT R7, R7, 0x8000000, RZ, 0xfc, !PT ;  /* 0x0800000007076812 */ /* 0x000fe200078efcff */
[----:B------:R-:W4:Y:S01]  /*5f4b0*/  LDL.LU R252, [R1+0x84] ;  /* 0x0000840001fc7983 */ /* 0x000f220000300800 */
[----:B------:R-:W-:-:S03]  /*5f4c0*/  LOP3.LUT P6, RZ, R226, 0x4000000, RZ, 0xc0, !PT ;  /* 0x04000000e2ff7812 */ /* 0x000fc600078cc0ff */
[----:B--2---:R0:W-:Y:S04]  /*5f4d0*/  @P2 STG.E.U8 desc[UR44][R36.64], R224 ;  /* 0x000000e024002986 */ /* 0x0041e8000c10112c */
[----:B------:R-:W2:Y:S01]  /*5f4e0*/  LDL.LU.64 R38, [R1+0x1df0] ;  /* 0x001df00001267983 */ /* 0x000ea20000300a00 */
[----:B0-----:R-:W-:-:S03]  /*5f4f0*/  PRMT R224, R251, 0x7770, RZ ;  /* 0x00007770fbe07816 */ /* 0x001fc600000000ff */
[----:B------:R-:W4:Y:S04]  /*5f500*/  LDL.LU.64 R36, [R1+0x1de8] ;  /* 0x001de80001247983 */ /* 0x000f280000300a00 */
[----:B------:R0:W-:Y:S02]  /*5f510*/  @P5 STG.E.U8 desc[UR44][R230.64], R224 ;  /* 0x000000e0e6005986 */ /* 0x0001e4000c10112c */
[----:B0-----:R-:W-:Y:S02]  /*5f520*/  PRMT R224, R251, 0x7771, RZ ;  /* 0x00007771fbe07816 */ /* 0x001fe400000000ff */
[----:B------:R-:W4:Y:S04]  /*5f530*/  LDL.LU.64 R230, [R1+0x1de0] ;  /* 0x001de00001e67983 */ /* 0x000f280000300a00 */
[----:B------:R0:W-:Y:S01]  /*5f540*/  @P6 STG.E.U8 desc[UR44][R30.64], R224 ;  /* 0x000000e01e006986 */ /* 0x0001e2000c10112c */
[----:B------:R-:W-:-:S02]  /*5f550*/  LOP3.LUT P6, RZ, R7, 0x8000000, RZ, 0xc0, !PT ;  /* 0x0800000007ff7812 */ /* 0x000fc400078cc0ff */
[----:B0-----:R-:W-:Y:S01]  /*5f560*/  PRMT R224, R251, 0x7772, RZ ;  /* 0x00007772fbe07816 */ /* 0x001fe200000000ff */
[----:B------:R-:W4:Y:S10]  /*5f570*/  LDL.LU.64 R30, [R1+0x1dd8] ;  /* 0x001dd800011e7983 */ /* 0x000f340000300a00 */
[----:B------:R0:W-:Y:S01]  /*5f580*/  @P6 STG.E.U8 desc[UR44][R28.64], R224 ;  /* 0x000000e01c006986 */ /* 0x0001e2000c10112c */
[----:B------:R-:W-:-:S03]  /*5f590*/  LOP3.LUT P6, RZ, R7, 0x4000000, RZ, 0xc0, !PT ;  /* 0x0400000007ff7812 */ /* 0x000fc600078cc0ff */
[----:B0-----:R-:W4:Y:S01]  /*5f5a0*/  LDL.LU.64 R28, [R1+0x1dd0] ;  /* 0x001dd000011c7983 */ /* 0x001f220000300a00 */
[----:B------:R-:W-:-:S09]  /*5f5b0*/  PRMT R224, R251, 0x7773, RZ ;  /* 0x00007773fbe07816 */ /* 0x000fd200000000ff */
[----:B---3--:R0:W-:Y:S04]  /*5f5c0*/  @P6 STG.E.U8 desc[UR44][R228.64], R224 ;  /* 0x000000e0e4006986 */ /* 0x0081e8000c10112c */
        /* <DEDUP_REMOVED lines=23> */
[----:B--2---:R0:W-:Y:S01]  /*5f740*/  @P1 STG.E.U8 desc[UR44][R38.64], R224 ;  /* 0x000000e026001986 */ /* 0x0041e2000c10112c */
[----:B------:R-:W-:Y:S02]  /*5f750*/  LOP3.LUT P0, RZ, R227, 0x40, RZ, 0xc0, !PT ;  /* 0x00000040e3ff7812 */ /* 0x000fe4000780c0ff */
[----:B0-----:R-:W-:-:S05]  /*5f760*/  PRMT R224, R41, 0x7773, RZ ;  /* 0x0000777329e07816 */ /* 0x001fca00000000ff */
[----:B----4-:R0:W-:Y:S01]  /*5f770*/  @P4 STG.E.U8 desc[UR44][R36.64], R224 ;  /* 0x000000e024004986 */ /* 0x0101e2000c10112c */
        /* <DEDUP_REMOVED lines=9> */
[----:B---3--:R0:W-:Y:S04]  /*5f810*/  @P5 STG.E.U8 desc[UR44][R228.64], R224 ;  /* 0x000000e0e4005986 */ /* 0x0081e8000c10112c */
[----:B0-----:R-:W2:Y:S04]  /*5f820*/  LDL.LU.64 R228, [R1+0x1dc0] ;  /* 0x001dc00001e47983 */ /* 0x001ea80000300a00 */
[----:B------:R-:W3:Y:S04]  /*5f830*/  LDL.LU.64 R38, [R1+0x1db8] ;  /* 0x001db80001267983 */ /* 0x000ee80000300a00 */
[----:B------:R-:W4:Y:S04]  /*5f840*/  LDL.LU.64 R40, [R1+0x1db0] ;  /* 0x001db00001287983 */ /* 0x000f280000300a00 */
[----:B------:R-:W2:Y:S04]  /*5f850*/  LDL.LU R31, [R1+0x74] ;  /* 0x00007400011f7983 */ /* 0x000ea80000300800 */
[----:B------:R-:W4:Y:S04]  /*5f860*/  LDL.LU.64 R36, [R1+0x1da8] ;  /* 0x001da80001247983 */ /* 0x000f280000300a00 */
[----:B------:R-:W4:Y:S04]  /*5f870*/  LDL.LU.64 R230, [R1+0x1da0] ;  /* 0x001da00001e67983 */ /* 0x000f280000300a00 */
[----:B------:R-:W4:Y:S01]  /*5f880*/  LDL.LU R251, [R1+0x88] ;  /* 0x0000880001fb7983 */ /* 0x000f220000300800 */
[----:B------:R-:W-:-:S03]  /*5f890*/  LOP3.LUT P3, RZ, R227, 0x200, RZ, 0xc0, !PT ;  /* 0x00000200e3ff7812 */ /* 0x000fc6000786c0ff */
[----:B------:R-:W4:Y:S01]  /*5f8a0*/  LDL.LU.64 R28, [R1+0x1d98] ;  /* 0x001d9800011c7983 */ /* 0x000f220000300a00 */
        /* <DEDUP_REMOVED lines=16> */
[----:B0-----:R-:W2:Y:S04]  /*5f9b0*/  LDL.LU.64 R228, [R1+0x1d90] ;  /* 0x001d900001e47983 */ /* 0x001ea80000300a00 */
[----:B------:R-:W2:Y:S04]  /*5f9c0*/  LDL.LU R30, [R1+0x78] ;  /* 0x00007800011e7983 */ /* 0x000ea80000300800 */
[----:B------:R-:W2:Y:S04]  /*5f9d0*/  LDL.LU.64 R220, [R1+0x1d88] ;  /* 0x001d880001dc7983 */ /* 0x000ea80000300a00 */
[----:B------:R-:W2:Y:S01]  /*5f9e0*/  LDL.LU.64 R62, [R1+0x1d80] ;  /* 0x001d8000013e7983 */ /* 0x000ea20000300a00 */
[----:B------:R-:W-:-:S02]  /*5f9f0*/  @P6 LOP3.LUT R7, R7, 0x10000, RZ, 0xfc, !PT ;  /* 0x0001000007076812 */ /* 0x000fc400078efcff */
[----:B------:R-:W-:Y:S01]  /*5fa00*/  LOP3.LUT P6, RZ, R227, 0x10000, RZ, 0xc0, !PT ;  /* 0x00010000e3ff7812 */ /* 0x000fe200078cc0ff */
[----:B------:R-:W2:Y:S01]  /*5fa10*/  LDL.LU.64 R58, [R1+0x1d78] ;  /* 0x001d7800013a7983 */ /* 0x000ea20000300a00 */
[----:B------:R-:W-:-:S03]  /*5fa20*/  LOP3.LUT R7, R7, 0xfffdffff, RZ, 0xc0, !PT ;  /* 0xfffdffff07077812 */ /* 0x000fc600078ec0ff */
[----:B------:R-:W2:Y:S01]  /*5fa30*/  LDL.LU.64 R60, [R1+0x1d70] ;  /* 0x001d7000013c7983 */ /* 0x000ea20000300a00 */
[C---:B------:R-:W-:Y:S02]  /*5fa40*/  LOP3.LUT P0, RZ, R227.reuse, 0x400, RZ, 0xc0, !PT ;  /* 0x00000400e3ff7812 */ /* 0x040fe4000780c0ff */
[----:B------:R-:W-:Y:S01]  /*5fa50*/  LOP3.LUT P2, RZ, R227, 0x800, RZ, 0xc0, !PT ;  /* 0x00000800e3ff7812 */ /* 0x000fe2000784c0ff */
[----:B------:R-:W2:Y:S04]  /*5fa60*/  LDL.LU R252, [R1+0x8c] ;  /* 0x00008c0001fc7983 */ /* 0x000ea80000300800 */
[----:B------:R-:W-:Y:S01]  /*5fa70*/  @P6 LOP3.LUT R7, R7, 0x20000, RZ, 0xfc, !PT ;  /* 0x0002000007076812 */ /* 0x000fe200078efcff */
[----:B------:R-:W2:Y:S01]  /*5fa80*/  LDL.LU.64 R56, [R1+0x1d68] ;  /* 0x001d680001387983 */ /* 0x000ea20000300a00 */
[----:B------:R-:W-:-:S02]  /*5fa90*/  LOP3.LUT P6, RZ, R227, 0x8000, RZ, 0xc0, !PT ;  /* 0x00008000e3ff7812 */ /* 0x000fc400078cc0ff */
[----:B------:R-:W-:Y:S01]  /*5faa0*/  LOP3.LUT R7, R7, 0xfffbffff, RZ, 0xc0, !PT ;  /* 0xfffbffff07077812 */ /* 0x000fe200078ec0ff */
[----:B------:R-:W2:Y:S01]  /*5fab0*/  LDL.LU.64 R42, [R1+0x1d60] ;  /* 0x001d6000012a7983 */ /* 0x000ea20000300a00 */
[----:B------:R-:W-:-:S09]  /*5fac0*/  PRMT R224, R31, 0x7771, RZ ;  /* 0x000077711fe07816 */ /* 0x000fd200000000ff */
[----:B------:R-:W-:Y:S02]  /*5fad0*/  @P6 LOP3.LUT R7, R7, 0x40000, RZ, 0xfc, !PT ;  /* 0x0004000007076812 */ /* 0x000fe400078efcff */
[C---:B------:R-:W-:Y:S01]  /*5fae0*/  LOP3.LUT P6, RZ, R227.reuse, 0x4000, RZ, 0xc0, !PT ;  /* 0x00004000e3ff7812 */ /* 0x040fe200078cc0ff */
[----:B---3--:R0:W-:Y:S01]  /*5faf0*/  @P0 STG.E.U8 desc[UR44][R38.64], R224 ;  /* 0x000000e026000986 */ /* 0x0081e2000c10112c */
[----:B------:R-:W-:Y:S02]  /*5fb00*/  LOP3.LUT P5, RZ, R227, 0x1000, RZ, 0xc0, !PT ;  /* 0x00001000e3ff7812 */ /* 0x000fe400078ac0ff */
[----:B------:R-:W-:Y:S02]  /*5fb10*/  LOP3.LUT R7, R7, 0xfff7ffff, RZ, 0xc0, !PT ;  /* 0xfff7ffff07077812 */ /* 0x000fe400078ec0ff */
[----:B0-----:R-:W-:Y:S01]  /*5fb20*/  PRMT R224, R31, 0x7772, RZ ;  /* 0x000077721fe07816 */ /* 0x001fe200000000ff */
[----:B------:R-:W3:Y:S06]  /*5fb30*/  LDL.LU.64 R38, [R1+0x1d58] ;  /* 0x001d580001267983 */ /* 0x000eec0000300a00 */
[----:B------:R-:W-:-:S02]  /*5fb40*/  @P6 LOP3.LUT R7, R7, 0x80000, RZ, 0xfc, !PT ;  /* 0x0008000007076812 */ /* 0x000fc400078efcff */
[----:B------:R-:W-:Y:S01]  /*5fb50*/  LOP3.LUT P6, RZ, R227, 0x2000, RZ, 0xc0, !PT ;  /* 0x00002000e3ff7812 */ /* 0x000fe200078cc0ff */
[----:B----4-:R0:W-:Y:S02]  /*5fb60*/  @P2 STG.E.U8 desc[UR44][R40.64], R224 ;  /* 0x000000e028002986 */ /* 0x0101e4000c10112c */
[----:B0-----:R-:W-:Y:S02]  /*5fb70*/  PRMT R224, R31, 0x7773, RZ ;  /* 0x000077731fe07816 */ /* 0x001fe400000000ff */
[----:B------:R-:W4:Y:S04]  /*5fb80*/  LDL.LU.64 R40, [R1+0x1d50] ;  /* 0x001d500001287983 */ /* 0x000f280000300a00 */
[----:B------:R0:W-:Y:S02]  /*5fb90*/  @P5 STG.E.U8 desc[UR44][R36.64], R224 ;  /* 0x000000e024005986 */ /* 0x0001e4000c10112c */
[----:B0-----:R-:W-:-:S02]  /*5fba0*/  PRMT R224, R251, 0x7770, RZ ;  /* 0x00007770fbe07816 */ /* 0x001fc400000000ff */
[----:B------:R-:W4:Y:S04]  /*5fbb0*/  LDL.LU.64 R36, [R1+0x1d48] ;  /* 0x001d480001247983 */ /* 0x000f280000300a00 */
[----:B------:R0:W-:Y:S01]  /*5fbc0*/  @P6 STG.E.U8 desc[UR44][R230.64], R224 ;  /* 0x000000e0e6006986 */ /* 0x0001e2000c10112c */
[----:B------:R-:W-:Y:S02]  /*5fbd0*/  LOP3.LUT P6, RZ, R7, 0x80000, RZ, 0xc0, !PT ;  /* 0x0008000007ff7812 */ /* 0x000fe400078cc0ff */
[----:B0-----:R-:W-:Y:S01]  /*5fbe0*/  PRMT R224, R251, 0x7771, RZ ;  /* 0x00007771fbe07816 */ /* 0x001fe200000000ff */
[----:B------:R-:W4:Y:S04]  /*5fbf0*/  LDL.LU.64 R230, [R1+0x1d40] ;  /* 0x001d400001e67983 */ /* 0x000f280000300a00 */
[----:B------:R-:W4:Y:S06]  /*5fc00*/  LDL.LU R31, [R1+0x7c] ;  /* 0x00007c00011f7983 */ /* 0x000f2c0000300800 */
        /* <DEDUP_REMOVED lines=28> */
[----:B---3--:R0:W-:Y:S01]  /*5fdd0*/  @P1 STG.E.U8 desc[UR44][R38.64], R224 ;  /* 0x000000e026001986 */ /* 0x0081e2000c10112c */
        /* <DEDUP_REMOVED lines=12> */
[----:B--2---:R0:W-:Y:S04]  /*5fea0*/  @P5 STG.E.U8 desc[UR44][R228.64], R224 ;  /* 0x000000e0e4005986 */ /* 0x0041e8000c10112c */
[----:B0-----:R-:W2:Y:S04]  /*5feb0*/  LDL.LU.64 R228, [R1+0x24b0] ;  /* 0x0024b00001e47983 */ /* 0x001ea80000300a00 */
[----:B------:R-:W3:Y:S04]  /*5fec0*/  LDL.LU.64 R28, [R1+0x1d28] ;  /* 0x001d2800011c7983 */ /* 0x000ee80000300a00 */
[----:B------:R-:W4:Y:S04]  /*5fed0*/  LDL.LU.64 R36, [R1+0x1d20] ;  /* 0x001d200001247983 */ /* 0x000f280000300a00 */
[----:B------:R-:W4:Y:S04]  /*5fee0*/  LDL.LU.64 R38, [R1+0x1d18] ;  /* 0x001d180001267983 */ /* 0x000f280000300a00 */
[----:B------:R-:W4:Y:S04]  /*5fef0*/  LDL.LU.64 R40, [R1+0x1d10] ;  /* 0x001d100001287983 */ /* 0x000f280000300a00 */
[----:B------:R-:W4:Y:S04]  /*5ff00*/  LDL.LU R252, [R1+0x60] ;  /* 0x0000600001fc7983 */ /* 0x000f280000300800 */
[----:B------:R-:W4:Y:S04]  /*5ff10*/  LDL.LU.64 R230, [R1+0x1d08] ;  /* 0x001d080001e67983 */ /* 0x000f280000300a00 */
[----:B------:R-:W4:Y:S01]  /*5ff20*/  LDL.LU R251, [R1+0x10] ;  /* 0x0000100001fb7983 */ /* 0x000f220000300800 */
[----:B------:R-:W-:-:S02]  /*5ff30*/  PRMT R224, R31, 0x7773, RZ ;  /* 0x000077731fe07816 */ /* 0x000fc400000000ff */
[----:B------:R-:W-:Y:S01]  /*5ff40*/  LOP3.LUT P3, RZ, R227, 0x10000000, RZ, 0xc0, !PT ;  /* 0x10000000e3ff7812 */ /* 0x000fe2000786c0ff */
[----:B------:R-:W4:Y:S01]  /*5ff50*/  LDL.LU.64 R30, [R1+0x1d00] ;  /* 0x001d0000011e7983 */ /* 0x000f220000300a00 */
[----:B------:R-:W-:Y:S02]  /*5ff60*/  LOP3.LUT R7, R7, 0xffffffef, RZ, 0xc0, !PT ;  /* 0xffffffef07077812 */ /* 0x000fe400078ec0ff */
[C---:B------:R-:W-:Y:S02]  /*5ff70*/  LOP3.LUT P0, RZ, R227.reuse, 0x20000000, RZ, 0xc0, !PT ;  /* 0x20000000e3ff7812 */ /* 0x040fe4000780c0ff */
[C---:B------:R-:W-:Y:S02]  /*5ff80*/  LOP3.LUT P2, RZ, R227.reuse, 0x40000000, RZ, 0xc0, !PT ;  /* 0x40000000e3ff7812 */ /* 0x040fe4000784c0ff */
[----:B------:R-:W-:-:S05]  /*5ff90*/  LOP3.LUT P5, RZ, R227, 0x80000000, RZ, 0xc0, !PT ;  /* 0x80000000e3ff7812 */ /* 0x000fca00078ac0ff */
[----:B---3--:R0:W-:Y:S04]  /*5ffa0*/  @P3 STG.E.U8 desc[UR44][R28.64], R224 ;  /* 0x000000e01c003986 */ /* 0x0081e8000c10112c */
[----:B0-----:R-:W3:Y:S01]  /*5ffb0*/  LDL.LU.64 R28, [R1+0x1cf8] ;  /* 0x001cf800011c7983 */ /* 0x001ee20000300a00 */
[----:B--2---:R-:W-:-:S03]  /*5ffc0*/  LOP3.LUT P6, RZ, R228, 0x100, RZ, 0xc0, !PT ;  /* 0x00000100e4ff7812 */ /* 0x004fc600078cc0ff */
[----:B------:R-:W2:Y:S01]  /*5ffd0*/  LDL.LU.64 R220, [R1+0x1cf0] ;  /* 0x001cf00001dc7983 */ /* 0x000ea20000300a00 */
[----:B----4-:R-:W-:-:S03]  /*5ffe0*/  PRMT R224, R252, 0x7770, RZ ;  /* 0x00007770fce07816 */ /* 0x010fc600000000ff */
[----:B------:R-:W4:Y:S06]  /*5fff0*/  LDL.LU.64 R60, [R1+0x1ce8] ;  /* 0x001ce800013c7983 */ /* 0x000f2c0000300a00 */
        /* <DEDUP_REMOVED lines=11> */
[----:B------:R-:W-:Y:S01]  /*600b0*/  LOP3.LUT R7, R7, 0xfffffeff, RZ, 0xc0, !PT ;  /* 0xfffffeff07077812 */ /* 0x000fe200078ec0ff */
[----:B------:R0:W-:Y:S10]  /*600c0*/  @P0 STG.E.U8 desc[UR44][R36.64], R224 ;  /* 0x000000e024000986 */ /* 0x0001f4000c10112c */
[----:B------:R-:W-:-:S02]  /*600d0*/  @P6 LOP3.LUT R7, R7, 0x100, RZ, 0xfc, !PT ;  /* 0x0000010007076812 */ /* 0x000fc400078efcff */
[----:B------:R-:W-:Y:S01]  /*600e0*/  LOP3.LUT P6, RZ, R228, 0x8, RZ, 0xc0, !PT ;  /* 0x00000008e4ff7812 */ /* 0x000fe200078cc0ff */
[----:B0-----:R-:W4:Y:S01]  /*600f0*/  LDL.LU R36, [R1+0x64] ;  /* 0x0000640001247983 */ /* 0x001f220000300800 */
[----:B------:R-:W-:-:S03]  /*60100*/  LOP3.LUT R7, R7, 0xfffffdff, RZ, 0xc0, !PT ;  /* 0xfffffdff07077812 */ /* 0x000fc600078ec0ff */
[----:B------:R-:W4:Y:S04]  /*60110*/  LDL.LU.64 R226, [R1+0x1ce0] ;  /* 0x001ce00001e27983 */ /* 0x000f280000300a00 */
[----:B------:R-:W4:Y:S04]  /*60120*/  LDL.LU.64 R62, [R1+0x1cd8] ;  /* 0x001cd800013e7983 */ /* 0x000f280000300a00 */
        /* <DEDUP_REMOVED lines=9> */
[----:B------:R-:W-:Y:S02]  /*601c0*/  LOP3.LUT P6, RZ, R228, 0x2, RZ, 0xc0, !PT ;  /* 0x00000002e4ff7812 */ /* 0x000fe400078cc0ff */
[----:B------:R-:W-:Y:S01]  /*601d0*/  LOP3.LUT R7, R7, 0xfffff7ff, RZ, 0xc0, !PT ;  /* 0xfffff7ff07077812 */ /* 0x000fe200078ec0ff */
[----:B------:R-:W4:Y:S01]  /*601e0*/  LDL.LU.64 R42, [R1+0x1cc0] ;  /* 0x001cc000012a7983 */ /* 0x000f220000300a00 */
[----:B0-----:R-:W-:-:S03]  /*601f0*/  PRMT R224, R252, 0x7772, RZ ;  /* 0x00007772fce07816 */ /* 0x001fc600000000ff */
[----:B------:R-:W4:Y:S06]  /*60200*/  LDL.LU.64 R38, [R1+0x1cb8] ;  /* 0x001cb80001267983 */ /* 0x000f2c0000300a00 */
[----:B------:R-:W-:Y:S02]  /*60210*/  @P6 LOP3.LUT R7, R7, 0x800, RZ, 0xfc, !PT ;  /* 0x0000080007076812 */ /* 0x000fe400078efcff */
[----:B------:R-:W-:Y:S01]  /*60220*/  LOP3.LUT P6, RZ, R228, 0x1, RZ, 0xc0, !PT ;  /* 0x00000001e4ff7812 */ /* 0x000fe200078cc0ff */
[----:B------:R0:W-:Y:S02]  /*60230*/  @P5 STG.E.U8 desc[UR44][R40.64], R224 ;  /* 0x000000e028005986 */ /* 0x0001e4000c10112c */
[----:B0-----:R-:W-:-:S02]  /*60240*/  PRMT R224, R252, 0x7773, RZ ;  /* 0x00007773fce07816 */ /* 0x001fc400000000ff */
[----:B------:R-:W4:Y:S08]  /*60250*/  LDL.LU.64 R40, [R1+0x1cb0] ;  /* 0x001cb00001287983 */ /* 0x000f300000300a00 */
        /* <DEDUP_REMOVED lines=13> */
[----:B--2---:R0:W-:Y:S01]  /*60330*/  @P6 STG.E.U8 desc[UR44][R220.64], R224 ;  /* 0x000000e0dc006986 */ /* 0x0041e2000c10112c */
[----:B------:R-:W-:Y:S02]  /*60340*/  LOP3.LUT P6, RZ, R7, 0x100, RZ, 0xc0, !PT ;  /* 0x0000010007ff7812 */ /* 0x000fe400078cc0ff */
[----:B0-----:R-:W-:Y:S01]  /*60350*/  PRMT R224, R251, 0x7773, RZ ;  /* 0x00007773fbe07816 */ /* 0x001fe200000000ff */
[----:B------:R-:W2:Y:S10]  /*60360*/  LDL.LU.64 R220, [R1+0x24a8] ;  /* 0x0024a80001dc7983 */ /* 0x000eb40000300a00 */
[----:B----4-:R0:W-:Y:S01]  /*60370*/  @P6 STG.E.U8 desc[UR44][R60.64], R224 ;  /* 0x000000e03c006986 */ /* 0x0101e2000c10112c */
[----:B------:R-:W-:-:S02]  /*60380*/  LOP3.LUT P6, RZ, R7, 0x80, RZ, 0xc0, !PT ;  /* 0x0000008007ff7812 */ /* 0x000fc400078cc0ff */
[C---:B------:R-:W-:Y:S02]  /*60390*/  LOP3.LUT P1, RZ, R228.reuse, 0x200, RZ, 0xc0, !PT ;  /* 0x00000200e4ff7812 */ /* 0x040fe4000782c0ff */
[C---:B------:R-:W-:Y:S02]  /*603a0*/  LOP3.LUT P4, RZ, R228.reuse, 0x400, RZ, 0xc0, !PT ;  /* 0x00000400e4ff7812 */ /* 0x040fe4000788c0ff */
[C---:B------:R-:W-:Y:S02]  /*603b0*/  LOP3.LUT P3, RZ, R228.reuse, 0x800, RZ, 0xc0, !PT ;  /* 0x00000800e4ff7812 */ /* 0x040fe4000786c0ff */
[C---:B------:R-:W-:Y:S02]  /*603c0*/  LOP3.LUT P0, RZ, R228.reuse, 0x1000, RZ, 0xc0, !PT ;  /* 0x00001000e4ff7812 */ /* 0x040fe4000780c0ff */
[----:B------:R-:W-:Y:S01]  /*603d0*/  LOP3.LUT P2, RZ, R228, 0x2000, RZ, 0xc0, !PT ;  /* 0x00002000e4ff7812 */ /* 0x000fe2000784c0ff */
[----:B0-----:R-:W4:Y:S01]  /*603e0*/  LDL.LU.64 R60, [R1+0x24a0] ;  /* 0x0024a000013c7983 */ /* 0x001f220000300a00 */
[----:B------:R-:W-:-:S05]  /*603f0*/  PRMT R224, R36, 0x7770, RZ ;  /* 0x0000777024e07816 */ /* 0x000fca00000000ff */
        /* <DEDUP_REMOVED lines=11> */
[----:B------:R0:W-:Y:S02]  /*604b0*/  @P1 STG.E.U8 desc[UR44][R42.64], R224 ;  /* 0x000000e02a001986 */ /* 0x0001e4000c10112c */
        /* <DEDUP_REMOVED lines=12> */
[----:B------:R-:W2:Y:S04]  /*60580*/  LDL.LU.64 R58, [R1+0x1c88] ;  /* 0x001c8800013a7983 */ /* 0x000ea80000300a00 */
[----:B------:R-:W4:Y:S04]  /*60590*/  LDL.LU.64 R42, [R1+0x1c80] ;  /* 0x001c8000012a7983 */ /* 0x000f280000300a00 */
[----:B------:R-:W4:Y:S04]  /*605a0*/  LDL.LU.64 R38, [R1+0x1c78] ;  /* 0x001c780001267983 */ /* 0x000f280000300a00 */
[----:B------:R-:W4:Y:S04]  /*605b0*/  LDL.LU.64 R40, [R1+0x1c70] ;  /* 0x001c700001287983 */ /* 0x000f280000300a00 */
[----:B------:R-:W4:Y:S04]  /*605c0*/  LDL.LU R37, [R1+0x18] ;  /* 0x0000180001257983 */ /* 0x000f280000300800 */
[----:B------:R-:W4:Y:S04]  /*605d0*/  LDL.LU.64 R230, [R1+0x1c68] ;  /* 0x001c680001e67983 */ /* 0x000f280000300a00 */
[----:B------:R-:W4:Y:S01]  /*605e0*/  LDL.LU R56, [R1+0x6c] ;  /* 0x00006c0001387983 */ /* 0x000f220000300800 */
[----:B------:R-:W-:-:S03]  /*605f0*/  LOP3.LUT P3, RZ, R228, 0x8000, RZ, 0xc0, !PT ;  /* 0x00008000e4ff7812 */ /* 0x000fc6000786c0ff */
[----:B------:R-:W4:Y:S01]  /*60600*/  LDL.LU.64 R30, [R1+0x1c60] ;  /* 0x001c6000011e7983 */ /* 0x000f220000300a00 */
        /* <DEDUP_REMOVED lines=15> */
[----:B---3--:R0:W-:Y:S04]  /*60700*/  @P3 STG.E.U8 desc[UR44][R28.64], R224 ;  /* 0x000000e01c003986 */ /* 0x0081e8000c10112c */
[----:B0-----:R-:W3:Y:S06]  /*60710*/  LDL.LU.64 R28, [R1+0x1c58] ;  /* 0x001c5800011c7983 */ /* 0x001eec0000300a00 */
[----:B------:R-:W-:-:S02]  /*60720*/  @P6 LOP3.LUT R7, R7, 0x1, RZ, 0xfc, !PT ;  /* 0x0000000107076812 */ /* 0x000fc400078efcff */
[C---:B------:R-:W-:Y:S01]  /*60730*/  LOP3.LUT P6, RZ, R228.reuse, 0x400000, RZ, 0xc0, !PT ;  /* 0x00400000e4ff7812 */ /* 0x040fe200078cc0ff */
[----:B------:R-:W3:Y:S01]  /*60740*/  LDL.LU.64 R226, [R1+0x1c48] ;  /* 0x001c480001e27983 */ /* 0x000ee20000300a00 */
[----:B------:R-:W-:Y:S02]  /*60750*/  LOP3.LUT R7, R7, 0xfffffffd, RZ, 0xc0, !PT ;  /* 0xfffffffd07077812 */ /* 0x000fe400078ec0ff */
[C---:B------:R-:W-:Y:S01]  /*60760*/  LOP3.LUT P0, RZ, R228.reuse, 0x10000, RZ, 0xc0, !PT ;  /* 0x00010000e4ff7812 */ /* 0x040fe2000780c0ff */
[----:B------:R-:W3:Y:S01]  /*60770*/  LDL.LU R57, [R1+0x1c] ;  /* 0x00001c0001397983 */ /* 0x000ee20000300800 */
[----:B------:R-:W-:Y:S02]  /*60780*/  LOP3.LUT P2, RZ, R228, 0x20000, RZ, 0xc0, !PT ;  /* 0x00020000e4ff7812 */ /* 0x000fe4000784c0ff */
[----:B------:R-:W-:Y:S01]  /*60790*/  PRMT R224, R252, 0x7773, RZ ;  /* 0x00007773fce07816 */ /* 0x000fe200000000ff */
[----:B------:R-:W3:Y:S04]  /*607a0*/  LDL.LU.64 R62, [R1+0x1c40] ;  /* 0x001c4000013e7983 */ /* 0x000ee80000300a00 */
[----:B------:R-:W-:-:S02]  /*607b0*/  @P6 LOP3.LUT R7, R7, 0x2, RZ, 0xfc, !PT ;  /* 0x0000000207076812 */ /* 0x000fc400078efcff */
[C---:B------:R-:W-:Y:S02]  /*607c0*/  LOP3.LUT P6, RZ, R228.reuse, 0x200000, RZ, 0xc0, !PT ;  /* 0x00200000e4ff7812 */ /* 0x040fe400078cc0ff */
[----:B------:R-:W-:Y:S01]  /*607d0*/  LOP3.LUT R7, R7, 0xfffffffb, RZ, 0xc0, !PT ;  /* 0xfffffffb07077812 */ /* 0x000fe200078ec0ff */
[----:B--2---:R0:W-:Y:S01]  /*607e0*/  @P0 STG.E.U8 desc[UR44][R58.64], R224 ;  /* 0x000000e03a000986 */ /* 0x0041e2000c10112c */
[----:B------:R-:W-:-:S09]  /*607f0*/  LOP3.LUT P5, RZ, R228, 0x40000, RZ, 0xc0, !PT ;  /* 0x00040000e4ff7812 */ /* 0x000fd200078ac0ff */
[----:B------:R-:W-:Y:S02]  /*60800*/  @P6 LOP3.LUT R7, R7, 0x4, RZ, 0xfc, !PT ;  /* 0x0000000407076812 */ /* 0x000fe400078efcff */
[----:B------:R-:W-:Y:S01]  /*60810*/  LOP3.LUT P6, RZ, R228, 0x100000, RZ, 0xc0, !PT ;  /* 0x00100000e4ff7812 */ /* 0x000fe200078cc0ff */
[----:B0-----:R-:W2:Y:S01]  /*60820*/  LDL.LU.64 R58, [R1+0x1c38] ;  /* 0x001c3800013a7983 */ /* 0x001ea20000300a00 */
[----:B------:R-:W-:Y:S02]  /*60830*/  LOP3.LUT R7, R7, 0xfffffff7, RZ, 0xc0, !PT ;  /* 0xfffffff707077812 */ /* 0x000fe400078ec0ff */
[----:B----4-:R-:W-:Y:S01]  /*60840*/  PRMT R224, R37, 0x7770, RZ ;  /* 0x0000777025e07816 */ /* 0x010fe200000000ff */
[----:B------:R-:W4:Y:S04]  /*60850*/  LDL.LU R252, [R1] ;  /* 0x0000000001fc7983 */ /* 0x000f280000300800 */
[----:B------:R0:W-:Y:S04]  /*60860*/  @P2 STG.E.U8 desc[UR44][R42.64], R224 ;  /* 0x000000e02a002986 */ /* 0x0001e8000c10112c */
[----:B------:R-:W-:-:S02]  /*60870*/  @P6 LOP3.LUT R7, R7, 0x8, RZ, 0xfc, !PT ;  /* 0x0000000807076812 */ /* 0x000fc400078efcff */
[----:B------:R-:W-:Y:S02]  /*60880*/  LOP3.LUT P6, RZ, R228, 0x80000, RZ, 0xc0, !PT ;  /* 0x00080000e4ff7812 */ /* 0x000fe400078cc0ff */
[C---:B0-----:R-:W-:Y:S01]  /*60890*/  PRMT R224, R37.reuse, 0x7771, RZ ;  /* 0x0000777125e07816 */ /* 0x041fe200000000ff */
        /* <DEDUP_REMOVED lines=10> */
[----:B------:R-:W4:Y:S01]  /*60940*/  LDL.LU.64 R36, [R1+0x1c10] ;  /* 0x001c100001247983 */ /* 0x000f220000300a00 */
[----:B0-----:R-:W-:-:S03]  /*60950*/  PRMT R224, R56, 0x7770, RZ ;  /* 0x0000777038e07816 */ /* 0x001fc600000000ff */
[----:B------:R-:W4:Y:S06]  /*60960*/  LDL.LU.64 R230, [R1+0x1c08] ;  /* 0x001c080001e67983 */ /* 0x000f2c0000300a00 */
[----:B------:R0:W-:Y:S01]  /*60970*/  @P6 STG.E.U8 desc[UR44][R30.64], R224 ;  /* 0x000000e01e006986 */ /* 0x0001e2000c10112c */
[C---:B------:R-:W-:Y:S02]  /*60980*/  LOP3.LUT P6, RZ, R7.reuse, 0x2, RZ, 0xc0, !PT ;  /* 0x0000000207ff7812 */ /* 0x040fe400078cc0ff */
[----:B0-----:R-:W-:Y:S01]  /*60990*/  PRMT R224, R56, 0x7771, RZ ;  /* 0x0000777138e07816 */ /* 0x001fe200000000ff */
[----:B------:R-:W4:Y:S10]  /*609a0*/  LDL.LU.64 R30, [R1+0x1c00] ;  /* 0x001c0000011e7983 */ /* 0x000f340000300a00 */
[----:B---3--:R0:W-:Y:S04]  /*609b0*/  @P6 STG.E.U8 desc[UR44][R28.64], R224 ;  /* 0x000000e01c006986 */ /* 0x0081e8000c10112c */
[----:B0-----:R-:W3:Y:S04]  /*609c0*/  LDL.LU.64 R28, [R1+0x2498] ;  /* 0x00249800011c7983 */ /* 0x001ee80000300a00 */
[----:B------:R-:W2:Y:S01]  /*609d0*/  LDL.LU.64 R224, [R1+0x1c50] ;  /* 0x001c500001e07983 */ /* 0x000ea20000300a00 */
[----:B------:R-:W-:-:S02]  /*609e0*/  LOP3.LUT P6, RZ, R7, 0x1, RZ, 0xc0, !PT ;  /* 0x0000000107ff7812 */ /* 0x000fc400078cc0ff */
[----:B------:R-:W-:-:S11]  /*609f0*/  PRMT R7, R56, 0x7772, RZ ;  /* 0x0000777238077816 */ /* 0x000fd600000000ff */
[----:B--2---:R0:W-:Y:S01]  /*60a00*/  @P6 STG.E.U8 desc[UR44][R224.64], R7 ;  /* 0x00000007e0006986 */ /* 0x0041e2000c10112c */
        /* <DEDUP_REMOVED lines=11> */
[----:B---3--:R0:W-:Y:S04]  /*60ac0*/  @P6 STG.E.U8 desc[UR44][R28.64], R7 ;  /* 0x000000071c006986 */ /* 0x0081e8000c10112c */
[----:B0-----:R-:W2:Y:S01]  /*60ad0*/  LDL.LU.64 R28, [R1+0x2490] ;  /* 0x00249000011c7983 */ /* 0x001ea20000300a00 */
[C---:B------:R-:W-:Y:S02]  /*60ae0*/  LOP3.LUT P1, RZ, R228.reuse, 0x10000000, RZ, 0xc0, !PT ;  /* 0x10000000e4ff7812 */ /* 0x040fe4000782c0ff */
[C---:B------:R-:W-:Y:S02]  /*60af0*/  LOP3.LUT P4, RZ, R228.reuse, 0x20000000, RZ, 0xc0, !PT ;  /* 0x20000000e4ff7812 */ /* 0x040fe4000788c0ff */
[----:B------:R-:W-:Y:S02]  /*60b00*/  PRMT R7, R57, 0x7773, RZ ;  /* 0x0000777339077816 */ /* 0x000fe400000000ff */
[----:B------:R-:W-:-:S02]  /*60b10*/  LOP3.LUT P3, RZ, R228, 0x40000000, RZ, 0xc0, !PT ;  /* 0x40000000e4ff7812 */ /* 0x000fc4000786c0ff */
[----:B------:R-:W-:-:S05]  /*60b20*/  LOP3.LUT P0, RZ, R228, 0x80000000, RZ, 0xc0, !PT ;  /* 0x80000000e4ff7812 */ /* 0x000fca000780c0ff */
[----:B----4-:R0:W-:Y:S01]  /*60b30*/  @P1 STG.E.U8 desc[UR44][R42.64], R7 ;  /* 0x000000072a001986 */ /* 0x0101e2000c10112c */
[----:B------:R-:W-:Y:S02]  /*60b40*/  LOP3.LUT P2, RZ, R229, 0x1, RZ, 0xc0, !PT ;  /* 0x00000001e5ff7812 */ /* 0x000fe4000784c0ff */
[----:B0-----:R-:W-:-:S05]  /*60b50*/  PRMT R7, R252, 0x7770, RZ ;  /* 0x00007770fc077816 */ /* 0x001fca00000000ff */
[----:B------:R0:W-:Y:S02]  /*60b60*/  @P4 STG.E.U8 desc[UR44][R38.64], R7 ;  /* 0x0000000726004986 */ /* 0x0001e4000c10112c */
[----:B0-----:R-:W-:-:S05]  /*60b70*/  PRMT R7, R252, 0x7771, RZ ;  /* 0x00007771fc077816 */ /* 0x001fca00000000ff */
[----:B------:R0:W-:Y:S02]  /*60b80*/  @P3 STG.E.U8 desc[UR44][R40.64], R7 ;  /* 0x0000000728003986 */ /* 0x0001e4000c10112c */
[----:B0-----:R-:W-:-:S05]  /*60b90*/  PRMT R7, R252, 0x7772, RZ ;  /* 0x00007772fc077816 */ /* 0x001fca00000000ff */
[----:B------:R0:W-:Y:S01]  /*60ba0*/  @P0 STG.E.U8 desc[UR44][R36.64], R7 ;  /* 0x0000000724000986 */ /* 0x0001e2000c10112c */
[----:B------:R-:W-:Y:S02]  /*60bb0*/  LOP3.LUT P5, RZ, R229, 0x2, RZ, 0xc0, !PT ;  /* 0x00000002e5ff7812 */ /* 0x000fe400078ac0ff */
[----:B0-----:R-:W-:-:S05]  /*60bc0*/  PRMT R7, R252, 0x7773, RZ ;  /* 0x00007773fc077816 */ /* 0x001fca00000000ff */
[----:B------:R0:W-:Y:S04]  /*60bd0*/  @P2 STG.E.U8 desc[UR44][R230.64], R7 ;  /* 0x00000007e6002986 */ /* 0x0001e8000c10112c */
[----:B0-----:R-:W3:Y:S01]  /*60be0*/  LDL.LU.64 R230, [R1+0x1bf8] ;  /* 0x001bf80001e67983 */ /* 0x001ee20000300a00 */
[----:B--2---:R-:W-:-:S05]  /*60bf0*/  PRMT R7, R28, 0x7770, RZ ;  /* 0x000077701c077816 */ /* 0x004fca00000000ff */
[----:B------:R0:W-:Y:S04]  /*60c00*/  @P5 STG.E.U8 desc[UR44][R30.64], R7 ;  /* 0x000000071e005986 */ /* 0x0001e8000c10112c */
[----:B0-----:R-:W2:Y:S04]  /*60c10*/  LDL.LU.64 R30, [R1+0x1bf0] ;  /* 0x001bf000011e7983 */ /* 0x001ea80000300a00 */
[----:B------:R-:W4:Y:S04]  /*60c20*/  LDL.LU.64 R58, [R1+0x1be8] ;  /* 0x001be800013a7983 */ /* 0x000f280000300a00 */
[----:B------:R-:W4:Y:S04]  /*60c30*/  LDL.LU.64 R56, [R1+0x1be0] ;  /* 0x001be00001387983 */ /* 0x000f280000300a00 */
[----:B------:R-:W4:Y:S04]  /*60c40*/  LDL.LU.64 R42, [R1+0x1bd8] ;  /* 0x001bd800012a7983 */ /* 0x000f280000300a00 */
[----:B------:R-:W4:Y:S04]  /*60c50*/  LDL.LU.64 R40, [R1+0x1bd0] ;  /* 0x001bd00001287983 */ /* 0x000f280000300a00 */
[----:B------:R-:W4:Y:S04]  /*60c60*/  LDL.LU R251, [R1+0x4] ;  /* 0x0000040001fb7983 */ /* 0x000f280000300800 */
[----:B------:R-:W4:Y:S01]  /*60c70*/  LDL.LU.64 R38, [R1+0x1bc8] ;  /* 0x001bc80001267983 */ /* 0x000f220000300a00 */
[----:B------:R-:W-:-:S03]  /*60c80*/  LOP3.LUT P3, RZ, R229, 0x4, RZ, 0xc0, !PT ;  /* 0x00000004e5ff7812 */ /* 0x000fc6000786c0ff */
[----:B------:R-:W4:Y:S01]  /*60c90*/  LDL.LU.64 R36, [R1+0x1bc0] ;  /* 0x001bc00001247983 */ /* 0x000f220000300a00 */
[----:B------:R-:W-:Y:S02]  /*60ca0*/  PRMT R7, R28, 0x7771, RZ ;  /* 0x000077711c077816 */ /* 0x000fe400000000ff */
[----:B------:R-:W-:-:S07]  /*60cb0*/  LOP3.LUT P0, RZ, R229, 0x8, RZ, 0xc0, !PT ;  /* 0x00000008e5ff7812 */ /* 0x000fce000780c0ff */
[----:B---3--:R0:W-:Y:S04]  /*60cc0*/  @P3 STG.E.U8 desc[UR44][R230.64], R7 ;  /* 0x00000007e6003986 */ /* 0x0081e8000c10112c */
[----:B0-----:R-:W3:Y:S01]  /*60cd0*/  LDL.LU.64 R230, [R1+0x1bb8] ;  /* 0x001bb80001e67983 */ /* 0x001ee20000300a00 */
        /* <DEDUP_REMOVED lines=12> */
[----:B--2---:R0:W-:Y:S04]  /*60da0*/  @P0 STG.E.U8 desc[UR44][R30.64], R7 ;  /* 0x000000071e000986 */ /* 0x0041e8000c10112c */
[----:B0-----:R-:W2:Y:S06]  /*60db0*/  LDL.LU.64 R30, [R1+0x1bb0] ;  /* 0x001bb000011e7983 */ /* 0x001eac0000300a00 */
[----:B------:R-:W-:-:S02]  /*60dc0*/  @P6 LOP3.LUT R8, R8, 0x800000, RZ, 0xfc, !PT ;  /* 0x0080000008086812 */ /* 0x000fc400078efcff */
[C---:B------:R-:W-:Y:S01]  /*60dd0*/  LOP3.LUT P6, RZ, R229.reuse, 0x400, RZ, 0xc0, !PT ;  /* 0x00000400e5ff7812 */ /* 0x040fe200078cc0ff */
[----:B------:R-:W2:Y:S01]  /*60de0*/  LDL.LU R252, [R1+0x8] ;  /* 0x0000080001fc7983 */ /* 0x000ea20000300800 */
[----:B------:R-:W-:Y:S02]  /*60df0*/  LOP3.LUT R8, R8, 0xfeffffff, RZ, 0xc0, !PT ;  /* 0xfeffffff08087812 */ /* 0x000fe400078ec0ff */
[C---:B------:R-:W-:Y:S01]  /*60e00*/  LOP3.LUT P2, RZ, R229.reuse, 0x10, RZ, 0xc0, !PT ;  /* 0x00000010e5ff7812 */ /* 0x040fe2000784c0ff */
[----:B------:R-:W2:Y:S01]  /*60e10*/  LDL.LU.64 R224, [R1+0x1ba0] ;  /* 0x001ba00001e07983 */ /* 0x000ea20000300a00 */
[C---:B------:R-:W-:Y:S02]  /*60e20*/  LOP3.LUT P5, RZ, R229.reuse, 0x20, RZ, 0xc0, !PT ;  /* 0x00000020e5ff7812 */ /* 0x040fe400078ac0ff */
[----:B------:R-:W-:Y:S01]  /*60e30*/  PRMT R28, R28, 0x7773, RZ ;  /* 0x000077731c1c7816 */ /* 0x000fe200000000ff */
[----:B------:R-:W2:Y:S04]  /*60e40*/  LDL.LU.64 R226, [R1+0x1b98] ;  /* 0x001b980001e27983 */ /* 0x000ea80000300a00 */
[----:B------:R-:W-:Y:S01]  /*60e50*/  @P6 LOP3.LUT R8, R8, 0x1000000, RZ, 0xfc, !PT ;  /* 0x0100000008086812 */ /* 0x000fe200078efcff */
[----:B------:R-:W2:Y:S01]  /*60e60*/  LDL.LU.64 R62, [R1+0x1b90] ;  /* 0x001b9000013e7983 */ /* 0x000ea20000300a00 */
[----:B------:R-:W-:-:S02]  /*60e70*/  LOP3.LUT P6, RZ, R229, 0x200, RZ, 0xc0, !PT ;  /* 0x00000200e5ff7812 */ /* 0x000fc400078cc0ff */
[----:B------:R-:W-:-:S11]  /*60e80*/  LOP3.LUT R8, R8, 0xfdffffff, RZ, 0xc0, !PT ;  /* 0xfdffffff08087812 */ /* 0x000fd600078ec0ff */
[----:B------:R-:W-:Y:S02]  /*60e90*/  @P6 LOP3.LUT R8, R8, 0x2000000, RZ, 0xfc, !PT ;  /* 0x0200000008086812 */ /* 0x000fe400078efcff */
[----:B------:R-:W-:Y:S02]  /*60ea0*/  LOP3.LUT P6, RZ, R229, 0x100, RZ, 0xc0, !PT ;  /* 0x00000100e5ff7812 */ /* 0x000fe400078cc0ff */
[----:B------:R-:W-:-:S11]  /*60eb0*/  LOP3.LUT R8, R8, 0xfbffffff, RZ, 0xc0, !PT ;  /* 0xfbffffff08087812 */ /* 0x000fd600078ec0ff */
[----:B------:R-:W-:Y:S02]  /*60ec0*/  @P6 LOP3.LUT R8, R8, 0x4000000, RZ, 0xfc, !PT ;  /* 0x0400000008086812 */ /* 0x000fe400078efcff */
[----:B------:R-:W-:Y:S02]  /*60ed0*/  LOP3.LUT P6, RZ, R229, 0x80, RZ, 0xc0, !PT ;  /* 0x00000080e5ff7812 */ /* 0x000fe400078cc0ff */
[----:B------:R-:W-:Y:S02]  /*60ee0*/  LOP3.LUT R8, R8, 0xf7ffffff, RZ, 0xc0, !PT ;  /* 0xf7ffffff08087812 */ /* 0x000fe400078ec0ff */
[----:B----4-:R-:W-:Y:S01]  /*60ef0*/  PRMT R7, R251, 0x7770, RZ ;  /* 0x00007770fb077816 */ /* 0x010fe200000000ff */
[----:B------:R0:W-:Y:S08]  /*60f00*/  @P2 STG.E.U8 desc[UR44][R58.64], R28 ;  /* 0x0000001c3a002986 */ /* 0x0001f0000c10112c */
[----:B------:R-:W-:-:S02]  /*60f10*/  @P6 LOP3.LUT R8, R8, 0x8000000, RZ, 0xfc, !PT ;  /* 0x0800000008086812 */ /* 0x000fc400078efcff */
[----:B------:R-:W-:Y:S01]  /*60f20*/  LOP3.LUT P6, RZ, R229, 0x40, RZ, 0xc0, !PT ;  /* 0x00000040e5ff7812 */ /* 0x000fe200078cc0ff */
[----:B------:R1:W-:Y:S04]  /*60f30*/  @P5 STG.E.U8 desc[UR44][R56.64], R7 ;  /* 0x0000000738005986 */ /* 0x0003e8000c10112c */
[----:B0-----:R-:W4:Y:S01]  /*60f40*/  LDL.LU.64 R58, [R1+0x1b88] ;  /* 0x001b8800013a7983 */ /* 0x001f220000300a00 */
[----:B-1----:R-:W-:-:S03]  /*60f50*/  PRMT R7, R251, 0x7771, RZ ;  /* 0x00007771fb077816 */ /* 0x002fc600000000ff */
[----:B------:R-:W4:Y:S04]  /*60f60*/  LDL.LU.64 R56, [R1+0x1b80] ;  /* 0x001b800001387983 */ /* 0x000f280000300a00 */
[----:B------:R0:W-:Y:S01]  /*60f70*/  @P6 STG.E.U8 desc[UR44][R42.64], R7 ;  /* 0x000000072a006986 */ /* 0x0001e2000c10112c */
[C---:B------:R-:W-:Y:S02]  /*60f80*/  LOP3.LUT P6, RZ, R8.reuse, 0x8000000, RZ, 0xc0, !PT ;  /* 0x0800000008ff7812 */ /* 0x040fe400078cc0ff */
[----:B0-----:R-:W-:Y:S01]  /*60f90*/  PRMT R7, R251, 0x7772, RZ ;  /* 0x00007772fb077816 */ /* 0x001fe200000000ff */
[----:B------:R-:W4:Y:S10]  /*60fa0*/  LDL.LU.64 R42, [R1+0x1b78] ;  /* 0x001b7800012a7983 */ /* 0x000f340000300a00 */
[----:B------:R0:W-:Y:S01]  /*60fb0*/  @P6 STG.E.U8 desc[UR44][R40.64], R7 ;  /* 0x0000000728006986 */ /* 0x0001e2000c10112c */
[----:B------:R-:W-:-:S02]  /*60fc0*/  LOP3.LUT P6, RZ, R8, 0x4000000, RZ, 0xc0, !PT ;  /* 0x0400000008ff7812 */ /* 0x000fc400078cc0ff */
        /* <DEDUP_REMOVED lines=10> */
[----:B---3--:R0:W-:Y:S01]  /*61070*/  @P6 STG.E.U8 desc[UR44][R230.64], R7 ;  /* 0x00000007e6006986 */ /* 0x0081e2000c10112c */
[----:B------:R-:W-:-:S02]  /*61080*/  LOP3.LUT P6, RZ, R8, 0x800000, RZ, 0xc0, !PT ;  /* 0x0080000008ff7812 */ /* 0x000fc400078cc0ff */
[----:B0-----:R-:W-:Y:S01]  /*61090*/  PRMT R7, R29, 0x7772, RZ ;  /* 0x000077721d077816 */ /* 0x001fe200000000ff */
[----:B------:R-:W3:Y:S10]  /*610a0*/  LDL.LU.64 R230, [R1+0x2478] ;  /* 0x0024780001e67983 */ /* 0x000ef40000300a00 */
[----:B--2---:R0:W-:Y:S04]  /*610b0*/  @P6 STG.E.U8 desc[UR44][R30.64], R7 ;  /* 0x000000071e006986 */ /* 0x0041e8000c10112c */
[----:B0-----:R-:W2:Y:S01]  /*610c0*/  LDL.LU.64 R30, [R1+0x2470] ;  /* 0x00247000011e7983 */ /* 0x001ea20000300a00 */
[----:B------:R-:W-:-:S02]  /*610d0*/  LOP3.LUT P6, RZ, R8, 0x400000, RZ, 0xc0, !PT ;  /* 0x0040000008ff7812 */ /* 0x000fc400078cc0ff */
[----:B------:R-:W-:Y:S02]  /*610e0*/  PRMT R29, R29, 0x7773, RZ ;  /* 0x000077731d1d7816 */ /* 0x000fe400000000ff */
[----:B------:R-:W-:Y:S02]  /*610f0*/  PRMT R7, R252, 0x7770, RZ ;  /* 0x00007770fc077816 */ /* 0x000fe400000000ff */
[C---:B------:R-:W-:Y:S02]  /*61100*/  LOP3.LUT P1, RZ, R229.reuse, 0x8000, RZ, 0xc0, !PT ;  /* 0x00008000e5ff7812 */ /* 0x040fe4000782c0ff */
[----:B------:R-:W-:-:S05]  /*61110*/  LOP3.LUT P4, RZ, R229, 0x10000, RZ, 0xc0, !PT ;  /* 0x00010000e5ff7812 */ /* 0x000fca000788c0ff */
[----:B--2---:R0:W-:Y:S04]  /*61120*/  @P6 STG.E.U8 desc[UR44][R30.64], R29 ;  /* 0x0000001d1e006986 */ /* 0x0041e8000c10112c */
[----:B0-----:R-:W2:Y:S01]  /*61130*/  LDL.LU.64 R30, [R1+0x2468] ;  /* 0x00246800011e7983 */ /* 0x001ea20000300a00 */
[----:B------:R-:W-:-:S13]  /*61140*/  LOP3.LUT P6, RZ, R8, 0x200000, RZ, 0xc0, !PT ;  /* 0x0020000008ff7812 */ /* 0x000fda00078cc0ff */
[----:B------:R0:W-:Y:S01]  /*61150*/  @P6 STG.E.U8 desc[UR44][R224.64], R7 ;  /* 0x00000007e0006986 */ /* 0x0001e2000c10112c */
[----:B------:R-:W-:Y:S02]  /*61160*/  LOP3.LUT P6, RZ, R8, 0x100000, RZ, 0xc0, !PT ;  /* 0x0010000008ff7812 */ /* 0x000fe400078cc0ff */
[----:B0-----:R-:W-:-:S11]  /*61170*/  PRMT R7, R252, 0x7771, RZ ;  /* 0x00007771fc077816 */ /* 0x001fd600000000ff */
[----:B------:R0:W-:Y:S01]  /*61180*/  @P6 STG.E.U8 desc[UR44][R226.64], R7 ;  /* 0x00000007e2006986 */ /* 0x0001e2000c10112c */
[----:B------:R-:W-:Y:S02]  /*61190*/  LOP3.LUT P3, RZ, R229, 0x20000, RZ, 0xc0, !PT ;  /* 0x00020000e5ff7812 */ /* 0x000fe4000786c0ff */
[----:B0-----:R-:W-:-:S05]  /*611a0*/  PRMT R7, R252, 0x7772, RZ ;  /* 0x00007772fc077816 */ /* 0x001fca00000000ff */
[----:B------:R0:W-:Y:S01]  /*611b0*/  @P1 STG.E.U8 desc[UR44][R62.64], R7 ;  /* 0x000000073e001986 */ /* 0x0001e2000c10112c */
[----:B------:R-:W-:Y:S02]  /*611c0*/  LOP3.LUT P0, RZ, R229, 0x40000, RZ, 0xc0, !PT ;  /* 0x00040000e5ff7812 */ /* 0x000fe4000780c0ff */
[----:B0-----:R-:W-:-:S05]  /*611d0*/  PRMT R7, R252, 0x7773, RZ ;  /* 0x00007773fc077816 */ /* 0x001fca00000000ff */
[----:B----4-:R2:W-:Y:S01]  /*611e0*/  @P4 STG.E.U8 desc[UR44][R58.64], R7 ;  /* 0x000000073a004986 */ /* 0x0105e2000c10112c */
[C---:B------:R-:W-:Y:S02]  /*611f0*/  LOP3.LUT P2, RZ, R229.reuse, 0x80000, RZ, 0xc0, !PT ;  /* 0x00080000e5ff7812 */ /* 0x040fe4000784c0ff */
[----:B------:R-:W-:Y:S02]  /*61200*/  LOP3.LUT P5, RZ, R229, 0x100000, RZ, 0xc0, !PT ;  /* 0x00100000e5ff7812 */ /* 0x000fe400078ac0ff */
[----:B--2---:R-:W-:-:S05]  /*61210*/  PRMT R7, R30, 0x7770, RZ ;  /* 0x000077701e077816 */ /* 0x004fca00000000ff */
[----:B------:R0:W-:Y:S02]  /*61220*/  @P3 STG.E.U8 desc[UR44][R56.64], R7 ;  /* 0x0000000738003986 */ /* 0x0001e4000c10112c */
[----:B0-----:R-:W-:-:S05]  /*61230*/  PRMT R7, R30, 0x7771, RZ ;  /* 0x000077711e077816 */ /* 0x001fca00000000ff */
[----:B------:R0:W-:Y:S02]  /*61240*/  @P0 STG.E.U8 desc[UR44][R42.64], R7 ;  /* 0x000000072a000986 */ /* 0x0001e4000c10112c */
[C---:B0-----:R-:W-:Y:S02]  /*61250*/  PRMT R7, R30.reuse, 0x7772, RZ ;  /* 0x000077721e077816 */ /* 0x041fe400000000ff */
[----:B------:R-:W-:-:S03]  /*61260*/  PRMT R30, R30, 0x7773, RZ ;  /* 0x000077731e1e7816 */ /* 0x000fc600000000ff */
[----:B------:R-:W-:Y:S04]  /*61270*/  @P2 STG.E.U8 desc[UR44][R40.64], R7 ;  /* 0x0000000728002986 */ /* 0x000fe8000c10112c */
[----:B---3--:R0:W-:Y:S04]  /*61280*/  @P5 STG.E.U8 desc[UR44][R230.64], R30 ;  /* 0x0000001ee6005986 */ /* 0x0081e8000c10112c */
[----:B0-----:R-:W2:Y:S04]  /*61290*/  LDL.LU.64 R230, [R1+0x2460] ;  /* 0x0024600001e67983 */ /* 0x001ea80000300a00 */
[----:B------:R-:W3:Y:S04]  /*612a0*/  LDL.LU.64 R224, [R1+0x1b60] ;  /* 0x001b600001e07983 */ /* 0x000ee80000300a00 */
[----:B------:R-:W4:Y:S04]  /*612b0*/  LDL.LU.64 R40, [R1+0x1b58] ;  /* 0x001b580001287983 */ /* 0x000f280000300a00 */
[----:B------:R-:W4:Y:S04]  /*612c0*/  LDL.LU.64 R226, [R1+0x1b50] ;  /* 0x001b500001e27983 */ /* 0x000f280000300a00 */
[----:B------:R-:W3:Y:S04]  /*612d0*/  LDL.LU R252, [R1+0xc] ;  /* 0x00000c0001fc7983 */ /* 0x000ee80000300800 */
[----:B------:R-:W4:Y:S04]  /*612e0*/  LDL.LU.64 R62, [R1+0x1b48] ;  /* 0x001b4800013e7983 */ /* 0x000f280000300a00 */
[----:B------:R-:W4:Y:S04]  /*612f0*/  LDL.LU.64 R58, [R1+0x1b40] ;  /* 0x001b4000013a7983 */ /* 0x000f280000300a00 */
[----:B------:R-:W4:Y:S04]  /*61300*/  LDL.LU.64 R56, [R1+0x1b38] ;  /* 0x001b380001387983 */ /* 0x000f280000300a00 */
[----:B------:R-:W4:Y:S01]  /*61310*/  LDL.LU.64 R42, [R1+0x1b30] ;  /* 0x001b3000012a7983 */ /* 0x000f220000300a00 */
[----:B------:R-:W-:-:S02]  /*61320*/  LOP3.LUT R8, R8, 0xffffefff, RZ, 0xc0, !PT ;  /* 0xffffefff08087812 */ /* 0x000fc400078ec0ff */
[C---:B------:R-:W-:Y:S02]  /*61330*/  LOP3.LUT P3, RZ, R229.reuse, 0x200000, RZ, 0xc0, !PT ;  /* 0x00200000e5ff7812 */ /* 0x040fe4000786c0ff */
[C---:B------:R-:W-:Y:S02]  /*61340*/  LOP3.LUT P0, RZ, R229.reuse, 0x400000, RZ, 0xc0, !PT ;  /* 0x00400000e5ff7812 */ /* 0x040fe4000780c0ff */
[C---:B------:R-:W-:Y:S02]  /*61350*/  LOP3.LUT P2, RZ, R229.reuse, 0x800000, RZ, 0xc0, !PT ;  /* 0x00800000e5ff7812 */ /* 0x040fe4000784c0ff */
[----:B------:R-:W-:Y:S02]  /*61360*/  LOP3.LUT P5, RZ, R229, 0x1000000, RZ, 0xc0, !PT ;  /* 0x01000000e5ff7812 */ /* 0x000fe400078ac0ff */
[----:B--2---:R-:W-:-:S13]  /*61370*/  LOP3.LUT P6, RZ, R230, 0x2, RZ, 0xc0, !PT ;  /* 0x00000002e6ff7812 */ /* 0x004fda00078cc0ff */
        /* <DEDUP_REMOVED lines=18> */
[----:B---3--:R-:W-:-:S05]  /*614a0*/  PRMT R7, R252, 0x7770, RZ ;  /* 0x00007770fc077816 */ /* 0x008fca00000000ff */
[----:B------:R0:W-:Y:S04]  /*614b0*/  @P3 STG.E.U8 desc[UR44][R224.64], R7 ;  /* 0x00000007e0003986 */ /* 0x0001e8000c10112c */
[----:B------:R-:W-:Y:S02]  /*614c0*/  @P6 LOP3.LUT R8, R8, 0x40000, RZ, 0xfc, !PT ;  /* 0x0004000008086812 */ /* 0x000fe400078efcff */
[----:B------:R-:W-:Y:S02]  /*614d0*/  LOP3.LUT P6, RZ, R229, 0x4000000, RZ, 0xc0, !PT ;  /* 0x04000000e5ff7812 */ /* 0x000fe400078cc0ff */
[----:B0-----:R-:W-:Y:S02]  /*614e0*/  PRMT R7, R252, 0x7771, RZ ;  /* 0x00007771fc077816 */ /* 0x001fe400000000ff */
[----:B------:R-:W-:-:S03]  /*614f0*/  LOP3.LUT R8, R8, 0xfff7ffff, RZ, 0xc0, !PT ;  /* 0xfff7ffff08087812 */ /* 0x000fc600078ec0ff */
[----:B----4-:R0:W-:Y:S06]  /*61500*/  @P0 STG.E.U8 desc[UR44][R40.64], R7 ;  /* 0x0000000728000986 */ /* 0x0101ec000c10112c */
[----:B------:R-:W-:Y:S02]  /*61510*/  @P6 LOP3.LUT R8, R8, 0x80000, RZ, 0xfc, !PT ;  /* 0x0008000008086812 */ /* 0x000fe400078efcff */
[----:B------:R-:W-:Y:S02]  /*61520*/  LOP3.LUT P6, RZ, R229, 0x2000000, RZ, 0xc0, !PT ;  /* 0x02000000e5ff7812 */ /* 0x000fe400078cc0ff */
[C---:B0-----:R-:W-:Y:S01]  /*61530*/  PRMT R7, R252.reuse, 0x7772, RZ ;  /* 0x00007772fc077816 */ /* 0x041fe200000000ff */
[----:B------:R-:W2:Y:S04]  /*61540*/  LDL.LU.64 R40, [R1+0x1b20] ;  /* 0x001b200001287983 */ /* 0x000ea80000300a00 */
[----:B------:R0:W-:Y:S04]  /*61550*/  @P2 STG.E.U8 desc[UR44][R226.64], R7 ;  /* 0x00000007e2002986 */ /* 0x0001e8000c10112c */
[----:B------:R-:W3:Y:S04]  /*61560*/  LDL.LU.64 R228, [R1+0x1b08] ;  /* 0x001b080001e47983 */ /* 0x000ee80000300a00 */
[----:B------:R-:W4:Y:S01]  /*61570*/  LDL.LU.64 R28, [R1+0x1b00] ;  /* 0x001b0000011c7983 */ /* 0x000f220000300a00 */
[----:B0-----:R-:W-:-:S03]  /*61580*/  PRMT R7, R252, 0x7773, RZ ;  /* 0x00007773fc077816 */ /* 0x001fc600000000ff */
[----:B------:R-:W4:Y:S04]  /*61590*/  LDL.LU.64 R224, [R1+0x1af8] ;  /* 0x001af80001e07983 */ /* 0x000f280000300a00 */
[----:B------:R0:W-:Y:S04]  /*615a0*/  @P5 STG.E.U8 desc[UR44][R62.64], R7 ;  /* 0x000000073e005986 */ /* 0x0001e8000c10112c */
[----:B------:R-:W4:Y:S01]  /*615b0*/  LDL.LU.64 R226, [R1+0x1af0] ;  /* 0x001af00001e27983 */ /* 0x000f220000300a00 */
[----:B0-----:R-:W-:-:S03]  /*615c0*/  PRMT R7, R31, 0x7770, RZ ;  /* 0x000077701f077816 */ /* 0x001fc600000000ff */
        /* <DEDUP_REMOVED lines=11> */
[----:B------:R-:W-:Y:S01]  /*61680*/  PRMT R31, R31, 0x7773, RZ ;  /* 0x000077731f1f7816 */ /* 0x000fe200000000ff */
[----:B0-----:R-:W4:Y:S10]  /*61690*/  LDL.LU.64 R42, [R1+0x1ad0] ;  /* 0x001ad000012a7983 */ /* 0x001f340000300a00 */
[----:B------:R0:W-:Y:S04]  /*616a0*/  @P6 STG.E.U8 desc[UR44][R36.64], R31 ;  /* 0x0000001f24006986 */ /* 0x0001e8000c10112c */
[----:B0-----:R-:W2:Y:S01]  /*616b0*/  LDL.LU.64 R36, [R1+0x2458] ;  /* 0x0024580001247983 */ /* 0x001ea20000300a00 */
[----:B------:R-:W-:-:S03]  /*616c0*/  LOP3.LUT P6, RZ, R8, 0x10000, RZ, 0xc0, !PT ;  /* 0x0001000008ff7812 */ /* 0x000fc600078cc0ff */
[----:B------:R-:W3:Y:S01]  /*616d0*/  LDL.LU.64 R30, [R1+0x1b10] ;  /* 0x001b1000011e7983 */ /* 0x000ee20000300a00 */
[----:B--2---:R-:W-:-:S09]  /*616e0*/  PRMT R7, R36, 0x7770, RZ ;  /* 0x0000777024077816 */ /* 0x004fd200000000ff */
[----:B------:R0:W-:Y:S04]  /*616f0*/  @P6 STG.E.U8 desc[UR44][R40.64], R7 ;  /* 0x0000000728006986 */ /* 0x0001e8000c10112c */
[----:B0-----:R-:W2:Y:S01]  /*61700*/  LDL.LU.64 R40, [R1+0x2450] ;  /* 0x0024500001287983 */ /* 0x001ea20000300a00 */
[----:B------:R-:W-:Y:S02]  /*61710*/  LOP3.LUT P6, RZ, R8, 0x8000, RZ, 0xc0, !PT ;  /* 0x0000800008ff7812 */ /* 0x000fe400078cc0ff */
[----:B------:R-:W-:-:S11]  /*61720*/  PRMT R7, R36, 0x7771, RZ ;  /* 0x0000777124077816 */ /* 0x000fd600000000ff */
[----:B--2---:R0:W-:Y:S04]  /*61730*/  @P6 STG.E.U8 desc[UR44][R40.64], R7 ;  /* 0x0000000728006986 */ /* 0x0041e8000c10112c */
[----:B0-----:R-:W2:Y:S01]  /*61740*/  LDL.LU.64 R40, [R1+0x2448] ;  /* 0x0024480001287983 */ /* 0x001ea20000300a00 */
[----:B------:R-:W-:Y:S02]  /*61750*/  LOP3.LUT P6, RZ, R8, 0x4000, RZ, 0xc0, !PT ;  /* 0x0000400008ff7812 */ /* 0x000fe400078cc0ff */
[C---:B------:R-:W-:Y:S02]  /*61760*/  PRMT R7, R36.reuse, 0x7772, RZ ;  /* 0x0000777224077816 */ /* 0x040fe400000000ff */
[----:B------:R-:W-:-:S09]  /*61770*/  PRMT R36, R36, 0x7773, RZ ;  /* 0x0000777324247816 */ /* 0x000fd200000000ff */
[----:B---3--:R2:W-:Y:S01]  /*61780*/  @P6 STG.E.U8 desc[UR44][R30.64], R7 ;  /* 0x000000071e006986 */ /* 0x0085e2000c10112c */
[----:B------:R-:W-:Y:S02]  /*61790*/  LOP3.LUT P6, RZ, R8, 0x2000, RZ, 0xc0, !PT ;  /* 0x0000200008ff7812 */ /* 0x000fe400078cc0ff */
[----:B------:R-:W-:-:S11]  /*617a0*/  LOP3.LUT P1, RZ, R230, 0x4, RZ, 0xc0, !PT ;  /* 0x00000004e6ff7812 */ /* 0x000fd6000782c0ff */
[----:B------:R-:W-:Y:S01]  /*617b0*/  @P6 STG.E.U8 desc[UR44][R228.64], R36 ;  /* 0x00000024e4006986 */ /* 0x000fe2000c10112c */
[----:B------:R-:W-:Y:S02]  /*617c0*/  LOP3.LUT P6, RZ, R8, 0x1000, RZ, 0xc0, !PT ;  /* 0x0000100008ff7812 */ /* 0x000fe400078cc0ff */
[C---:B------:R-:W-:Y:S02]  /*617d0*/  LOP3.LUT P4, RZ, R230.reuse, 0x8, RZ, 0xc0, !PT ;  /* 0x00000008e6ff7812 */ /* 0x040fe4000788c0ff */
[C---:B------:R-:W-:Y:S02]  /*617e0*/  LOP3.LUT P3, RZ, R230.reuse, 0x10, RZ, 0xc0, !PT ;  /* 0x00000010e6ff7812 */ /* 0x040fe4000786c0ff */
[C---:B------:R-:W-:Y:S02]  /*617f0*/  LOP3.LUT P0, RZ, R230.reuse, 0x20, RZ, 0xc0, !PT ;  /* 0x00000020e6ff7812 */ /* 0x040fe4000780c0ff */
[C---:B------:R-:W-:Y:S02]  /*61800*/  LOP3.LUT P2, RZ, R230.reuse, 0x40, RZ, 0xc0, !PT ;  /* 0x00000040e6ff7812 */ /* 0x040fe4000784c0ff */
[----:B------:R-:W-:-:S02]  /*61810*/  LOP3.LUT P5, RZ, R230, 0x80, RZ, 0xc0, !PT ;  /* 0x00000080e6ff7812 */ /* 0x000fc400078ac0ff */
[----:B--2---:R-:W-:-:S05]  /*61820*/  PRMT R7, R40, 0x7770, RZ ;  /* 0x0000777028077816 */ /* 0x004fca00000000ff */
[----:B----4-:R0:W-:Y:S02]  /*61830*/  @P6 STG.E.U8 desc[UR44][R28.64], R7 ;  /* 0x000000071c006986 */ /* 0x0101e4000c10112c */
[----:B0-----:R-:W-:-:S05]  /*61840*/  PRMT R7, R40, 0x7771, RZ ;  /* 0x0000777128077816 */ /* 0x001fca00000000ff */
[----:B------:R0:W-:Y:S02]  /*61850*/  @P1 STG.E.U8 desc[UR44][R224.64], R7 ;  /* 0x00000007e0001986 */ /* 0x0001e4000c10112c */
[C---:B0-----:R-:W-:Y:S02]  /*61860*/  PRMT R7, R40.reuse, 0x7772, RZ ;  /* 0x0000777228077816 */ /* 0x041fe400000000ff */
[----:B------:R-:W-:-:S03]  /*61870*/  PRMT R40, R40, 0x7773, RZ ;  /* 0x0000777328287816 */ /* 0x000fc600000000ff */
[----:B------:R0:W-:Y:S04]  /*61880*/  @P4 STG.E.U8 desc[UR44][R226.64], R7 ;  /* 0x00000007e2004986 */ /* 0x0001e8000c10112c */
[----:B------:R-:W-:Y:S01]  /*61890*/  @P3 STG.E.U8 desc[UR44][R62.64], R40 ;  /* 0x000000283e003986 */ /* 0x000fe2000c10112c */
        /* <DEDUP_REMOVED lines=8> */
[----:B------:R-:W4:Y:S01]  /*61920*/  LDL.LU.64 R226, [R1+0x1ab8] ;  /* 0x001ab80001e27983 */ /* 0x000f220000300a00 */
[----:B------:R-:W-:-:S02]  /*61930*/  LOP3.LUT P3, RZ, R230, 0x100, RZ, 0xc0, !PT ;  /* 0x00000100e6ff7812 */ /* 0x000fc4000786c0ff */
[C---:B------:R-:W-:Y:S01]  /*61940*/  LOP3.LUT P0, RZ, R230.reuse, 0x200, RZ, 0xc0, !PT ;  /* 0x00000200e6ff7812 */ /* 0x040fe2000780c0ff */
[----:B------:R-:W4:Y:S01]  /*61950*/  LDL.LU.64 R62, [R1+0x1aa8] ;  /* 0x001aa800013e7983 */ /* 0x000f220000300a00 */
[C---:B------:R-:W-:Y:S02]  /*61960*/  LOP3.LUT P2, RZ, R230.reuse, 0x400, RZ, 0xc0, !PT ;  /* 0x00000400e6ff7812 */ /* 0x040fe4000784c0ff */
[----:B------:R-:W-:Y:S01]  /*61970*/  PRMT R37, R37, 0x7773, RZ ;  /* 0x0000777325257816 */ /* 0x000fe200000000ff */
[----:B------:R-:W4:Y:S01]  /*61980*/  LDL.LU.64 R58, [R1+0x1aa0] ;  /* 0x001aa000013a7983 */ /* 0x000f220000300a00 */
[----:B------:R-:W-:Y:S02]  /*61990*/  PRMT R7, R41, 0x7770, RZ ;  /* 0x0000777029077816 */ /* 0x000fe400000000ff */
[C---:B------:R-:W-:Y:S01]  /*619a0*/  LOP3.LUT P5, RZ, R230.reuse, 0x800, RZ, 0xc0, !PT ;  /* 0x00000800e6ff7812 */ /* 0x040fe200078ac0ff */
[----:B------:R-:W4:Y:S01]  /*619b0*/  LDL.LU.64 R56, [R1+0x1a98] ;  /* 0x001a980001387983 */ /* 0x000f220000300a00 */
[----:B------:R-:W-:-:S02]  /*619c0*/  LOP3.LUT P6, RZ, R230, 0x100000, RZ, 0xc0, !PT ;  /* 0x00100000e6ff7812 */ /* 0x000fc400078cc0ff */
        /* <DEDUP_REMOVED lines=11> */
[----:B---3--:R1:W-:Y:S04]  /*61a80*/  @P0 STG.E.U8 desc[UR44][R224.64], R7 ;  /* 0x00000007e0000986 */ /* 0x0083e8000c10112c */
[----:B0-----:R-:W2:Y:S01]  /*61a90*/  LDL.LU.64 R42, [R1+0x1a90] ;  /* 0x001a9000012a7983 */ /* 0x001ea20000300a00 */
[----:B-1----:R-:W-:-:S03]  /*61aa0*/  PRMT R7, R41, 0x7771, RZ ;  /* 0x0000777129077816 */ /* 0x002fc600000000ff */
[----:B------:R-:W3:Y:S04]  /*61ab0*/  LDL.LU.64 R36, [R1+0x1a78] ;  /* 0x001a780001247983 */ /* 0x000ee80000300a00 */
[----:B----4-:R0:W-:Y:S04]  /*61ac0*/  @P2 STG.E.U8 desc[UR44][R226.64], R7 ;  /* 0x00000007e2002986 */ /* 0x0101e8000c10112c */
[----:B------:R-:W4:Y:S01]  /*61ad0*/  LDL.LU.64 R30, [R1+0x1a70] ;  /* 0x001a7000011e7983 */ /* 0x000f220000300a00 */
[----:B0-----:R-:W-:-:S05]  /*61ae0*/  PRMT R7, R41, 0x7772, RZ ;  /* 0x0000777229077816 */ /* 0x001fca00000000ff */
[----:B------:R0:W-:Y:S04]  /*61af0*/  @P5 STG.E.U8 desc[UR44][R38.64], R7 ;  /* 0x0000000726005986 */ /* 0x0001e8000c10112c */
[----:B0-----:R-:W2:Y:S01]  /*61b00*/  LDL.LU.64 R38, [R1+0x2440] ;  /* 0x0024400001267983 */ /* 0x001ea20000300a00 */
[----:B------:R-:W-:Y:S02]  /*61b10*/  @P6 LOP3.LUT R8, R8, 0x80, RZ, 0xfc, !PT ;  /* 0x0000008008086812 */ /* 0x000fe400078efcff */
[----:B------:R-:W-:Y:S01]  /*61b20*/  LOP3.LUT P6, RZ, R230, 0x10000, RZ, 0xc0, !PT ;  /* 0x00010000e6ff7812 */ /* 0x000fe200078cc0ff */
[----:B------:R-:W4:Y:S01]  /*61b30*/  LDL.LU.64 R228, [R1+0x1a68] ;  /* 0x001a680001e47983 */ /* 0x000f220000300a00 */
[----:B------:R-:W-:Y:S02]  /*61b40*/  LOP3.LUT R8, R8, 0xfffffeff, RZ, 0xc0, !PT ;  /* 0xfffffeff08087812 */ /* 0x000fe400078ec0ff */
[----:B------:R-:W-:Y:S01]  /*61b50*/  PRMT R41, R41, 0x7773, RZ ;  /* 0x0000777329297816 */ /* 0x000fe200000000ff */
[----:B------:R-:W4:Y:S08]  /*61b60*/  LDL.LU.64 R28, [R1+0x1a60] ;  /* 0x001a6000011c7983 */ /* 0x000f300000300a00 */
        /* <DEDUP_REMOVED lines=10> */
[----:B------:R-:W-:-:S13]  /*61c10*/  LOP3.LUT P6, RZ, R230, 0x1000, RZ, 0xc0, !PT ;  /* 0x00001000e6ff7812 */ /* 0x000fda00078cc0ff */
[----:B------:R0:W-:Y:S01]  /*61c20*/  @P6 STG.E.U8 desc[UR44][R62.64], R41 ;  /* 0x000000293e006986 */ /* 0x0001e2000c10112c */
[----:B------:R-:W-:-:S03]  /*61c30*/  LOP3.LUT P6, RZ, R8, 0x800, RZ, 0xc0, !PT ;  /* 0x0000080008ff7812 */ /* 0x000fc600078cc0ff */
[----:B0-----:R-:W3:Y:S04]  /*61c40*/  LDL.LU.64 R40, [R1+0x1a80] ;  /* 0x001a800001287983 */ /* 0x001ee80000300a00 */
[----:B------:R-:W4:Y:S04]  /*61c50*/  LDL.LU.64 R224, [R1+0x1a58] ;  /* 0x001a580001e07983 */ /* 0x000f280000300a00 */
[----:B------:R-:W4:Y:S04]  /*61c60*/  LDL.LU.64 R226, [R1+0x1a50] ;  /* 0x001a500001e27983 */ /* 0x000f280000300a00 */
[----:B------:R-:W4:Y:S01]  /*61c70*/  LDL.LU.64 R62, [R1+0x1a48] ;  /* 0x001a4800013e7983 */ /* 0x000f220000300a00 */
[----:B--2---:R-:W-:-:S05]  /*61c80*/  PRMT R7, R38, 0x7770, RZ ;  /* 0x0000777026077816 */ /* 0x004fca00000000ff */
[----:B------:R0:W-:Y:S01]  /*61c90*/  @P6 STG.E.U8 desc[UR44][R58.64], R7 ;  /* 0x000000073a006986 */ /* 0x0001e2000c10112c */
[----:B------:R-:W-:Y:S02]  /*61ca0*/  LOP3.LUT P6, RZ, R8, 0x400, RZ, 0xc0, !PT ;  /* 0x0000040008ff7812 */ /* 0x000fe400078cc0ff */
[----:B0-----:R-:W-:Y:S01]  /*61cb0*/  PRMT R7, R38, 0x7771, RZ ;  /* 0x0000777126077816 */ /* 0x001fe200000000ff */
[----:B------:R-:W2:Y:S10]  /*61cc0*/  LDL.LU.64 R58, [R1+0x1a40] ;  /* 0x001a4000013a7983 */ /* 0x000eb40000300a00 */
[----:B------:R0:W-:Y:S01]  /*61cd0*/  @P6 STG.E.U8 desc[UR44][R56.64], R7 ;  /* 0x0000000738006986 */ /* 0x0001e2000c10112c */
[----:B------:R-:W-:-:S02]  /*61ce0*/  LOP3.LUT P6, RZ, R8, 0x200, RZ, 0xc0, !PT ;  /* 0x0000020008ff7812 */ /* 0x000fc400078cc0ff */
[----:B0-----:R-:W-:Y:S01]  /*61cf0*/  PRMT R7, R38, 0x7772, RZ ;  /* 0x0000777226077816 */ /* 0x001fe200000000ff */
[----:B------:R-:W2:Y:S10]  /*61d00*/  LDL.LU.64 R56, [R1+0x2438] ;  /* 0x0024380001387983 */ /* 0x000eb40000300a00 */
[----:B------:R0:W-:Y:S04]  /*61d10*/  @P6 STG.E.U8 desc[UR44][R42.64], R7 ;  /* 0x000000072a006986 */ /* 0x0001e8000c10112c */
[----:B0-----:R-:W3:Y:S01]  /*61d20*/  LDL.LU.64 R42, [R1+0x2430] ;  /* 0x00243000012a7983 */ /* 0x001ee20000300a00 */
[----:B------:R-:W-:-:S02]  /*61d30*/  LOP3.LUT P6, RZ, R8, 0x100, RZ, 0xc0, !PT ;  /* 0x0000010008ff7812 */ /* 0x000fc400078cc0ff */
[----:B------:R-:W-:-:S11]  /*61d40*/  PRMT R38, R38, 0x7773, RZ ;  /* 0x0000777326267816 */ /* 0x000fd600000000ff */
[----:B---3--:R0:W-:Y:S04]  /*61d50*/  @P6 STG.E.U8 desc[UR44][R42.64], R38 ;  /* 0x000000262a006986 */ /* 0x0081e8000c10112c */
[----:B0-----:R-:W3:Y:S01]  /*61d60*/  LDL.LU.64 R42, [R1+0x2428] ;  /* 0x00242800012a7983 */ /* 0x001ee20000300a00 */
[----:B------:R-:W-:Y:S02]  /*61d70*/  LOP3.LUT P6, RZ, R8, 0x80, RZ, 0xc0, !PT ;  /* 0x0000008008ff7812 */ /* 0x000fe400078cc0ff */
[C---:B------:R-:W-:Y:S02]  /*61d80*/  LOP3.LUT P1, RZ, R230.reuse, 0x200000, RZ, 0xc0, !PT ;  /* 0x00200000e6ff7812 */ /* 0x040fe4000782c0ff */
[C---:B------:R-:W-:Y:S02]  /*61d90*/  LOP3.LUT P4, RZ, R230.reuse, 0x400000, RZ, 0xc0, !PT ;  /* 0x00400000e6ff7812 */ /* 0x040fe4000788c0ff */
[----:B------:R-:W-:-:S02]  /*61da0*/  LOP3.LUT P3, RZ, R230, 0x800000, RZ, 0xc0, !PT ;  /* 0x00800000e6ff7812 */ /* 0x000fc4000786c0ff */
[C---:B------:R-:W-:Y:S02]  /*61db0*/  LOP3.LUT P0, RZ, R230.reuse, 0x1000000, RZ, 0xc0, !PT ;  /* 0x01000000e6ff7812 */ /* 0x040fe4000780c0ff */
[C---:B------:R-:W-:Y:S02]  /*61dc0*/  LOP3.LUT P2, RZ, R230.reuse, 0x2000000, RZ, 0xc0, !PT ;  /* 0x02000000e6ff7812 */ /* 0x040fe4000784c0ff */
[----:B------:R-:W-:Y:S02]  /*61dd0*/  LOP3.LUT P5, RZ, R230, 0x4000000, RZ, 0xc0, !PT ;  /* 0x04000000e6ff7812 */ /* 0x000fe400078ac0ff */
[----:B---3--:R-:W-:-:S05]  /*61de0*/  PRMT R7, R42, 0x7770, RZ ;  /* 0x000077702a077816 */ /* 0x008fca00000000ff */
[----:B------:R0:W-:Y:S01]  /*61df0*/  @P6 STG.E.U8 desc[UR44][R40.64], R7 ;  /* 0x0000000728006986 */ /* 0x0001e2000c10112c */
[----:B------:R-:W-:Y:S02]  /*61e00*/  LOP3.LUT P6, RZ, R8, 0x40, RZ, 0xc0, !PT ;  /* 0x0000004008ff7812 */ /* 0x000fe400078cc0ff */
[----:B0-----:R-:W-:-:S11]  /*61e10*/  PRMT R7, R42, 0x7771, RZ ;  /* 0x000077712a077816 */ /* 0x001fd600000000ff */
[----:B------:R0:W-:Y:S01]  /*61e20*/  @P6 STG.E.U8 desc[UR44][R36.64], R7 ;  /* 0x0000000724006986 */ /* 0x0001e2000c10112c */
[----:B------:R-:W-:Y:S02]  /*61e30*/  LOP3.LUT P6, RZ, R8, 0x20, RZ, 0xc0, !PT ;  /* 0x0000002008ff7812 */ /* 0x000fe400078cc0ff */
[----:B0-----:R-:W-:-:S11]  /*61e40*/  PRMT R7, R42, 0x7772, RZ ;  /* 0x000077722a077816 */ /* 0x001fd600000000ff */
[----:B----4-:R0:W-:Y:S01]  /*61e50*/  @P6 STG.E.U8 desc[UR44][R30.64], R7 ;  /* 0x000000071e006986 */ /* 0x0101e2000c10112c */
[----:B------:R-:W-:Y:S02]  /*61e60*/  LOP3.LUT P6, RZ, R8, 0x10, RZ, 0xc0, !PT ;  /* 0x0000001008ff7812 */ /* 0x000fe400078cc0ff */
[----:B------:R-:W-:Y:S02]  /*61e70*/  PRMT R42, R42, 0x7773, RZ ;  /* 0x000077732a2a7816 */ /* 0x000fe400000000ff */
[----:B0-----:R-:W-:-:S09]  /*61e80*/  PRMT R7, R39, 0x7770, RZ ;  /* 0x0000777027077816 */ /* 0x001fd200000000ff */
[----:B------:R-:W-:Y:S04]  /*61e90*/  @P6 STG.E.U8 desc[UR44][R228.64], R42 ;  /* 0x0000002ae4006986 */ /* 0x000fe8000c10112c */
[----:B------:R0:W-:Y:S02]  /*61ea0*/  @P1 STG.E.U8 desc[UR44][R28.64], R7 ;  /* 0x000000071c001986 */ /* 0x0001e4000c10112c */
[----:B0-----:R-:W-:-:S05]  /*61eb0*/  PRMT R7, R39, 0x7771, RZ ;  /* 0x0000777127077816 */ /* 0x001fca00000000ff */
[----:B------:R0:W-:Y:S02]  /*61ec0*/  @P4 STG.E.U8 desc[UR44][R224.64], R7 ;  /* 0x00000007e0004986 */ /* 0x0001e4000c10112c */
[C---:B0-----:R-:W-:Y:S02]  /*61ed0*/  PRMT R7, R39.reuse, 0x7772, RZ ;  /* 0x0000777227077816 */ /* 0x041fe400000000ff */
[----:B------:R-:W-:-:S03]  /*61ee0*/  PRMT R39, R39, 0x7773, RZ ;  /* 0x0000777327277816 */ /* 0x000fc600000000ff */
[----:B------:R0:W-:Y:S04]  /*61ef0*/  @P3 STG.E.U8 desc[UR44][R226.64], R7 ;  /* 0x00000007e2003986 */ /* 0x0001e8000c10112c */
[----:B------:R-:W-:Y:S01]  /*61f00*/  @P0 STG.E.U8 desc[UR44][R62.64], R39 ;  /* 0x000000273e000986 */ /* 0x000fe2000c10112c */
[----:B0-----:R-:W-:-:S05]  /*61f10*/  PRMT R7, R43, 0x7770, RZ ;  /* 0x000077702b077816 */ /* 0x001fca00000000ff */
[----:B--2---:R0:W-:Y:S02]  /*61f20*/  @P2 STG.E.U8 desc[UR44][R58.64], R7 ;  /* 0x000000073a002986 */ /* 0x0041e4000c10112c */
[----:B0-----:R-:W-:-:S05]  /*61f30*/  PRMT R7, R43, 0x7771, RZ ;  /* 0x000077712b077816 */ /* 0x001fca00000000ff */
[----:B------:R0:W-:Y:S04]  /*61f40*/  @P5 STG.E.U8 desc[UR44][R56.64], R7 ;  /* 0x0000000738005986 */ /* 0x0001e8000c10112c */
[----:B0-----:R-:W2:Y:S04]  /*61f50*/  LDL.LU.64 R56, [R1+0x2420] ;  /* 0x0024200001387983 */ /* 0x001ea80000300a00 */
[----:B------:R-:W3:Y:S04]  /*61f60*/  LDL.LU.64 R62, [R1+0x1a30] ;  /* 0x001a3000013e7983 */ /* 0x000ee80000300a00 */
[----:B------:R-:W4:Y:S04]  /*61f70*/  LDL.LU.64 R58, [R1+0x1a28] ;  /* 0x001a2800013a7983 */ /* 0x000f280000300a00 */
[----:B------:R-:W2:Y:S01]  /*61f80*/  LDL.LU.64 R228, [R1+0x1a20] ;  /* 0x001a200001e47983 */ /* 0x000ea20000300a00 */
[----:B------:R-:W-:-:S03]  /*61f90*/  LOP3.LUT P3, RZ, R230, 0x8000000, RZ, 0xc0, !PT ;  /* 0x08000000e6ff7812 */ /* 0x000fc6000786c0ff */
[----:B------:R-:W2:Y:S01]  /*61fa0*/  LDL.LU.64 R28, [R1+0x1a10] ;  /* 0x001a1000011c7983 */ /* 0x000ea20000300a00 */
[C---:B------:R-:W-:Y:S02]  /*61fb0*/  LOP3.LUT P0, RZ, R230.reuse, 0x10000000, RZ, 0xc0, !PT ;  /* 0x10000000e6ff7812 */ /* 0x040fe4000780c0ff */
[C---:B------:R-:W-:Y:S01]  /*61fc0*/  LOP3.LUT P2, RZ, R230.reuse, 0x20000000, RZ, 0xc0, !PT ;  /* 0x20000000e6ff7812 */ /* 0x040fe2000784c0ff */
[----:B------:R-:W2:Y:S01]  /*61fd0*/  LDL.LU.64 R224, [R1+0x1a08] ;  /* 0x001a080001e07983 */ /* 0x000ea20000300a00 */
[C---:B------:R-:W-:Y:S02]  /*61fe0*/  PRMT R7, R43.reuse, 0x7772, RZ ;  /* 0x000077722b077816 */ /* 0x040fe400000000ff */
[----:B------:R-:W-:Y:S01]  /*61ff0*/  LOP3.LUT P5, RZ, R230, 0x40000000, RZ, 0xc0, !PT ;  /* 0x40000000e6ff7812 */ /* 0x000fe200078ac0ff */
[----:B------:R-:W2:Y:S01]  /*62000*/  LDL.LU.64 R226, [R1+0x1a00] ;  /* 0x001a000001e27983 */ /* 0x000ea20000300a00 */
[----:B------:R-:W-:Y:S02]  /*62010*/  PRMT R43, R43, 0x7773, RZ ;  /* 0x000077732b2b7816 */ /* 0x000fe400000000ff */
        /* <DEDUP_REMOVED lines=12> */
[----:B----4-:R0:W-:Y:S01]  /*620e0*/  @P0 STG.E.U8 desc[UR44][R58.64], R43 ;  /* 0x0000002b3a000986 */ /* 0x0101e2000c10112c */
[----:B--2---:R-:W-:-:S03]  /*620f0*/  PRMT R7, R56, 0x7770, RZ ;  /* 0x0000777038077816 */ /* 0x004fc600000000ff */
[----:B------:R-:W2:Y:S04]  /*62100*/  LDL.LU.64 R62, [R1+0x19f8] ;  /* 0x0019f800013e7983 */ /* 0x000ea80000300a00 */
[----:B------:R1:W-:Y:S04]  /*62110*/  @P2 STG.E.U8 desc[UR44][R228.64], R7 ;  /* 0x00000007e4002986 */ /* 0x0003e8000c10112c */
[----:B0-----:R-:W3:Y:S04]  /*62120*/  LDL.LU.64 R58, [R1+0x19f0] ;  /* 0x0019f000013a7983 */ /* 0x001ee80000300a00 */
[----:B------:R-:W4:Y:S01]  /*62130*/  LDL.LU.64 R42, [R1+0x19e8] ;  /* 0x0019e800012a7983 */ /* 0x000f220000300a00 */
[----:B-1----:R-:W-:-:S03]  /*62140*/  PRMT R7, R56, 0x7771, RZ ;  /* 0x0000777138077816 */ /* 0x002fc600000000ff */
[----:B------:R-:W4:Y:S04]  /*62150*/  LDL.LU.64 R38, [R1+0x19e0] ;  /* 0x0019e00001267983 */ /* 0x000f280000300a00 */
[----:B------:R-:W4:Y:S04]  /*62160*/  LDL.LU.64 R40, [R1+0x19d8] ;  /* 0x0019d80001287983 */ /* 0x000f280000300a00 */
[----:B------:R0:W-:Y:S04]  /*62170*/  @P5 STG.E.U8 desc[UR44][R60.64], R7 ;  /* 0x000000073c005986 */ /* 0x0001e8000c10112c */
[----:B0-----:R-:W2:Y:S01]  /*62180*/  LDL.LU.64 R60, [R1+0x2418] ;  /* 0x00241800013c7983 */ /* 0x001ea20000300a00 */
[----:B------:R-:W-:-:S02]  /*62190*/  @P6 LOP3.LUT R9, R9, 0x80000000, RZ, 0xfc, !PT ;  /* 0x8000000009096812 */ /* 0x000fc400078efcff */
[C---:B------:R-:W-:Y:S01]  /*621a0*/  LOP3.LUT P6, RZ, R231.reuse, 0x8, RZ, 0xc0, !PT ;  /* 0x00000008e7ff7812 */ /* 0x040fe200078cc0ff */
[----:B------:R-:W4:Y:S01]  /*621b0*/  LDL.LU.64 R36, [R1+0x19c8] ;  /* 0x0019c80001247983 */ /* 0x000f220000300a00 */
[----:B------:R-:W-:Y:S02]  /*621c0*/  LOP3.LUT R8, R8, 0xfffffffe, RZ, 0xc0, !PT ;  /* 0xfffffffe08087812 */ /* 0x000fe400078ec0ff */
[----:B------:R-:W-:Y:S01]  /*621d0*/  PRMT R7, R56, 0x7772, RZ ;  /* 0x0000777238077816 */ /* 0x000fe200000000ff */
[----:B------:R-:W4:Y:S08]  /*621e0*/  LDL.LU.64 R30, [R1+0x19c0] ;  /* 0x0019c000011e7983 */ /* 0x000f300000300a00 */
[----:B------:R-:W-:Y:S01]  /*621f0*/  @P6 LOP3.LUT R8, R8, 0x1, RZ, 0xfc, !PT ;  /* 0x0000000108086812 */ /* 0x000fe200078efcff */
        /* <DEDUP_REMOVED lines=11> */
[----:B------:R-:W-:-:S11]  /*622b0*/  PRMT R56, R56, 0x7773, RZ ;  /* 0x0000777338387816 */ /* 0x000fd600000000ff */
[----:B------:R0:W-:Y:S01]  /*622c0*/  @P6 STG.E.U8 desc[UR44][R28.64], R7 ;  /* 0x000000071c006986 */ /* 0x0001e2000c10112c */
[----:B------:R-:W-:-:S03]  /*622d0*/  LOP3.LUT P6, RZ, R8, 0x8, RZ, 0xc0, !PT ;  /* 0x0000000808ff7812 */ /* 0x000fc600078cc0ff */
[----:B0-----:R-:W4:Y:S10]  /*622e0*/  LDL.LU.64 R28, [R1+0x19b0] ;  /* 0x0019b000011c7983 */ /* 0x001f340000300a00 */
[----:B------:R0:W-:Y:S01]  /*622f0*/  @P6 STG.E.U8 desc[UR44][R224.64], R56 ;  /* 0x00000038e0006986 */ /* 0x0001e2000c10112c */
[----:B------:R-:W-:-:S03]  /*62300*/  LOP3.LUT P6, RZ, R8, 0x4, RZ, 0xc0, !PT ;  /* 0x0000000408ff7812 */ /* 0x000fc600078cc0ff */
[----:B0-----:R-:W4:Y:S01]  /*62310*/  LDL.LU.64 R224, [R1+0x19a8] ;  /* 0x0019a80001e07983 */ /* 0x001f220000300a00 */
[----:B--2---:R-:W-:-:S09]  /*62320*/  PRMT R7, R60, 0x7770, RZ ;  /* 0x000077703c077816 */ /* 0x004fd200000000ff */
        /* <DEDUP_REMOVED lines=8> */
[----:B---3--:R0:W-:Y:S04]  /*623b0*/  @P6 STG.E.U8 desc[UR44][R58.64], R7 ;  /* 0x000000073a006986 */ /* 0x0081e8000c10112c */
[----:B0-----:R-:W3:Y:S01]  /*623c0*/  LDL.LU.64 R58, [R1+0x2408] ;  /* 0x00240800013a7983 */ /* 0x001ee20000300a00 */
[----:B------:R-:W-:-:S02]  /*623d0*/  LOP3.LUT P6, RZ, R9, 0x80000000, RZ, 0xc0, !PT ;  /* 0x8000000009ff7812 */ /* 0x000fc400078cc0ff */
[----:B------:R-:W-:Y:S02]  /*623e0*/  PRMT R60, R60, 0x7773, RZ ;  /* 0x000077733c3c7816 */ /* 0x000fe400000000ff */
[----:B------:R-:W-:-:S09]  /*623f0*/  PRMT R7, R57, 0x7770, RZ ;  /* 0x0000777039077816 */ /* 0x000fd200000000ff */
[----:B----4-:R-:W-:Y:S01]  /*62400*/  @P6 STG.E.U8 desc[UR44][R42.64], R60 ;  /* 0x0000003c2a006986 */ /* 0x010fe2000c10112c */
[----:B------:R-:W-:-:S13]  /*62410*/  LOP3.LUT P6, RZ, R9, 0x40000000, RZ, 0xc0, !PT ;  /* 0x4000000009ff7812 */ /* 0x000fda00078cc0ff */
[----:B------:R0:W-:Y:S01]  /*62420*/  @P6 STG.E.U8 desc[UR44][R38.64], R7 ;  /* 0x0000000726006986 */ /* 0x0001e2000c10112c */
[----:B------:R-:W-:Y:S02]  /*62430*/  LOP3.LUT P6, RZ, R9, 0x20000000, RZ, 0xc0, !PT ;  /* 0x2000000009ff7812 */ /* 0x000fe400078cc0ff */
[----:B0-----:R-:W-:-:S11]  /*62440*/  PRMT R7, R57, 0x7771, RZ ;  /* 0x0000777139077816 */ /* 0x001fd600000000ff */
[----:B------:R0:W-:Y:S01]  /*62450*/  @P6 STG.E.U8 desc[UR44][R40.64], R7 ;  /* 0x0000000728006986 */ /* 0x0001e2000c10112c */
[----:B------:R-:W-:Y:S02]  /*62460*/  LOP3.LUT P6, RZ, R9, 0x10000000, RZ, 0xc0, !PT ;  /* 0x1000000009ff7812 */ /* 0x000fe400078cc0ff */
[----:B0-----:R-:W-:-:S11]  /*62470*/  PRMT R7, R57, 0x7772, RZ ;  /* 0x0000777239077816 */ /* 0x001fd600000000ff */
[----:B---3--:R0:W-:Y:S04]  /*62480*/  @P6 STG.E.U8 desc[UR44][R58.64], R7 ;  /* 0x000000073a006986 */ /* 0x0081e8000c10112c */
[----:B0-----:R-:W3:Y:S01]  /*62490*/  LDL.LU.64 R58, [R1+0x2400] ;  /* 0x00240000013a7983 */ /* 0x001ee20000300a00 */
[C---:B------:R-:W-:Y:S02]  /*624a0*/  LOP3.LUT P1, RZ, R231.reuse, 0x100, RZ, 0xc0, !PT ;  /* 0x00000100e7ff7812 */ /* 0x040fe4000782c0ff */
[C---:B------:R-:W-:Y:S02]  /*624b0*/  LOP3.LUT P4, RZ, R231.reuse, 0x200, RZ, 0xc0, !PT ;  /* 0x00000200e7ff7812 */ /* 0x040fe4000788c0ff */
[----:B------:R-:W-:Y:S02]  /*624c0*/  LOP3.LUT P3, RZ, R231, 0x400, RZ, 0xc0, !PT ;  /* 0x00000400e7ff7812 */ /* 0x000fe4000786c0ff */
[----:B------:R-:W-:-:S02]  /*624d0*/  PRMT R57, R57, 0x7773, RZ ;  /* 0x0000777339397816 */ /* 0x000fc400000000ff */
[----:B------:R-:W-:Y:S02]  /*624e0*/  PRMT R7, R61, 0x7770, RZ ;  /* 0x000077703d077816 */ /* 0x000fe400000000ff */
[----:B------:R-:W-:-:S03]  /*624f0*/  LOP3.LUT P0, RZ, R231, 0x800, RZ, 0xc0, !PT ;  /* 0x00000800e7ff7812 */ /* 0x000fc6000780c0ff */
[----:B------:R-:W-:Y:S04]  /*62500*/  @P1 STG.E.U8 desc[UR44][R36.64], R57 ;  /* 0x0000003924001986 */ /* 0x000fe8000c10112c */
[----:B------:R0:W-:Y:S01]  /*62510*/  @P4 STG.E.U8 desc[UR44][R30.64], R7 ;  /* 0x000000071e004986 */ /* 0x0001e2000c10112c */
[C---:B------:R-:W-:Y:S02]  /*62520*/  LOP3.LUT P2, RZ, R231.reuse, 0x1000, RZ, 0xc0, !PT ;  /* 0x00001000e7ff7812 */ /* 0x040fe4000784c0ff */
[----:B------:R-:W-:Y:S02]  /*62530*/  LOP3.LUT P5, RZ, R231, 0x2000, RZ, 0xc0, !PT ;  /* 0x00002000e7ff7812 */ /* 0x000fe400078ac0ff */
[----:B0-----:R-:W-:-:S05]  /*62540*/  PRMT R7, R61, 0x7771, RZ ;  /* 0x000077713d077816 */ /* 0x001fca00000000ff */
[----:B------:R0:W-:Y:S01]  /*62550*/  @P3 STG.E.U8 desc[UR44][R228.64], R7 ;  /* 0x00000007e4003986 */ /* 0x0001e2000c10112c */
[----:B------:R-:W-:Y:S02]  /*62560*/  LOP3.LUT P3, RZ, R231, 0x4000, RZ, 0xc0, !PT ;  /* 0x00004000e7ff7812 */ /* 0x000fe4000786c0ff */
[C---:B0-----:R-:W-:Y:S01]  /*62570*/  PRMT R7, R61.reuse, 0x7772, RZ ;  /* 0x000077723d077816 */ /* 0x041fe200000000ff */
[----:B------:R-:W4:Y:S01]  /*62580*/  LDL.LU.64 R228, [R1+0x1988] ;  /* 0x0019880001e47983 */ /* 0x000f220000300a00 */
[----:B------:R-:W-:-:S03]  /*62590*/  PRMT R61, R61, 0x7773, RZ ;  /* 0x000077733d3d7816 */ /* 0x000fc600000000ff */
[----:B------:R0:W-:Y:S04]  /*625a0*/  @P0 STG.E.U8 desc[UR44][R28.64], R7 ;  /* 0x000000071c000986 */ /* 0x0001e8000c10112c */
[----:B------:R1:W-:Y:S04]  /*625b0*/  @P2 STG.E.U8 desc[UR44][R224.64], R61 ;  /* 0x0000003de0002986 */ /* 0x0003e8000c10112c */
[----:B0-----:R-:W4:Y:S04]  /*625c0*/  LDL.LU.64 R28, [R1+0x1980] ;  /* 0x00198000011c7983 */ /* 0x001f280000300a00 */
[----:B-1----:R-:W4:Y:S01]  /*625d0*/  LDL.LU.64 R224, [R1+0x1978] ;  /* 0x0019780001e07983 */ /* 0x002f220000300a00 */
[----:B------:R-:W-:-:S02]  /*625e0*/  LOP3.LUT P0, RZ, R231, 0x8000, RZ, 0xc0, !PT ;  /* 0x00008000e7ff7812 */ /* 0x000fc4000780c0ff */
[----:B------:R-:W-:Y:S02]  /*625f0*/  LOP3.LUT P6, RZ, R231, 0x4000000, RZ, 0xc0, !PT ;  /* 0x04000000e7ff7812 */ /* 0x000fe400078cc0ff */
[----:B------:R-:W-:-:S11]  /*62600*/  LOP3.LUT R9, R9, 0xffefffff, RZ, 0xc0, !PT ;  /* 0xffefffff09097812 */ /* 0x000fd600078ec0ff */
[----:B------:R-:W-:Y:S02]  /*62610*/  @P6 LOP3.LUT R9, R9, 0x100000, RZ, 0xfc, !PT ;  /* 0x0010000009096812 */ /* 0x000fe400078efcff */
[----:B------:R-:W-:Y:S02]  /*62620*/  LOP3.LUT P6, RZ, R231, 0x2000000, RZ, 0xc0, !PT ;  /* 0x02000000e7ff7812 */ /* 0x000fe400078cc0ff */
[----:B---3--:R-:W-:-:S05]  /*62630*/  PRMT R7, R58, 0x7770, RZ ;  /* 0x000077703a077816 */ /* 0x008fca00000000ff */
[----:B--2---:R0:W-:Y:S02]  /*62640*/  @P5 STG.E.U8 desc[UR44][R226.64], R7 ;  /* 0x00000007e2005986 */ /* 0x0041e4000c10112c */
[C---:B0-----:R-:W-:Y:S02]  /*62650*/  PRMT R7, R58.reuse, 0x7771, RZ ;  /* 0x000077713a077816 */ /* 0x041fe400000000ff */
[----:B------:R-:W2:Y:S04]  /*62660*/  LDL.LU.64 R226, [R1+0x1970] ;  /* 0x0019700001e27983 */ /* 0x000ea80000300a00 */
[----:B------:R-:W3:Y:S04]  /*62670*/  LDL.LU.64 R60, [R1+0x1968] ;  /* 0x00196800013c7983 */ /* 0x000ee80000300a00 */
[----:B------:R0:W-:Y:S04]  /*62680*/  @P3 STG.E.U8 desc[UR44][R62.64], R7 ;  /* 0x000000073e003986 */ /* 0x0001e8000c10112c */
[----:B0-----:R-:W2:Y:S04]  /*62690*/  LDL.LU.64 R62, [R1+0x23f8] ;  /* 0x0023f800013e7983 */ /* 0x001ea80000300a00 */
[----:B------:R-:W3:Y:S04]  /*626a0*/  LDL.LU.64 R56, [R1+0x1960] ;  /* 0x0019600001387983 */ /* 0x000ee80000300a00 */
[----:B------:R-:W3:Y:S01]  /*626b0*/  LDL.LU.64 R42, [R1+0x1958] ;  /* 0x00195800012a7983 */ /* 0x000ee20000300a00 */
[----:B------:R-:W-:-:S05]  /*626c0*/  PRMT R7, R58, 0x7772, RZ ;  /* 0x000077723a077816 */ /* 0x000fca00000000ff */
[----:B------:R0:W-:Y:S04]  /*626d0*/  @P0 STG.E.U8 desc[UR44][R220.64], R7 ;  /* 0x00000007dc000986 */ /* 0x0001e8000c10112c */
[----:B0-----:R-:W3:Y:S04]  /*626e0*/  LDL.LU.64 R220, [R1+0x23f0] ;  /* 0x0023f00001dc7983 */ /* 0x001ee80000300a00 */
[----:B------:R-:W3:Y:S01]  /*626f0*/  LDL.LU.64 R38, [R1+0x1950] ;  /* 0x0019500001267983 */ /* 0x000ee20000300a00 */
[----:B------:R-:W-:Y:S02]  /*62700*/  LOP3.LUT R9, R9, 0xffdfffff, RZ, 0xc0, !PT ;  /* 0xffdfffff09097812 */ /* 0x000fe400078ec0ff */
[----:B------:R-:W-:Y:S01]  /*62710*/  LOP3.LUT P2, RZ, R231, 0x10000, RZ, 0xc0, !PT ;  /* 0x00010000e7ff7812 */ /* 0x000fe2000784c0ff */
[----:B------:R-:W3:Y:S01]  /*62720*/  LDL.LU.64 R40, [R1+0x1940] ;  /* 0x0019400001287983 */ /* 0x000ee20000300a00 */
[----:B------:R-:W-:-:S02]  /*62730*/  @P6 LOP3.LUT R9, R9, 0x200000, RZ, 0xfc, !PT ;  /* 0x0020000009096812 */ /* 0x000fc400078efcff */
[----:B------:R-:W-:Y:S01]  /*62740*/  LOP3.LUT P6, RZ, R231, 0x1000000, RZ, 0xc0, !PT ;  /* 0x01000000e7ff7812 */ /* 0x000fe200078cc0ff */
[----:B------:R-:W3:Y:S01]  /*62750*/  LDL.LU.64 R36, [R1+0x1938] ;  /* 0x0019380001247983 */ /* 0x000ee20000300a00 */
[----:B------:R-:W-:Y:S02]  /*62760*/  LOP3.LUT R9, R9, 0xffbfffff, RZ, 0xc0, !PT ;  /* 0xffbfffff09097812 */ /* 0x000fe400078ec0ff */
[----:B------:R-:W-:Y:S01]  /*62770*/  LOP3.LUT P5, RZ, R231, 0x20000, RZ, 0xc0, !PT ;  /* 0x00020000e7ff7812 */ /* 0x000fe200078ac0ff */
[----:B------:R-:W3:Y:S08]  /*62780*/  LDL.LU.64 R30, [R1+0x1930] ;  /* 0x00193000011e7983 */ /* 0x000ef00000300a00 */
        /* <DEDUP_REMOVED lines=15> */
[----:B------:R-:W-:-:S09]  /*62880*/  PRMT R58, R58, 0x7773, RZ ;  /* 0x000077733a3a7816 */ /* 0x000fd200000000ff */
[----:B------:R-:W-:Y:S02]  /*62890*/  @P6 LOP3.LUT R9, R9, 0x8000000, RZ, 0xfc, !PT ;  /* 0x0800000009096812 */ /* 0x000fe400078efcff */
[----:B------:R-:W-:Y:S01]  /*628a0*/  LOP3.LUT P6, RZ, R231, 0x40000, RZ, 0xc0, !PT ;  /* 0x00040000e7ff7812 */ /* 0x000fe200078cc0ff */
[----:B----4-:R0:W-:Y:S04]  /*628b0*/  @P2 STG.E.U8 desc[UR44][R228.64], R58 ;  /* 0x0000003ae4002986 */ /* 0x0101e8000c10112c */
[----:B0-----:R-:W4:Y:S01]  /*628c0*/  LDL.LU.64 R228, [R1+0x1928] ;  /* 0x0019280001e47983 */ /* 0x001f220000300a00 */
[----:B--2---:R-:W-:-:S05]  /*628d0*/  PRMT R7, R62, 0x7770, RZ ;  /* 0x000077703e077816 */ /* 0x004fca00000000ff */
[----:B------:R0:W-:Y:S02]  /*628e0*/  @P5 STG.E.U8 desc[UR44][R28.64], R7 ;  /* 0x000000071c005986 */ /* 0x0001e4000c10112c */
[C---:B0-----:R-:W-:Y:S02]  /*628f0*/  PRMT R7, R62.reuse, 0x7771, RZ ;  /* 0x000077713e077816 */ /* 0x041fe400000000ff */
[----:B------:R-:W2:Y:S04]  /*62900*/  LDL.LU.64 R28, [R1+0x1920] ;  /* 0x00192000011c7983 */ /* 0x000ea80000300a00 */
[----:B------:R0:W-:Y:S01]  /*62910*/  @P6 STG.E.U8 desc[UR44][R224.64], R7 ;  /* 0x00000007e0006986 */ /* 0x0001e2000c10112c */
[C---:B------:R-:W-:Y:S02]  /*62920*/  LOP3.LUT P6, RZ, R9.reuse, 0x8000000, RZ, 0xc0, !PT ;  /* 0x0800000009ff7812 */ /* 0x040fe400078cc0ff */
[----:B0-----:R-:W-:Y:S01]  /*62930*/  PRMT R7, R62, 0x7772, RZ ;  /* 0x000077723e077816 */ /* 0x001fe200000000ff */
[----:B------:R-:W2:Y:S10]  /*62940*/  LDL.LU.64 R224, [R1+0x1918] ;  /* 0x0019180001e07983 */ /* 0x000eb40000300a00 */
[----:B------:R0:W-:Y:S01]  /*62950*/  @P6 STG.E.U8 desc[UR44][R226.64], R7 ;  /* 0x00000007e2006986 */ /* 0x0001e2000c10112c */
[----:B------:R-:W-:-:S02]  /*62960*/  LOP3.LUT P6, RZ, R9, 0x4000000, RZ, 0xc0, !PT ;  /* 0x0400000009ff7812 */ /* 0x000fc400078cc0ff */
[----:B------:R-:W-:Y:S02]  /*62970*/  PRMT R62, R62, 0x7773, RZ ;  /* 0x000077733e3e7816 */ /* 0x000fe400000000ff */
[----:B0-----:R-:W-:Y:S01]  /*62980*/  PRMT R7, R59, 0x7770, RZ ;  /* 0x000077703b077816 */ /* 0x001fe200000000ff */
[----:B------:R-:W2:Y:S08]  /*62990*/  LDL.LU.64 R226, [R1+0x1910] ;  /* 0x0019100001e27983 */ /* 0x000eb00000300a00 */
[----:B---3--:R-:W-:Y:S01]  /*629a0*/  @P6 STG.E.U8 desc[UR44][R60.64], R62 ;  /* 0x0000003e3c006986 */ /* 0x008fe2000c10112c */
[----:B------:R-:W-:-:S13]  /*629b0*/  LOP3.LUT P6, RZ, R9, 0x2000000, RZ, 0xc0, !PT ;  /* 0x0200000009ff7812 */ /* 0x000fda00078cc0ff */
[----:B------:R0:W-:Y:S01]  /*629c0*/  @P6 STG.E.U8 desc[UR44][R56.64], R7 ;  /* 0x0000000738006986 */ /* 0x0001e2000c10112c */
[----:B------:R-:W-:Y:S02]  /*629d0*/  LOP3.LUT P6, RZ, R9, 0x1000000, RZ, 0xc0, !PT ;  /* 0x0100000009ff7812 */ /* 0x000fe400078cc0ff */
[----:B0-----:R-:W-:-:S11]  /*629e0*/  PRMT R7, R59, 0x7771, RZ ;  /* 0x000077713b077816 */ /* 0x001fd600000000ff */
[----:B------:R0:W-:Y:S01]  /*629f0*/  @P6 STG.E.U8 desc[UR44][R42.64], R7 ;  /* 0x000000072a006986 */ /* 0x0001e2000c10112c */
[----:B------:R-:W-:Y:S02]  /*62a00*/  LOP3.LUT P6, RZ, R9, 0x800000, RZ, 0xc0, !PT ;  /* 0x0080000009ff7812 */ /* 0x000fe400078cc0ff */
[----:B0-----:R-:W-:-:S11]  /*62a10*/  PRMT R7, R59, 0x7772, RZ ;  /* 0x000077723b077816 */ /* 0x001fd600000000ff */
[----:B------:R-:W-:Y:S01]  /*62a20*/  @P6 STG.E.U8 desc[UR44][R38.64], R7 ;  /* 0x0000000726006986 */ /* 0x000fe2000c10112c */
[----:B------:R-:W-:Y:S02]  /*62a30*/  LOP3.LUT P6, RZ, R9, 0x400000, RZ, 0xc0, !PT ;  /* 0x0040000009ff7812 */ /* 0x000fe400078cc0ff */
[----:B------:R-:W-:-:S11]  /*62a40*/  PRMT R59, R59, 0x7773, RZ ;  /* 0x000077733b3b7816 */ /* 0x000fd600000000ff */
[----:B------:R0:W-:Y:S04]  /*62a50*/  @P6 STG.E.U8 desc[UR44][R64.64], R59 ;  /* 0x0000003b40006986 */ /* 0x0001e8000c10112c */
[----:B0-----:R-:W3:Y:S01]  /*62a60*/  LDL.LU.64 R64, [R1+0x23e8] ;  /* 0x0023e80001407983 */ /* 0x001ee20000300a00 */
[----:B------:R-:W-:Y:S02]  /*62a70*/  LOP3.LUT P6, RZ, R9, 0x200000, RZ, 0xc0, !PT ;  /* 0x0020000009ff7812 */ /* 0x000fe400078cc0ff */
[----:B------:R-:W-:Y:S02]  /*62a80*/  PRMT R7, R63, 0x7770, RZ ;  /* 0x000077703f077816 */ /* 0x000fe400000000ff */
[----:B------:R-:W-:-:S09]  /*62a90*/  LOP3.LUT P1, RZ, R231, 0x8000000, RZ, 0xc0, !PT ;  /* 0x08000000e7ff7812 */ /* 0x000fd2000782c0ff */
[----:B------:R0:W-:Y:S01]  /*62aa0*/  @P6 STG.E.U8 desc[UR44][R40.64], R7 ;  /* 0x0000000728006986 */ /* 0x0001e2000c10112c */
[----:B------:R-:W-:Y:S02]  /*62ab0*/  LOP3.LUT P6, RZ, R9, 0x100000, RZ, 0xc0, !PT ;  /* 0x0010000009ff7812 */ /* 0x000fe400078cc0ff */
[C---:B------:R-:W-:Y:S02]  /*62ac0*/  LOP3.LUT P4, RZ, R231.reuse, 0x10000000, RZ, 0xc0, !PT ;  /* 0x10000000e7ff7812 */ /* 0x040fe4000788c0ff */
[----:B------:R-:W-:Y:S02]  /*62ad0*/  LOP3.LUT P3, RZ, R231, 0x20000000, RZ, 0xc0, !PT ;  /* 0x20000000e7ff7812 */ /* 0x000fe4000786c0ff */
[----:B0-----:R-:W-:-:S07]  /*62ae0*/  PRMT R7, R63, 0x7771, RZ ;  /* 0x000077713f077816 */ /* 0x001fce00000000ff */
[----:B------:R0:W-:Y:S01]  /*62af0*/  @P6 STG.E.U8 desc[UR44][R36.64], R7 ;  /* 0x0000000724006986 */ /* 0x0001e2000c10112c */
[----:B------:R-:W-:Y:S02]  /*62b00*/  LOP3.LUT P0, RZ, R231, 0x40000000, RZ, 0xc0, !PT ;  /* 0x40000000e7ff7812 */ /* 0x000fe4000780c0ff */
[C---:B0-----:R-:W-:Y:S02]  /*62b10*/  PRMT R7, R63.reuse, 0x7772, RZ ;  /* 0x000077723f077816 */ /* 0x041fe400000000ff */
[----:B------:R-:W-:-:S03]  /*62b20*/  PRMT R63, R63, 0x7773, RZ ;  /* 0x000077733f3f7816 */ /* 0x000fc600000000ff */
[----:B------:R3:W-:Y:S01]  /*62b30*/  @P1 STG.E.U8 desc[UR44][R30.64], R7 ;  /* 0x000000071e001986 */ /* 0x0007e2000c10112c */
[----:B------:R-:W-:Y:S02]  /*62b40*/  LOP3.LUT P2, RZ, R231, 0x80000000, RZ, 0xc0, !PT ;  /* 0x80000000e7ff7812 */ /* 0x000fe4000784c0ff */
[----:B------:R-:W-:Y:S01]  /*62b50*/  LOP3.LUT P5, RZ, R220, 0x1, RZ, 0xc0, !PT ;  /* 0x00000001dcff7812 */ /* 0x000fe200078ac0ff */
[----:B----4-:R-:W-:Y:S01]  /*62b60*/  @P4 STG.E.U8 desc[UR44][R228.64], R63 ;  /* 0x0000003fe4004986 */ /* 0x010fe2000c10112c */
[----:B---3--:R-:W-:-:S05]  /*62b70*/  PRMT R7, R64, 0x7770, RZ ;  /* 0x0000777040077816 */ /* 0x008fca00000000ff */
[----:B--2---:R0:W-:Y:S02]  /*62b80*/  @P3 STG.E.U8 desc[UR44][R28.64], R7 ;  /* 0x000000071c003986 */ /* 0x0041e4000c10112c */
[----:B0-----:R-:W-:-:S05]  /*62b90*/  PRMT R7, R64, 0x7771, RZ ;  /* 0x0000777140077816 */ /* 0x001fca00000000ff */
[----:B------:R0:W-:Y:S02]  /*62ba0*/  @P0 STG.E.U8 desc[UR44][R224.64], R7 ;  /* 0x00000007e0000986 */ /* 0x0001e4000c10112c */
[C---:B0-----:R-:W-:Y:S02]  /*62bb0*/  PRMT R7, R64.reuse, 0x7772, RZ ;  /* 0x0000777240077816 */ /* 0x041fe400000000ff */
[----:B------:R-:W-:-:S03]  /*62bc0*/  PRMT R64, R64, 0x7773, RZ ;  /* 0x0000777340407816 */ /* 0x000fc600000000ff */
[----:B------:R-:W-:Y:S04]  /*62bd0*/  @P2 STG.E.U8 desc[UR44][R226.64], R7 ;  /* 0x00000007e2002986 */ /* 0x000fe8000c10112c */
[----:B------:R0:W-:Y:S04]  /*62be0*/  @P5 STG.E.U8 desc[UR44][R16.64], R64 ;  /* 0x0000004010005986 */ /* 0x0001e8000c10112c */
[----:B0-----:R-:W2:Y:S04]  /*62bf0*/  LDL.LU.64 R16, [R1+0x23e0] ;  /* 0x0023e00001107983 */ /* 0x001ea80000300a00 */
[----:B------:R-:W3:Y:S04]  /*62c00*/  LDL.LU.64 R40, [R1+0x1900] ;  /* 0x0019000001287983 */ /* 0x000ee80000300a00 */
[----:B------:R-:W4:Y:S04]  /*62c10*/  LDL.LU.64 R36, [R1+0x18f8] ;  /* 0x0018f80001247983 */ /* 0x000f280000300a00 */
[----:B------:R-:W4:Y:S04]  /*62c20*/  LDL.LU.64 R30, [R1+0x18f0] ;  /* 0x0018f000011e7983 */ /* 0x000f280000300a00 */
[----:B------:R-:W4:Y:S04]  /*62c30*/  LDL.LU.64 R228, [R1+0x18e8] ;  /* 0x0018e80001e47983 */ /* 0x000f280000300a00 */
[----:B------:R-:W4:Y:S04]  /*62c40*/  LDL.LU.64 R28, [R1+0x18e0] ;  /* 0x0018e000011c7983 */ /* 0x000f280000300a00 */
[----:B------:R-:W4:Y:S04]  /*62c50*/  LDL.LU.64 R224, [R1+0x18d8] ;  /* 0x0018d80001e07983 */ /* 0x000f280000300a00 */
[----:B------:R-:W4:Y:S04]  /*62c60*/  LDL.LU.64 R226, [R1+0x18d0] ;  /* 0x0018d00001e27983 */ /* 0x000f280000300a00 */
[----:B------:R-:W4:Y:S01]  /*62c70*/  LDL.LU.64 R42, [R1+0x18c8] ;  /* 0x0018c800012a7983 */ /* 0x000f220000300a00 */
        /* <DEDUP_REMOVED lines=23> */
[----:B------:R-:W-:-:S07]  /*62df0*/  LOP3.LUT P2, RZ, R220, 0x8, RZ, 0xc0, !PT ;  /* 0x00000008dcff7812 */ /* 0x000fce000784c0ff */
[----:B------:R-:W-:Y:S02]  /*62e00*/  @P6 LOP3.LUT R9, R9, 0x40000, RZ, 0xfc, !PT ;  /* 0x0004000009096812 */ /* 0x000fe400078efcff */
[C---:B------:R-:W-:Y:S02]  /*62e10*/  LOP3.LUT P6, RZ, R220.reuse, 0x40, RZ, 0xc0, !PT ;  /* 0x00000040dcff7812 */ /* 0x040fe400078cc0ff */
[----:B------:R-:W-:Y:S02]  /*62e20*/  LOP3.LUT P5, RZ, R220, 0x10, RZ, 0xc0, !PT ;  /* 0x00000010dcff7812 */ /* 0x000fe400078ac0ff */
[----:B------:R-:W-:-:S09]  /*62e30*/  LOP3.LUT R9, R9, 0xfff7ffff, RZ, 0xc0, !PT ;  /* 0xfff7ffff09097812 */ /* 0x000fd200078ec0ff */
[----:B------:R-:W-:Y:S02]  /*62e40*/  @P6 LOP3.LUT R9, R9, 0x80000, RZ, 0xfc, !PT ;  /* 0x0008000009096812 */ /* 0x000fe400078efcff */
[----:B------:R-:W-:Y:S02]  /*62e50*/  LOP3.LUT P6, RZ, R220, 0x20, RZ, 0xc0, !PT ;  /* 0x00000020dcff7812 */ /* 0x000fe400078cc0ff */
[----:B--2---:R-:W-:-:S05]  /*62e60*/  PRMT R7, R16, 0x7770, RZ ;  /* 0x0000777010077816 */ /* 0x004fca00000000ff */
[----:B---3--:R0:W-:Y:S04]  /*62e70*/  @P3 STG.E.U8 desc[UR44][R40.64], R7 ;  /* 0x0000000728003986 */ /* 0x0081e8000c10112c */
[----:B0-----:R-:W2:Y:S01]  /*62e80*/  LDL.LU.64 R40, [R1+0x18b0] ;  /* 0x0018b00001287983 */ /* 0x001ea20000300a00 */
[----:B------:R-:W-:-:S05]  /*62e90*/  PRMT R7, R16, 0x7771, RZ ;  /* 0x0000777110077816 */ /* 0x000fca00000000ff */
[----:B----4-:R0:W-:Y:S02]  /*62ea0*/  @P0 STG.E.U8 desc[UR44][R36.64], R7 ;  /* 0x0000000724000986 */ /* 0x0101e4000c10112c */
[C---:B0-----:R-:W-:Y:S02]  /*62eb0*/  PRMT R7, R16.reuse, 0x7772, RZ ;  /* 0x0000777210077816 */ /* 0x041fe400000000ff */
[----:B------:R-:W3:Y:S04]  /*62ec0*/  LDL.LU.64 R36, [R1+0x1898] ;  /* 0x0018980001247983 */ /* 0x000ee80000300a00 */
[----:B------:R0:W-:Y:S02]  /*62ed0*/  @P2 STG.E.U8 desc[UR44][R30.64], R7 ;  /* 0x000000071e002986 */ /* 0x0001e4000c10112c */
[----:B0-----:R-:W-:-:S02]  /*62ee0*/  PRMT R7, R16, 0x7773, RZ ;  /* 0x0000777310077816 */ /* 0x001fc400000000ff */
        /* <DEDUP_REMOVED lines=14> */
[----:B------:R-:W-:Y:S02]  /*62fd0*/  PRMT R65, R65, 0x7773, RZ ;  /* 0x0000777341417816 */ /* 0x000fe400000000ff */
[----:B0-----:R-:W-:Y:S01]  /*62fe0*/  PRMT R7, R17, 0x7770, RZ ;  /* 0x0000777011077816 */ /* 0x001fe200000000ff */
[----:B------:R-:W4:Y:S08]  /*62ff0*/  LDL.LU.64 R226, [R1+0x1870] ;  /* 0x0018700001e27983 */ /* 0x000f300000300a00 */
[----:B------:R-:W-:Y:S01]  /*63000*/  @P6 STG.E.U8 desc[UR44][R42.64], R65 ;  /* 0x000000412a006986 */ /* 0x000fe2000c10112c */
[----:B------:R-:W-:-:S13]  /*63010*/  LOP3.LUT P6, RZ, R9, 0x10000, RZ, 0xc0, !PT ;  /* 0x0001000009ff7812 */ /* 0x000fda00078cc0ff */
[----:B------:R0:W-:Y:S04]  /*63020*/  @P6 STG.E.U8 desc[UR44][R66.64], R7 ;  /* 0x0000000742006986 */ /* 0x0001e8000c10112c */
[----:B0-----:R-:W3:Y:S01]  /*63030*/  LDL.LU.64 R66, [R1+0x23d8] ;  /* 0x0023d80001427983 */ /* 0x001ee20000300a00 */
[----:B------:R-:W-:Y:S02]  /*63040*/  LOP3.LUT P6, RZ, R9, 0x8000, RZ, 0xc0, !PT ;  /* 0x0000800009ff7812 */ /* 0x000fe400078cc0ff */
[----:B------:R-:W-:-:S11]  /*63050*/  PRMT R7, R17, 0x7771, RZ ;  /* 0x0000777111077816 */ /* 0x000fd600000000ff */
[----:B------:R0:W-:Y:S01]  /*63060*/  @P6 STG.E.U8 desc[UR44][R38.64], R7 ;  /* 0x0000000726006986 */ /* 0x0001e2000c10112c */
[----:B------:R-:W-:Y:S02]  /*63070*/  LOP3.LUT P6, RZ, R9, 0x4000, RZ, 0xc0, !PT ;  /* 0x0000400009ff7812 */ /* 0x000fe400078cc0ff */
[C---:B0-----:R-:W-:Y:S02]  /*63080*/  PRMT R7, R17.reuse, 0x7772, RZ ;  /* 0x0000777211077816 */ /* 0x041fe400000000ff */
[----:B------:R-:W-:-:S09]  /*63090*/  PRMT R17, R17, 0x7773, RZ ;  /* 0x0000777311117816 */ /* 0x000fd200000000ff */
[----:B--2---:R-:W-:Y:S01]  /*630a0*/  @P6 STG.E.U8 desc[UR44][R40.64], R7 ;  /* 0x0000000728006986 */ /* 0x004fe2000c10112c */
[----:B------:R-:W-:-:S13]  /*630b0*/  LOP3.LUT P6, RZ, R9, 0x2000, RZ, 0xc0, !PT ;  /* 0x0000200009ff7812 */ /* 0x000fda00078cc0ff */
[----:B------:R0:W-:Y:S04]  /*630c0*/  @P6 STG.E.U8 desc[UR44][R18.64], R17 ;  /* 0x0000001112006986 */ /* 0x0001e8000c10112c */
[----:B0-----:R-:W2:Y:S01]  /*630d0*/  LDL.LU.64 R18, [R1+0x23d0] ;  /* 0x0023d00001127983 */ /* 0x001ea20000300a00 */
[----:B------:R-:W-:Y:S02]  /*630e0*/  LOP3.LUT P6, RZ, R9, 0x1000, RZ, 0xc0, !PT ;  /* 0x0000100009ff7812 */ /* 0x000fe400078cc0ff */
[----:B------:R-:W-:Y:S02]  /*630f0*/  LOP3.LUT P1, RZ, R220, 0x1000000, RZ, 0xc0, !PT ;  /* 0x01000000dcff7812 */ /* 0x000fe4000782c0ff */
[----:B---3--:R-:W-:-:S09]  /*63100*/  PRMT R7, R66, 0x7770, RZ ;  /* 0x0000777042077816 */ /* 0x008fd200000000ff */
[----:B------:R0:W-:Y:S04]  /*63110*/  @P6 STG.E.U8 desc[UR44][R232.64], R7 ;  /* 0x00000007e8006986 */ /* 0x0001e8000c10112c */
[----:B0-----:R-:W3:Y:S01]  /*63120*/  LDL.LU.64 R232, [R1+0x23c8] ;  /* 0x0023c80001e87983 */ /* 0x001ee20000300a00 */
[----:B------:R-:W-:Y:S02]  /*63130*/  LOP3.LUT P4, RZ, R220, 0x2000000, RZ, 0xc0, !PT ;  /* 0x02000000dcff7812 */ /* 0x000fe4000788c0ff */
[----:B------:R-:W-:Y:S02]  /*63140*/  PRMT R7, R66, 0x7771, RZ ;  /* 0x0000777142077816 */ /* 0x000fe400000000ff */
[C---:B------:R-:W-:Y:S02]  /*63150*/  LOP3.LUT P3, RZ, R220.reuse, 0x4000000, RZ, 0xc0, !PT ;  /* 0x04000000dcff7812 */ /* 0x040fe4000786c0ff */
[C---:B------:R-:W-:Y:S01]  /*63160*/  LOP3.LUT P0, RZ, R220.reuse, 0x8000000, RZ, 0xc0, !PT ;  /* 0x08000000dcff7812 */ /* 0x040fe2000780c0ff */
[----:B------:R0:W-:Y:S01]  /*63170*/  @P1 STG.E.U8 desc[UR44][R36.64], R7 ;  /* 0x0000000724001986 */ /* 0x0001e2000c10112c */
[----:B------:R-:W-:-:S02]  /*63180*/  LOP3.LUT P2, RZ, R220, 0x10000000, RZ, 0xc0, !PT ;  /* 0x10000000dcff7812 */ /* 0x000fc4000784c0ff */
[C---:B0-----:R-:W-:Y:S01]  /*63190*/  PRMT R7, R66.reuse, 0x7772, RZ ;  /* 0x0000777242077816 */ /* 0x041fe200000000ff */
[----:B------:R-:W3:Y:S01]  /*631a0*/  LDL.LU.64 R36, [R1+0x1868] ;  /* 0x0018680001247983 */ /* 0x000ee20000300a00 */
[----:B------:R-:W-:-:S03]  /*631b0*/  PRMT R66, R66, 0x7773, RZ ;  /* 0x0000777342427816 */ /* 0x000fc600000000ff */
[----:B----4-:R0:W-:Y:S04]  /*631c0*/  @P4 STG.E.U8 desc[UR44][R30.64], R7 ;  /* 0x000000071e004986 */ /* 0x0101e8000c10112c */
[----:B------:R1:W-:Y:S04]  /*631d0*/  @P3 STG.E.U8 desc[UR44][R228.64], R66 ;  /* 0x00000042e4003986 */ /* 0x0003e8000c10112c */
[----:B0-----:R-:W4:Y:S04]  /*631e0*/  LDL.LU.64 R30, [R1+0x1860] ;  /* 0x00186000011e7983 */ /* 0x001f280000300a00 */
[----:B-1----:R-:W4:Y:S01]  /*631f0*/  LDL.LU.64 R228, [R1+0x1858] ;  /* 0x0018580001e47983 */ /* 0x002f220000300a00 */
[----:B------:R-:W-:-:S02]  /*63200*/  LOP3.LUT P5, RZ, R220, 0x20000000, RZ, 0xc0, !PT ;  /* 0x20000000dcff7812 */ /* 0x000fc400078ac0ff */
[----:B--2---:R-:W-:-:S05]  /*63210*/  PRMT R7, R18, 0x7770, RZ ;  /* 0x0000777012077816 */ /* 0x004fca00000000ff */
[----:B------:R0:W-:Y:S02]  /*63220*/  @P0 STG.E.U8 desc[UR44][R28.64], R7 ;  /* 0x000000071c000986 */ /* 0x0001e4000c10112c */
[C---:B0-----:R-:W-:Y:S02]  /*63230*/  PRMT R7, R18.reuse, 0x7771, RZ ;  /* 0x0000777112077816 */ /* 0x041fe400000000ff */
[----:B------:R-:W2:Y:S04]  /*63240*/  LDL.LU.64 R28, [R1+0x1850] ;  /* 0x00185000011c7983 */ /* 0x000ea80000300a00 */
[----:B------:R0:W-:Y:S04]  /*63250*/  @P2 STG.E.U8 desc[UR44][R224.64], R7 ;  /* 0x00000007e0002986 */ /* 0x0001e8000c10112c */
[----:B0-----:R-:W2:Y:S01]  /*63260*/  LDL.LU.64 R224, [R1+0x1848] ;  /* 0x0018480001e07983 */ /* 0x001ea20000300a00 */
[----:B------:R-:W-:-:S05]  /*63270*/  PRMT R7, R18, 0x7772, RZ ;  /* 0x0000777212077816 */ /* 0x000fca00000000ff */
[----:B------:R0:W-:Y:S04]  /*63280*/  @P5 STG.E.U8 desc[UR44][R226.64], R7 ;  /* 0x00000007e2005986 */ /* 0x0001e8000c10112c */
[----:B0-----:R-:W2:Y:S04]  /*63290*/  LDL.LU.64 R226, [R1+0x1838] ;  /* 0x0018380001e27983 */ /* 0x001ea80000300a00 */
[----:B------:R-:W2:Y:S01]  /*632a0*/  LDL.LU.64 R60, [R1+0x1830] ;  /* 0x00183000013c7983 */ /* 0x000ea20000300a00 */
[----:B------:R-:W-:Y:S02]  /*632b0*/  LOP3.LUT R9, R9, 0xffffffef, RZ, 0xc0, !PT ;  /* 0xffffffef09097812 */ /* 0x000fe400078ec0ff */
[----:B---3--:R-:W-:-:S02]  /*632c0*/  LOP3.LUT P6, RZ, R232, 0x1000, RZ, 0xc0, !PT ;  /* 0x00001000e8ff7812 */ /* 0x008fc400078cc0ff */
[C---:B------:R-:W-:Y:S02]  /*632d0*/  LOP3.LUT P3, RZ, R232.reuse, 0x1, RZ, 0xc0, !PT ;  /* 0x00000001e8ff7812 */ /* 0x040fe4000786c0ff */
[C---:B------:R-:W-:Y:S02]  /*632e0*/  LOP3.LUT P0, RZ, R232.reuse, 0x2, RZ, 0xc0, !PT ;  /* 0x00000002e8ff7812 */ /* 0x040fe4000780c0ff */
[----:B------:R-:W-:Y:S02]  /*632f0*/  LOP3.LUT P2, RZ, R232, 0x4, RZ, 0xc0, !PT ;  /* 0x00000004e8ff7812 */ /* 0x000fe4000784c0ff */
[----:B------:R-:W-:Y:S02]  /*63300*/  PRMT R18, R18, 0x7773, RZ ;  /* 0x0000777312127816 */ /* 0x000fe400000000ff */
[----:B------:R-:W-:Y:S02]  /*63310*/  PRMT R7, R67, 0x7770, RZ ;  /* 0x0000777043077816 */ /* 0x000fe400000000ff */
[----:B------:R-:W-:Y:S01]  /*63320*/  LOP3.LUT P5, RZ, R232, 0x8, RZ, 0xc0, !PT ;  /* 0x00000008e8ff7812 */ /* 0x000fe200078ac0ff */
[----:B------:R-:W3:Y:S04]  /*63330*/  LDL.LU.64 R56, [R1+0x1820] ;  /* 0x0018200001387983 */ /* 0x000ee80000300a00 */
[----:B------:R-:W3:Y:S04]  /*63340*/  LDL.LU.64 R42, [R1+0x1818] ;  /* 0x00181800012a7983 */ /* 0x000ee80000300a00 */
[----:B------:R-:W3:Y:S04]  /*63350*/  LDL.LU.64 R38, [R1+0x1810] ;  /* 0x0018100001267983 */ /* 0x000ee80000300a00 */
[----:B------:R-:W3:Y:S01]  /*63360*/  LDL.LU.64 R40, [R1+0x1808] ;  /* 0x0018080001287983 */ /* 0x000ee20000300a00 */
        /* <DEDUP_REMOVED lines=21> */
[----:B------:R0:W-:Y:S04]  /*634c0*/  @P3 STG.E.U8 desc[UR44][R36.64], R18 ;  /* 0x0000001224003986 */ /* 0x0001e8000c10112c */
[----:B----4-:R1:W-:Y:S06]  /*634d0*/  @P0 STG.E.U8 desc[UR44][R30.64], R7 ;  /* 0x000000071e000986 */ /* 0x0103ec000c10112c */
[----:B------:R-:W-:-:S02]  /*634e0*/  @P6 LOP3.LUT R9, R9, 0x800, RZ, 0xfc, !PT ;  /* 0x0000080009096812 */ /* 0x000fc400078efcff */
[----:B------:R-:W-:Y:S01]  /*634f0*/  LOP3.LUT P6, RZ, R232, 0x10, RZ, 0xc0, !PT ;  /* 0x00000010e8ff7812 */ /* 0x000fe200078cc0ff */
[----:B0-----:R-:W4:Y:S01]  /*63500*/  LDL.LU.64 R36, [R1+0x1800] ;  /* 0x0018000001247983 */ /* 0x001f220000300a00 */
[----:B-1----:R-:W-:-:S03]  /*63510*/  PRMT R7, R67, 0x7771, RZ ;  /* 0x0000777143077816 */ /* 0x002fc600000000ff */
[----:B------:R-:W4:Y:S04]  /*63520*/  LDL.LU.64 R30, [R1+0x17f8] ;  /* 0x0017f800011e7983 */ /* 0x000f280000300a00 */
[----:B------:R0:W-:Y:S02]  /*63530*/  @P2 STG.E.U8 desc[UR44][R228.64], R7 ;  /* 0x00000007e4002986 */ /* 0x0001e4000c10112c */
[C---:B0-----:R-:W-:Y:S02]  /*63540*/  PRMT R7, R67.reuse, 0x7772, RZ ;  /* 0x0000777243077816 */ /* 0x041fe400000000ff */
[----:B------:R-:W-:Y:S01]  /*63550*/  PRMT R67, R67, 0x7773, RZ ;  /* 0x0000777343437816 */ /* 0x000fe200000000ff */
[----:B------:R-:W4:Y:S04]  /*63560*/  LDL.LU.64 R228, [R1+0x17f0] ;  /* 0x0017f00001e47983 */ /* 0x000f280000300a00 */
[----:B--2---:R0:W-:Y:S04]  /*63570*/  @P5 STG.E.U8 desc[UR44][R28.64], R7 ;  /* 0x000000071c005986 */ /* 0x0041e8000c10112c */
[----:B------:R-:W-:Y:S01]  /*63580*/  @P6 STG.E.U8 desc[UR44][R224.64], R67 ;  /* 0x00000043e0006986 */ /* 0x000fe2000c10112c */
[----:B------:R-:W-:-:S02]  /*63590*/  LOP3.LUT P6, RZ, R9, 0x800, RZ, 0xc0, !PT ;  /* 0x0000080009ff7812 */ /* 0x000fc400078cc0ff */
[----:B0-----:R-:W-:-:S11]  /*635a0*/  PRMT R7, R19, 0x7770, RZ ;  /* 0x0000777013077816 */ /* 0x001fd600000000ff */
[----:B------:R0:W-:Y:S01]  /*635b0*/  @P6 STG.E.U8 desc[UR44][R24.64], R7 ;  /* 0x0000000718006986 */ /* 0x0001e2000c10112c */
[----:B------:R-:W-:-:S03]  /*635c0*/  LOP3.LUT P6, RZ, R9, 0x400, RZ, 0xc0, !PT ;  /* 0x0000040009ff7812 */ /* 0x000fc600078cc0ff */
[----:B0-----:R-:W2:Y:S01]  /*635d0*/  LDL.LU.64 R24, [R1+0x23c0] ;  /* 0x0023c00001187983 */ /* 0x001ea20000300a00 */
[----:B------:R-:W-:-:S03]  /*635e0*/  PRMT R7, R19, 0x7771, RZ ;  /* 0x0000777113077816 */ /* 0x000fc600000000ff */
[----:B------:R-:W4:Y:S04]  /*635f0*/  LDL.LU.64 R28, [R1+0x17e8] ;  /* 0x0017e800011c7983 */ /* 0x000f280000300a00 */
[----:B------:R-:W4:Y:S04]  /*63600*/  LDL.LU.64 R224, [R1+0x17e0] ;  /* 0x0017e00001e07983 */ /* 0x000f280000300a00 */
[----:B------:R0:W-:Y:S01]  /*63610*/  @P6 STG.E.U8 desc[UR44][R226.64], R7 ;  /* 0x00000007e2006986 */ /* 0x0001e2000c10112c */
[----:B------:R-:W-:Y:S02]  /*63620*/  LOP3.LUT P6, RZ, R9, 0x200, RZ, 0xc0, !PT ;  /* 0x0000020009ff7812 */ /* 0x000fe400078cc0ff */
[----:B0-----:R-:W-:Y:S01]  /*63630*/  PRMT R7, R19, 0x7772, RZ ;  /* 0x0000777213077816 */ /* 0x001fe200000000ff */
[----:B------:R-:W4:Y:S10]  /*63640*/  LDL.LU.64 R226, [R1+0x17d8] ;  /* 0x0017d80001e27983 */ /* 0x000f340000300a00 */
[----:B------:R-:W-:Y:S01]  /*63650*/  @P6 STG.E.U8 desc[UR44][R60.64], R7 ;  /* 0x000000073c006986 */ /* 0x000fe2000c10112c */
[----:B------:R-:W-:-:S02]  /*63660*/  LOP3.LUT P6, RZ, R9, 0x100, RZ, 0xc0, !PT ;  /* 0x0000010009ff7812 */ /* 0x000fc400078cc0ff */
[----:B------:R-:W-:-:S11]  /*63670*/  PRMT R19, R19, 0x7773, RZ ;  /* 0x0000777313137816 */ /* 0x000fd600000000ff */
[----:B------:R0:W-:Y:S04]  /*63680*/  @P6 STG.E.U8 desc[UR44][R20.64], R19 ;  /* 0x0000001314006986 */ /* 0x0001e8000c10112c */
[----:B0-----:R-:W4:Y:S01]  /*63690*/  LDL.LU.64 R20, [R1+0x23b8] ;  /* 0x0023b80001147983 */ /* 0x001f220000300a00 */
[----:B------:R-:W-:Y:S02]  /*636a0*/  LOP3.LUT P6, RZ, R9, 0x80, RZ, 0xc0, !PT ;  /* 0x0000008009ff7812 */ /* 0x000fe400078cc0ff */
[C---:B------:R-:W-:Y:S02]  /*636b0*/  LOP3.LUT P1, RZ, R232.reuse, 0x2000, RZ, 0xc0, !PT ;  /* 0x00002000e8ff7812 */ /* 0x040fe4000782c0ff */
[C---:B------:R-:W-:Y:S02]  /*636c0*/  LOP3.LUT P4, RZ, R232.reuse, 0x4000, RZ, 0xc0, !PT ;  /* 0x00004000e8ff7812 */ /* 0x040fe4000788c0ff */
[----:B------:R-:W-:-:S02]  /*636d0*/  LOP3.LUT P3, RZ, R232, 0x8000, RZ, 0xc0, !PT ;  /* 0x00008000e8ff7812 */ /* 0x000fc4000786c0ff */
[----:B------:R-:W-:Y:S02]  /*636e0*/  LOP3.LUT P0, RZ, R232, 0x10000, RZ, 0xc0, !PT ;  /* 0x00010000e8ff7812 */ /* 0x000fe4000780c0ff */
[----:B--2---:R-:W-:-:S05]  /*636f0*/  PRMT R7, R24, 0x7770, RZ ;  /* 0x0000777018077816 */ /* 0x004fca00000000ff */
[----:B---3--:R0:W-:Y:S01]  /*63700*/  @P6 STG.E.U8 desc[UR44][R56.64], R7 ;  /* 0x0000000738006986 */ /* 0x0081e2000c10112c */
[----:B------:R-:W-:Y:S02]  /*63710*/  LOP3.LUT P6, RZ, R9, 0x40, RZ, 0xc0, !PT ;  /* 0x0000004009ff7812 */ /* 0x000fe400078cc0ff */
[----:B0-----:R-:W-:-:S11]  /*63720*/  PRMT R7, R24, 0x7771, RZ ;  /* 0x0000777118077816 */ /* 0x001fd600000000ff */
[----:B------:R0:W-:Y:S01]  /*63730*/  @P6 STG.E.U8 desc[UR44][R42.64], R7 ;  /* 0x000000072a006986 */ /* 0x0001e2000c10112c */
[----:B------:R-:W-:Y:S02]  /*63740*/  LOP3.LUT P6, RZ, R9, 0x20, RZ, 0xc0, !PT ;  /* 0x0000002009ff7812 */ /* 0x000fe400078cc0ff */
[----:B0-----:R-:W-:-:S11]  /*63750*/  PRMT R7, R24, 0x7772, RZ ;  /* 0x0000777218077816 */ /* 0x001fd600000000ff */
[----:B------:R4:W-:Y:S01]  /*63760*/  @P6 STG.E.U8 desc[UR44][R38.64], R7 ;  /* 0x0000000726006986 */ /* 0x0009e2000c10112c */
[----:B------:R-:W-:Y:S02]  /*63770*/  LOP3.LUT P6, RZ, R9, 0x10, RZ, 0xc0, !PT ;  /* 0x0000001009ff7812 */ /* 0x000fe400078cc0ff */
[----:B------:R-:W-:Y:S02]  /*63780*/  PRMT R24, R24, 0x7773, RZ ;  /* 0x0000777318187816 */ /* 0x000fe400000000ff */
[----:B----4-:R-:W-:-:S09]  /*63790*/  PRMT R7, R20, 0x7770, RZ ;  /* 0x0000777014077816 */ /* 0x010fd200000000ff */
[----:B------:R-:W-:Y:S04]  /*637a0*/  @P6 STG.E.U8 desc[UR44][R40.64], R24 ;  /* 0x0000001828006986 */ /* 0x000fe8000c10112c */
[----:B------:R0:W-:Y:S02]  /*637b0*/  @P1 STG.E.U8 desc[UR44][R36.64], R7 ;  /* 0x0000000724001986 */ /* 0x0001e4000c10112c */
[----:B0-----:R-:W-:-:S05]  /*637c0*/  PRMT R7, R20, 0x7771, RZ ;  /* 0x0000777114077816 */ /* 0x001fca00000000ff */
[----:B------:R0:W-:Y:S02]  /*637d0*/  @P4 STG.E.U8 desc[UR44][R30.64], R7 ;  /* 0x000000071e004986 */ /* 0x0001e4000c10112c */
[C---:B0-----:R-:W-:Y:S02]  /*637e0*/  PRMT R7, R20.reuse, 0x7772, RZ ;  /* 0x0000777214077816 */ /* 0x041fe400000000ff */
[----:B------:R-:W-:Y:S01]  /*637f0*/  PRMT R20, R20, 0x7773, RZ ;  /* 0x0000777314147816 */ /* 0x000fe200000000ff */
[----:B------:R-:W2:Y:S04]  /*63800*/  LDL.LU.64 R30, [R1+0x17d0] ;  /* 0x0017d000011e7983 */ /* 0x000ea80000300a00 */
[----:B------:R0:W-:Y:S04]  /*63810*/  @P3 STG.E.U8 desc[UR44][R228.64], R7 ;  /* 0x00000007e4003986 */ /* 0x0001e8000c10112c */
[----:B------:R1:W-:Y:S04]  /*63820*/  @P0 STG.E.U8 desc[UR44][R28.64], R20 ;  /* 0x000000141c000986 */ /* 0x0003e8000c10112c */
[----:B0-----:R-:W3:Y:S04]  /*63830*/  LDL.LU.64 R228, [R1+0x17c8] ;  /* 0x0017c80001e47983 */ /* 0x001ee80000300a00 */
[----:B-1----:R-:W4:Y:S01]  /*63840*/  LDL.LU.64 R28, [R1+0x17c0] ;  /* 0x0017c000011c7983 */ /* 0x002f220000300a00 */
[----:B------:R-:W-:-:S02]  /*63850*/  LOP3.LUT P2, RZ, R232, 0x20000, RZ, 0xc0, !PT ;  /* 0x00020000e8ff7812 */ /* 0x000fc4000784c0ff */
[C---:B------:R-:W-:Y:S02]  /*63860*/  LOP3.LUT P5, RZ, R232.reuse, 0x40000, RZ, 0xc0, !PT ;  /* 0x00040000e8ff7812 */ /* 0x040fe400078ac0ff */
[----:B------:R-:W-:Y:S02]  /*63870*/  PRMT R7, R25, 0x7770, RZ ;  /* 0x0000777019077816 */ /* 0x000fe400000000ff */
[C---:B------:R-:W-:Y:S02]  /*63880*/  LOP3.LUT P3, RZ, R232.reuse, 0x80000, RZ, 0xc0, !PT ;  /* 0x00080000e8ff7812 */ /* 0x040fe4000786c0ff */
[----:B------:R-:W-:-:S05]  /*63890*/  LOP3.LUT P0, RZ, R232, 0x100000, RZ, 0xc0, !PT ;  /* 0x00100000e8ff7812 */ /* 0x000fca000780c0ff */
[----:B------:R0:W-:Y:S01]  /*638a0*/  @P2 STG.E.U8 desc[UR44][R224.64], R7 ;  /* 0x00000007e0002986 */ /* 0x0001e2000c10112c */
[C---:B------:R-:W-:Y:S02]  /*638b0*/  LOP3.LUT P2, RZ, R232.reuse, 0x200000, RZ, 0xc0, !PT ;  /* 0x00200000e8ff7812 */ /* 0x040fe4000784c0ff */
[C---:B0-----:R-:W-:Y:S01]  /*638c0*/  PRMT R7, R25.reuse, 0x7771, RZ ;  /* 0x0000777119077816 */ /* 0x041fe200000000ff */
[----:B------:R-:W4:Y:S04]  /*638d0*/  LDL.LU.64 R224, [R1+0x17b0] ;  /* 0x0017b00001e07983 */ /* 0x000f280000300a00 */
[----:B------:R0:W-:Y:S01]  /*638e0*/  @P5 STG.E.U8 desc[UR44][R226.64], R7 ;  /* 0x00000007e2005986 */ /* 0x0001e2000c10112c */
[----:B------:R-:W-:Y:S02]  /*638f0*/  LOP3.LUT P5, RZ, R232, 0x400000, RZ, 0xc0, !PT ;  /* 0x00400000e8ff7812 */ /* 0x000fe400078ac0ff */
[----:B0-----:R-:W-:-:S02]  /*63900*/  PRMT R7, R25, 0x7772, RZ ;  /* 0x0000777219077816 */ /* 0x001fc400000000ff */
[----:B------:R-:W-:Y:S01]  /*63910*/  PRMT R25, R25, 0x7773, RZ ;  /* 0x0000777319197816 */ /* 0x000fe200000000ff */
[----:B------:R-:W4:Y:S04]  /*63920*/  LDL.LU.64 R226, [R1+0x17a8] ;  /* 0x0017a80001e27983 */ /* 0x000f280000300a00 */
[----:B------:R-:W4:Y:S04]  /*63930*/  LDL.LU.64 R230, [R1+0x1798] ;  /* 0x0017980001e67983 */ /* 0x000f280000300a00 */
[----:B------:R-:W4:Y:S04]  /*63940*/  LDL.LU.64 R60, [R1+0x1790] ;  /* 0x00179000013c7983 */ /* 0x000f280000300a00 */
[----:B------:R-:W4:Y:S04]  /*63950*/  LDL.LU.64 R56, [R1+0x1788] ;  /* 0x0017880001387983 */ /* 0x000f280000300a00 */
        /* <DEDUP_REMOVED lines=8> */
[----:B------:R-:W-:Y:S01]  /*639e0*/  LOP3.LUT R10, R10, 0xbfffffff, RZ, 0xc0, !PT ;  /* 0xbfffffff0a0a7812 */ /* 0x000fe200078ec0ff */
[----:B--2---:R0:W-:Y:S02]  /*639f0*/  @P3 STG.E.U8 desc[UR44][R30.64], R7 ;  /* 0x000000071e003986 */ /* 0x0041e4000c10112c */
[C---:B0-----:R-:W-:Y:S02]  /*63a00*/  PRMT R7, R21.reuse, 0x7770, RZ ;  /* 0x0000777015077816 */ /* 0x041fe400000000ff */
[----:B---3--:R-:W-:Y:S04]  /*63a10*/  @P0 STG.E.U8 desc[UR44][R228.64], R25 ;  /* 0x00000019e4000986 */ /* 0x008fe8000c10112c */
[----:B----4-:R0:W-:Y:S02]  /*63a20*/  @P2 STG.E.U8 desc[UR44][R28.64], R7 ;  /* 0x000000071c002986 */ /* 0x0101e4000c10112c */
[----:B0-----:R-:W-:-:S05]  /*63a30*/  PRMT R7, R21, 0x7771, RZ ;  /* 0x0000777115077816 */ /* 0x001fca00000000ff */
[----:B------:R0:W-:Y:S04]  /*63a40*/  @P5 STG.E.U8 desc[UR44][R26.64], R7 ;  /* 0x000000071a005986 */ /* 0x0001e8000c10112c */
[----:B0-----:R-:W2:Y:S01]  /*63a50*/  LDL.LU.64 R26, [R1+0x23b0] ;  /* 0x0023b000011a7983 */ /* 0x001ea20000300a00 */
[----:B------:R-:W-:Y:S02]  /*63a60*/  @P6 LOP3.LUT R10, R10, 0x40000000, RZ, 0xfc, !PT ;  /* 0x400000000a0a6812 */ /* 0x000fe400078efcff */
[----:B------:R-:W-:Y:S02]  /*63a70*/  LOP3.LUT P6, RZ, R232, 0x10000000, RZ, 0xc0, !PT ;  /* 0x10000000e8ff7812 */ /* 0x000fe400078cc0ff */
[----:B------:R-:W-:Y:S02]  /*63a80*/  LOP3.LUT R9, R9, 0xfffffffe, RZ, 0xc0, !PT ;  /* 0xfffffffe09097812 */ /* 0x000fe400078ec0ff */
[----:B------:R-:W-:-:S02]  /*63a90*/  PRMT R7, R21, 0x7772, RZ ;  /* 0x0000777215077816 */ /* 0x000fc400000000ff */
[----:B------:R-:W-:Y:S01]  /*63aa0*/  LOP3.LUT R10, R10, 0x7fffffff, RZ, 0xc0, !PT ;  /* 0x7fffffff0a0a7812 */ /* 0x000fe200078ec0ff */
[----:B------:R-:W3:Y:S01]  /*63ab0*/  LDL.LU.64 R38, [R1+0x1778] ;  /* 0x0017780001267983 */ /* 0x000ee20000300a00 */
[----:B------:R-:W-:-:S03]  /*63ac0*/  PRMT R21, R21, 0x7773, RZ ;  /* 0x0000777315157816 */ /* 0x000fc600000000ff */
[----:B------:R-:W4:Y:S04]  /*63ad0*/  LDL.LU.64 R40, [R1+0x1770] ;  /* 0x0017700001287983 */ /* 0x000f280000300a00 */
[----:B------:R-:W4:Y:S04]  /*63ae0*/  LDL.LU.64 R36, [R1+0x1768] ;  /* 0x0017680001247983 */ /* 0x000f280000300a00 */
[----:B------:R-:W4:Y:S04]  /*63af0*/  LDL.LU.64 R30, [R1+0x1760] ;  /* 0x00176000011e7983 */ /* 0x000f280000300a00 */
[----:B------:R-:W4:Y:S04]  /*63b00*/  LDL.LU.64 R228, [R1+0x1758] ;  /* 0x0017580001e47983 */ /* 0x000f280000300a00 */
[----:B------:R-:W4:Y:S01]  /*63b10*/  LDL.LU.64 R28, [R1+0x1750] ;  /* 0x00175000011c7983 */ /* 0x000f220000300a00 */
[----:B------:R-:W-:-:S02]  /*63b20*/  @P6 LOP3.LUT R10, R10, 0x80000000, RZ, 0xfc, !PT ;  /* 0x800000000a0a6812 */ /* 0x000fc400078efcff */
[----:B------:R-:W-:-:S13]  /*63b30*/  LOP3.LUT P6, RZ, R232, 0x8000000, RZ, 0xc0, !PT ;  /* 0x08000000e8ff7812 */ /* 0x000fda00078cc0ff */
        /* <DEDUP_REMOVED lines=13> */
[----:B0-----:R-:W4:Y:S10]  /*63c10*/  LDL.LU.64 R224, [R1+0x1748] ;  /* 0x0017480001e07983 */ /* 0x001f340000300a00 */
[----:B------:R-:W-:Y:S01]  /*63c20*/  @P6 STG.E.U8 desc[UR44][R226.64], R21 ;  /* 0x00000015e2006986 */ /* 0x000fe2000c10112c */
[----:B------:R-:W-:-:S02]  /*63c30*/  LOP3.LUT P6, RZ, R9, 0x4, RZ, 0xc0, !PT ;  /* 0x0000000409ff7812 */ /* 0x000fc400078cc0ff */
[----:B--2---:R-:W-:-:S11]  /*63c40*/  PRMT R7, R26, 0x7770, RZ ;  /* 0x000077701a077816 */ /* 0x004fd600000000ff */
[----:B------:R0:W-:Y:S04]  /*63c50*/  @P6 STG.E.U8 desc[UR44][R22.64], R7 ;  /* 0x0000000716006986 */ /* 0x0001e8000c10112c */
[----:B0-----:R-:W2:Y:S04]  /*63c60*/  LDL.LU.64 R22, [R1+0x23a8] ;  /* 0x0023a80001167983 */ /* 0x001ea80000300a00 */
[----:B------:R-:W4:Y:S01]  /*63c70*/  LDL.LU.64 R226, [R1+0x1740] ;  /* 0x0017400001e27983 */ /* 0x000f220000300a00 */
[----:B------:R-:W-:Y:S02]  /*63c80*/  LOP3.LUT P6, RZ, R9, 0x2, RZ, 0xc0, !PT ;  /* 0x0000000209ff7812 */ /* 0x000fe400078cc0ff */
[----:B------:R-:W-:-:S11]  /*63c90*/  PRMT R7, R26, 0x7771, RZ ;  /* 0x000077711a077816 */ /* 0x000fd600000000ff */
[----:B------:R0:W-:Y:S01]  /*63ca0*/  @P6 STG.E.U8 desc[UR44][R230.64], R7 ;  /* 0x00000007e6006986 */ /* 0x0001e2000c10112c */
[----:B------:R-:W-:Y:S02]  /*63cb0*/  LOP3.LUT P6, RZ, R9, 0x1, RZ, 0xc0, !PT ;  /* 0x0000000109ff7812 */ /* 0x000fe400078cc0ff */
[----:B0-----:R-:W-:-:S11]  /*63cc0*/  PRMT R7, R26, 0x7772, RZ ;  /* 0x000077721a077816 */ /* 0x001fd600000000ff */
[----:B------:R2:W-:Y:S01]  /*63cd0*/  @P6 STG.E.U8 desc[UR44][R60.64], R7 ;  /* 0x000000073c006986 */ /* 0x0005e2000c10112c */
[----:B------:R-:W-:Y:S02]  /*63ce0*/  LOP3.LUT P6, RZ, R10, 0x80000000, RZ, 0xc0, !PT ;  /* 0x800000000aff7812 */ /* 0x000fe400078cc0ff */
[----:B------:R-:W-:-:S11]  /*63cf0*/  PRMT R26, R26, 0x7773, RZ ;  /* 0x000077731a1a7816 */ /* 0x000fd600000000ff */
[----:B------:R-:W-:Y:S01]  /*63d00*/  @P6 STG.E.U8 desc[UR44][R56.64], R26 ;  /* 0x0000001a38006986 */ /* 0x000fe2000c10112c */
[----:B------:R-:W-:Y:S02]  /*63d10*/  LOP3.LUT P6, RZ, R10, 0x40000000, RZ, 0xc0, !PT ;  /* 0x400000000aff7812 */ /* 0x000fe400078cc0ff */
[C---:B------:R-:W-:Y:S02]  /*63d20*/  LOP3.LUT P1, RZ, R233.reuse, 0x1, RZ, 0xc0, !PT ;  /* 0x00000001e9ff7812 */ /* 0x040fe4000782c0ff */
[C---:B------:R-:W-:Y:S02]  /*63d30*/  LOP3.LUT P4, RZ, R233.reuse, 0x2, RZ, 0xc0, !PT ;  /* 0x00000002e9ff7812 */ /* 0x040fe4000788c0ff */
[C---:B------:R-:W-:Y:S02]  /*63d40*/  LOP3.LUT P3, RZ, R233.reuse, 0x4, RZ, 0xc0, !PT ;  /* 0x00000004e9ff7812 */ /* 0x040fe4000786c0ff */
[C---:B------:R-:W-:Y:S02]  /*63d50*/  LOP3.LUT P0, RZ, R233.reuse, 0x8, RZ, 0xc0, !PT ;  /* 0x00000008e9ff7812 */ /* 0x040fe4000780c0ff */
[----:B------:R-:W-:-:S02]  /*63d60*/  LOP3.LUT P2, RZ, R233, 0x10, RZ, 0xc0, !PT ;  /* 0x00000010e9ff7812 */ /* 0x000fc4000784c0ff */
[----:B------:R-:W-:Y:S02]  /*63d70*/  LOP3.LUT P5, RZ, R233, 0x20, RZ, 0xc0, !PT ;  /* 0x00000020e9ff7812 */ /* 0x000fe400078ac0ff */
[----:B--2---:R-:W-:-:S05]  /*63d80*/  PRMT R7, R22, 0x7770, RZ ;  /* 0x0000777016077816 */ /* 0x004fca00000000ff */
[----:B------:R0:W-:Y:S01]  /*63d90*/  @P6 STG.E.U8 desc[UR44][R42.64], R7 ;  /* 0x000000072a006986 */ /* 0x0001e2000c10112c */
[----:B------:R-:W-:Y:S02]  /*63da0*/  LOP3.LUT P6, RZ, R10, 0x20000000, RZ, 0xc0, !PT ;  /* 0x200000000aff7812 */ /* 0x000fe400078cc0ff */
[----:B0-----:R-:W-:-:S11]  /*63db0*/  PRMT R7, R22, 0x7771, RZ ;  /* 0x0000777116077816 */ /* 0x001fd600000000ff */
[----:B---3--:R0:W-:Y:S01]  /*63dc0*/  @P6 STG.E.U8 desc[UR44][R38.64], R7 ;  /* 0x0000000726006986 */ /* 0x0081e2000c10112c */
[----:B------:R-:W-:Y:S02]  /*63dd0*/  LOP3.LUT P6, RZ, R10, 0x10000000, RZ, 0xc0, !PT ;  /* 0x100000000aff7812 */ /* 0x000fe400078cc0ff */
[C---:B0-----:R-:W-:Y:S02]  /*63de0*/  PRMT R7, R22.reuse, 0x7772, RZ ;  /* 0x0000777216077816 */ /* 0x041fe400000000ff */
[----:B------:R-:W-:-:S09]  /*63df0*/  PRMT R22, R22, 0x7773, RZ ;  /* 0x0000777316167816 */ /* 0x000fd200000000ff */
[----:B----4-:R0:W-:Y:S04]  /*63e00*/  @P6 STG.E.U8 desc[UR44][R40.64], R7 ;  /* 0x0000000728006986 */ /* 0x0101e8000c10112c */
[----:B------:R-:W-:Y:S01]  /*63e10*/  @P1 STG.E.U8 desc[UR44][R36.64], R22 ;  /* 0x0000001624001986 */ /* 0x000fe2000c10112c */
[----:B0-----:R-:W-:-:S05]  /*63e20*/  PRMT R7, R27, 0x7770, RZ ;  /* 0x000077701b077816 */ /* 0x001fca00000000ff */
[----:B------:R0:W-:Y:S02]  /*63e30*/  @P4 STG.E.U8 desc[UR44][R30.64], R7 ;  /* 0x000000071e004986 */ /* 0x0001e4000c10112c */
[----:B0-----:R-:W-:-:S05]  /*63e40*/  PRMT R7, R27, 0x7771, RZ ;  /* 0x000077711b077816 */ /* 0x001fca00000000ff */
[----:B------:R0:W-:Y:S01]  /*63e50*/  @P3 STG.E.U8 desc[UR44][R228.64], R7 ;  /* 0x00000007e4003986 */ /* 0x0001e2000c10112c */
[----:B------:R-:W-:Y:S02]  /*63e60*/  LOP3.LUT P3, RZ, R233, 0x40, RZ, 0xc0, !PT ;  /* 0x00000040e9ff7812 */ /* 0x000fe4000786c0ff */
[C---:B0-----:R-:W-:Y:S02]  /*63e70*/  PRMT R7, R27.reuse, 0x7772, RZ ;  /* 0x000077721b077816 */ /* 0x041fe400000000ff */
[----:B------:R-:W-:-:S03]  /*63e80*/  PRMT R27, R27, 0x7773, RZ ;  /* 0x000077731b1b7816 */ /* 0x000fc600000000ff */
[----:B------:R0:W-:Y:S04]  /*63e90*/  @P0 STG.E.U8 desc[UR44][R28.64], R7 ;  /* 0x000000071c000986 */ /* 0x0001e8000c10112c */
[----:B------:R1:W-:Y:S01]  /*63ea0*/  @P2 STG.E.U8 desc[UR44][R224.64], R27 ;  /* 0x0000001be0002986 */ /* 0x0003e2000c10112c */
[----:B0-----:R-:W-:-:S03]  /*63eb0*/  PRMT R7, R23, 0x7770, RZ ;  /* 0x0000777017077816 */ /* 0x001fc600000000ff */
[----:B------:R-:W2:Y:S04]  /*63ec0*/  LDL.LU.64 R28, [R1+0x1730] ;  /* 0x00173000011c7983 */ /* 0x000ea80000300a00 */
[----:B-1----:R-:W3:Y:S04]  /*63ed0*/  LDL.LU.64 R224, [R1+0x1728] ;  /* 0x0017280001e07983 */ /* 0x002ee80000300a00 */
[----:B------:R0:W-:Y:S02]  /*63ee0*/  @P5 STG.E.U8 desc[UR44][R226.64], R7 ;  /* 0x00000007e2005986 */ /* 0x0001e4000c10112c */
[----:B0-----:R-:W-:-:S02]  /*63ef0*/  PRMT R7, R23, 0x7771, RZ ;  /* 0x0000777117077816 */ /* 0x001fc400000000ff */
[----:B------:R-:W4:Y:S04]  /*63f00*/  LDL.LU.64 R226, [R1+0x1718] ;  /* 0x0017180001e27983 */ /* 0x000f280000300a00 */
[----:B------:R-:W4:Y:S04]  /*63f10*/  LDL.LU.64 R230, [R1+0x1710] ;  /* 0x0017100001e67983 */ /* 0x000f280000300a00 */
[----:B------:R-:W4:Y:S04]  /*63f20*/  LDL.LU.64 R60, [R1+0x1708] ;  /* 0x00170800013c7983 */ /* 0x000f280000300a00 */
[----:B------:R0:W-:Y:S04]  /*63f30*/  @P3 STG.E.U8 desc[UR44][R44.64], R7 ;  /* 0x000000072c003986 */ /* 0x0001e8000c10112c */
[----:B0-----:R-:W4:Y:S01]  /*63f40*/  LDL.LU.64 R44, [R1+0x23a0] ;  /* 0x0023a000012c7983 */ /* 0x001f220000300a00 */
[----:B------:R-:W-:-:S02]  /*63f50*/  LOP3.LUT P6, RZ, R233, 0x40000, RZ, 0xc0, !PT ;  /* 0x00040000e9ff7812 */ /* 0x000fc400078cc0ff */
[----:B------:R-:W-:Y:S02]  /*63f60*/  LOP3.LUT R10, R10, 0xffefffff, RZ, 0xc0, !PT ;  /* 0xffefffff0a0a7812 */ /* 0x000fe400078ec0ff */
[C---:B------:R-:W-:Y:S02]  /*63f70*/  LOP3.LUT P0, RZ, R233.reuse, 0x80, RZ, 0xc0, !PT ;  /* 0x00000080e9ff7812 */ /* 0x040fe4000780c0ff */
[C---:B------:R-:W-:Y:S02]  /*63f80*/  LOP3.LUT P2, RZ, R233.reuse, 0x100, RZ, 0xc0, !PT ;  /* 0x00000100e9ff7812 */ /* 0x040fe4000784c0ff */
[----:B------:R-:W-:Y:S02]  /*63f90*/  LOP3.LUT P5, RZ, R233, 0x200, RZ, 0xc0, !PT ;  /* 0x00000200e9ff7812 */ /* 0x000fe400078ac0ff */
[----:B------:R-:W-:Y:S01]  /*63fa0*/  PRMT R7, R23, 0x7772, RZ ;  /* 0x0000777217077816 */ /* 0x000fe200000000ff */
[----:B------:R-:W4:Y:S02]  /*63fb0*/  LDL.LU.64 R56, [R1+0x1700] ;  /* 0x0017000001387983 */ /* 0x000f240000300a00 */
[----:B------:R-:W-:-:S02]  /*63fc0*/  @P6 LOP3.LUT R10, R10, 0x100000, RZ, 0xfc, !PT ;  /* 0x001000000a0a6812 */ /* 0x000fc400078efcff */
[----:B------:R-:W-:Y:S02]  /*63fd0*/  LOP3.LUT P6, RZ, R233, 0x20000, RZ, 0xc0, !PT ;  /* 0x00020000e9ff7812 */ /* 0x000fe400078cc0ff */
[----:B------:R-:W-:Y:S01]  /*63fe0*/  PRMT R23, R23, 0x7773, RZ ;  /* 0x0000777317177816 */ /* 0x000fe200000000ff */
[----:B------:R-:W4:Y:S01]  /*63ff0*/  LDL.LU.64 R42, [R1+0x16f8] ;  /* 0x0016f800012a7983 */ /* 0x000f220000300a00 */
[----:B------:R-:W-:-:S03]  /*64000*/  LOP3.LUT R10, R10, 0xffdfffff, RZ, 0xc0, !PT ;  /* 0xffdfffff0a0a7812 */ /* 0x000fc600078ec0ff */
[----:B------:R-:W4:Y:S04]  /*64010*/  LDL.LU.64 R38, [R1+0x16f0] ;  /* 0x0016f00001267983 */ /* 0x000f280000300a00 */
[----:B------:R-:W4:Y:S04]  /*64020*/  LDL.LU.64 R40, [R1+0x16e8] ;  /* 0x0016e80001287983 */ /* 0x000f280000300a00 */
[----:B------:R-:W4:Y:S01]  /*64030*/  LDL.LU.64 R36, [R1+0x16e0] ;  /* 0x0016e00001247983 */ /* 0x000f220000300a00 */
[----:B------:R-:W-:Y:S02]  /*64040*/  @P6 LOP3.LUT R10, R10, 0x200000, RZ, 0xfc, !PT ;  /* 0x002000000a0a6812 */ /* 0x000fe400078efcff */
        /* <DEDUP_REMOVED lines=19> */
[----:B--2---:R4:W-:Y:S04]  /*64180*/  @P0 STG.E.U8 desc[UR44][R28.64], R7 ;  /* 0x000000071c000986 */ /* 0x0049e8000c10112c */
[----:B---3--:R-:W-:Y:S01]  /*64190*/  @P2 STG.E.U8 desc[UR44][R224.64], R23 ;  /* 0x00000017e0002986 */ /* 0x008fe2000c10112c */
[----:B----4-:R-:W-:-:S05]  /*641a0*/  PRMT R7, R44, 0x7770, RZ ;  /* 0x000077702c077816 */ /* 0x010fca00000000ff */
[----:B------:R0:W-:Y:S04]  /*641b0*/  @P5 STG.E.U8 desc[UR44][R52.64], R7 ;  /* 0x0000000734005986 */ /* 0x0001e8000c10112c */
[----:B0-----:R-:W2:Y:S04]  /*641c0*/  LDL.LU.64 R52, [R1+0x2398] ;  /* 0x0023980001347983 */ /* 0x001ea80000300a00 */
[----:B------:R-:W3:Y:S04]  /*641d0*/  LDL.LU.64 R30, [R1+0x16d8] ;  /* 0x0016d800011e7983 */ /* 0x000ee80000300a00 */
[----:B------:R-:W4:Y:S04]  /*641e0*/  LDL.LU.64 R228, [R1+0x16d0] ;  /* 0x0016d00001e47983 */ /* 0x000f280000300a00 */
[----:B------:R-:W4:Y:S01]  /*641f0*/  LDL.LU.64 R28, [R1+0x16c8] ;  /* 0x0016c800011c7983 */ /* 0x000f220000300a00 */
[----:B------:R-:W-:-:S03]  /*64200*/  PRMT R7, R44, 0x7771, RZ ;  /* 0x000077712c077816 */ /* 0x000fc600000000ff */
[----:B------:R-:W4:Y:S04]  /*64210*/  LDL.LU.64 R224, [R1+0x16c0] ;  /* 0x0016c00001e07983 */ /* 0x000f280000300a00 */
[----:B------:R0:W-:Y:S04]  /*64220*/  @P6 STG.E.U8 desc[UR44][R226.64], R7 ;  /* 0x00000007e2006986 */ /* 0x0001e8000c10112c */
[----:B0-----:R-:W4:Y:S01]  /*64230*/  LDL.LU.64 R226, [R1+0x16b8] ;  /* 0x0016b80001e27983 */ /* 0x001f220000300a00 */
[----:B------:R-:W-:Y:S02]  /*64240*/  LOP3.LUT P6, RZ, R10, 0x8000000, RZ, 0xc0, !PT ;  /* 0x080000000aff7812 */ /* 0x000fe400078cc0ff */
[----:B------:R-:W-:-:S02]  /*64250*/  PRMT R7, R44, 0x7772, RZ ;  /* 0x000077722c077816 */ /* 0x000fc400000000ff */
[----:B------:R-:W-:-:S09]  /*64260*/  PRMT R44, R44, 0x7773, RZ ;  /* 0x000077732c2c7816 */ /* 0x000fd200000000ff */
[----:B------:R2:W-:Y:S01]  /*64270*/  @P6 STG.E.U8 desc[UR44][R230.64], R7 ;  /* 0x00000007e6006986 */ /* 0x0005e2000c10112c */
[----:B------:R-:W-:-:S13]  /*64280*/  LOP3.LUT P6, RZ, R10, 0x4000000, RZ, 0xc0, !PT ;  /* 0x040000000aff7812 */ /* 0x000fda00078cc0ff */
        /* <DEDUP_REMOVED lines=20> */
[----:B0-----:R-:W-:-:S11]  /*643d0*/  PRMT R7, R45, 0x7770, RZ ;  /* 0x000077702d077816 */ /* 0x001fd600000000ff */
[----:B------:R0:W-:Y:S01]  /*643e0*/  @P6 STG.E.U8 desc[UR44][R36.64], R7 ;  /* 0x0000000724006986 */ /* 0x0001e2000c10112c */
[----:B------:R-:W-:Y:S02]  /*643f0*/  LOP3.LUT P6, RZ, R10, 0x100000, RZ, 0xc0, !PT ;  /* 0x001000000aff7812 */ /* 0x000fe400078cc0ff */
[----:B0-----:R-:W-:-:S11]  /*64400*/  PRMT R7, R45, 0x7771, RZ ;  /* 0x000077712d077816 */ /* 0x001fd600000000ff */
[----:B---3--:R0:W-:Y:S02]  /*64410*/  @P6 STG.E.U8 desc[UR44][R30.64], R7 ;  /* 0x000000071e006986 */ /* 0x0081e4000c10112c */
[C---:B0-----:R-:W-:Y:S02]  /*64420*/  PRMT R7, R45.reuse, 0x7772, RZ ;  /* 0x000077722d077816 */ /* 0x041fe400000000ff */
[----:B------:R-:W-:-:S03]  /*64430*/  PRMT R45, R45, 0x7773, RZ ;  /* 0x000077732d2d7816 */ /* 0x000fc600000000ff */
[----:B----4-:R0:W-:Y:S04]  /*64440*/  @P1 STG.E.U8 desc[UR44][R228.64], R7 ;  /* 0x00000007e4001986 */ /* 0x0101e8000c10112c */
[----:B------:R-:W-:Y:S01]  /*64450*/  @P4 STG.E.U8 desc[UR44][R28.64], R45 ;  /* 0x0000002d1c004986 */ /* 0x000fe2000c10112c */
[----:B0-----:R-:W-:-:S05]  /*64460*/  PRMT R7, R53, 0x7770, RZ ;  /* 0x0000777035077816 */ /* 0x001fca00000000ff */
[----:B------:R0:W-:Y:S02]  /*64470*/  @P3 STG.E.U8 desc[UR44][R224.64], R7 ;  /* 0x00000007e0003986 */ /* 0x0001e4000c10112c */
[----:B0-----:R-:W-:-:S05]  /*64480*/  PRMT R7, R53, 0x7771, RZ ;  /* 0x0000777135077816 */ /* 0x001fca00000000ff */
[----:B------:R0:W-:Y:S02]  /*64490*/  @P0 STG.E.U8 desc[UR44][R226.64], R7 ;  /* 0x00000007e2000986 */ /* 0x0001e4000c10112c */
[C---:B0-----:R-:W-:Y:S02]  /*644a0*/  PRMT R7, R53.reuse, 0x7772, RZ ;  /* 0x0000777235077816 */ /* 0x041fe400000000ff */
[----:B------:R-:W-:-:S03]  /*644b0*/  PRMT R53, R53, 0x7773, RZ ;  /* 0x0000777335357816 */ /* 0x000fc600000000ff */
[----:B------:R0:W-:Y:S04]  /*644c0*/  @P2 STG.E.U8 desc[UR44][R234.64], R7 ;  /* 0x00000007ea002986 */ /* 0x0001e8000c10112c */
[----:B------:R1:W-:Y:S04]  /*644d0*/  @P5 STG.E.U8 desc[UR44][R46.64], R53 ;  /* 0x000000352e005986 */ /* 0x0003e8000c10112c */
[----:B0-----:R-:W2:Y:S04]  /*644e0*/  LDL.LU.64 R234, [R1+0x2390] ;  /* 0x0023900001ea7983 */ /* 0x001ea80000300a00 */
[----:B-1----:R-:W3:Y:S04]  /*644f0*/  LDL.LU.64 R46, [R1+0x2388] ;  /* 0x00238800012e7983 */ /* 0x002ee80000300a00 */
[----:B------:R-:W4:Y:S01]  /*64500*/  LDL.LU.64 R30, [R1+0x16a0] ;  /* 0x0016a000011e7983 */ /* 0x000f220000300a00 */
[----:B------:R-:W-:-:S02]  /*64510*/  LOP3.LUT P3, RZ, R233, 0x2000000, RZ, 0xc0, !PT ;  /* 0x02000000e9ff7812 */ /* 0x000fc4000786c0ff */
[----:B------:R-:W-:Y:S01]  /*64520*/  LOP3.LUT P0, RZ, R233, 0x4000000, RZ, 0xc0, !PT ;  /* 0x04000000e9ff7812 */ /* 0x000fe2000780c0ff */
[----:B------:R-:W2:Y:S04]  /*64530*/  LDL.LU.64 R228, [R1+0x1690] ;  /* 0x0016900001e47983 */ /* 0x000ea80000300a00 */
[----:B------:R-:W2:Y:S04]  /*64540*/  LDL.LU.64 R28, [R1+0x1688] ;  /* 0x00168800011c7983 */ /* 0x000ea80000300a00 */
[----:B------:R-:W2:Y:S04]  /*64550*/  LDL.LU.64 R224, [R1+0x1680] ;  /* 0x0016800001e07983 */ /* 0x000ea80000300a00 */
[----:B------:R-:W2:Y:S04]  /*64560*/  LDL.LU.64 R226, [R1+0x1678] ;  /* 0x0016780001e27983 */ /* 0x000ea80000300a00 */
[----:B------:R-:W2:Y:S04]  /*64570*/  LDL.LU.64 R60, [R1+0x1670] ;  /* 0x00167000013c7983 */ /* 0x000ea80000300a00 */
[----:B------:R-:W2:Y:S04]  /*64580*/  LDL.LU.64 R56, [R1+0x1668] ;  /* 0x0016680001387983 */ /* 0x000ea80000300a00 */
[----:B------:R-:W2:Y:S01]  /*64590*/  LDL.LU.64 R42, [R1+0x1660] ;  /* 0x00166000012a7983 */ /* 0x000ea20000300a00 */
[----:B------:R-:W-:-:S02]  /*645a0*/  LOP3.LUT R10, R10, 0xffffefff, RZ, 0xc0, !PT ;  /* 0xffffefff0a0a7812 */ /* 0x000fc400078ec0ff */
[----:B---3--:R-:W-:-:S05]  /*645b0*/  PRMT R7, R46, 0x7770, RZ ;  /* 0x000077702e077816 */ /* 0x008fca00000000ff */
[----:B----4-:R0:W-:Y:S02]  /*645c0*/  @P3 STG.E.U8 desc[UR44][R30.64], R7 ;  /* 0x000000071e003986 */ /* 0x0101e4000c10112c */
[----:B0-----:R-:W-:-:S05]  /*645d0*/  PRMT R7, R46, 0x7771, RZ ;  /* 0x000077712e077816 */ /* 0x001fca00000000ff */
[----:B------:R0:W-:Y:S04]  /*645e0*/  @P0 STG.E.U8 desc[UR44][R54.64], R7 ;  /* 0x0000000736000986 */ /* 0x0001e8000c10112c */
[----:B0-----:R-:W3:Y:S04]  /*645f0*/  LDL.LU.64 R54, [R1+0x2380] ;  /* 0x0023800001367983 */ /* 0x001ee80000300a00 */
[----:B------:R-:W4:Y:S01]  /*64600*/  LDL.LU.64 R38, [R1+0x1658] ;  /* 0x0016580001267983 */ /* 0x000f220000300a00 */
[----:B--2---:R-:W-:Y:S02]  /*64610*/  LOP3.LUT P6, RZ, R234, 0x20, RZ, 0xc0, !PT ;  /* 0x00000020eaff7812 */ /* 0x004fe400078cc0ff */
[----:B------:R-:W-:-:S02]  /*64620*/  LOP3.LUT P2, RZ, R233, 0x8000000, RZ, 0xc0, !PT ;  /* 0x08000000e9ff7812 */ /* 0x000fc4000784c0ff */
[----:B------:R-:W-:Y:S02]  /*64630*/  LOP3.LUT P5, RZ, R233, 0x10000000, RZ, 0xc0, !PT ;  /* 0x10000000e9ff7812 */ /* 0x000fe400078ac0ff */
[----:B------:R-:W-:Y:S01]  /*64640*/  PRMT R7, R46, 0x7772, RZ ;  /* 0x000077722e077816 */ /* 0x000fe200000000ff */
[----:B------:R-:W2:Y:S06]  /*64650*/  LDL.LU.64 R40, [R1+0x1648] ;  /* 0x0016480001287983 */ /* 0x000eac0000300a00 */
[----:B------:R-:W-:Y:S02]  /*64660*/  @P6 LOP3.LUT R10, R10, 0x1000, RZ, 0xfc, !PT ;  /* 0x000010000a0a6812 */ /* 0x000fe400078efcff */
[----:B------:R-:W-:Y:S01]  /*64670*/  LOP3.LUT P6, RZ, R234, 0x10, RZ, 0xc0, !PT ;  /* 0x00000010eaff7812 */ /* 0x000fe200078cc0ff */
[----:B------:R0:W-:Y:S01]  /*64680*/  @P2 STG.E.U8 desc[UR44][R228.64], R7 ;  /* 0x00000007e4002986 */ /* 0x0001e2000c10112c */
[----:B------:R-:W-:-:S02]  /*64690*/  PRMT R46, R46, 0x7773, RZ ;  /* 0x000077732e2e7816 */ /* 0x000fc400000000ff */
[----:B------:R-:W-:Y:S01]  /*646a0*/  LOP3.LUT R10, R10, 0xffffdfff, RZ, 0xc0, !PT ;  /* 0xffffdfff0a0a7812 */ /* 0x000fe200078ec0ff */
[----:B------:R-:W2:Y:S04]  /*646b0*/  LDL.LU.64 R36, [R1+0x1640] ;  /* 0x0016400001247983 */ /* 0x000ea80000300a00 */
[----:B------:R1:W-:Y:S04]  /*646c0*/  @P5 STG.E.U8 desc[UR44][R28.64], R46 ;  /* 0x0000002e1c005986 */ /* 0x0003e8000c10112c */
[----:B------:R-:W2:Y:S01]  /*646d0*/  LDL.LU.64 R30, [R1+0x1638] ;  /* 0x00163800011e7983 */ /* 0x000ea20000300a00 */
[----:B------:R-:W-:-:S02]  /*646e0*/  @P6 LOP3.LUT R10, R10, 0x2000, RZ, 0xfc, !PT ;  /* 0x000020000a0a6812 */ /* 0x000fc400078efcff */
[----:B------:R-:W-:Y:S01]  /*646f0*/  LOP3.LUT P6, RZ, R234, 0x8, RZ, 0xc0, !PT ;  /* 0x00000008eaff7812 */ /* 0x000fe200078cc0ff */
[----:B0-----:R-:W2:Y:S04]  /*64700*/  LDL.LU.64 R228, [R1+0x1630] ;  /* 0x0016300001e47983 */ /* 0x001ea80000300a00 */
[----:B-1----:R-:W2:Y:S01]  /*64710*/  LDL.LU.64 R28, [R1+0x1628] ;  /* 0x00162800011c7983 */ /* 0x002ea20000300a00 */
[----:B------:R-:W-:-:S07]  /*64720*/  LOP3.LUT R10, R10, 0xffffbfff, RZ, 0xc0, !PT ;  /* 0xffffbfff0a0a7812 */ /* 0x000fce00078ec0ff */
        /* <DEDUP_REMOVED lines=17> */
[----:B---3--:R-:W-:-:S11]  /*64840*/  PRMT R7, R54, 0x7770, RZ ;  /* 0x0000777036077816 */ /* 0x008fd600000000ff */
[----:B------:R0:W-:Y:S01]  /*64850*/  @P6 STG.E.U8 desc[UR44][R224.64], R7 ;  /* 0x00000007e0006986 */ /* 0x0001e2000c10112c */
[----:B------:R-:W-:Y:S02]  /*64860*/  LOP3.LUT P6, RZ, R10, 0x80000, RZ, 0xc0, !PT ;  /* 0x000800000aff7812 */ /* 0x000fe400078cc0ff */
[----:B0-----:R-:W-:Y:S01]  /*64870*/  PRMT R7, R54, 0x7771, RZ ;  /* 0x0000777136077816 */ /* 0x001fe200000000ff */
[----:B------:R-:W3:Y:S10]  /*64880*/  LDL.LU.64 R224, [R1+0x1620] ;  /* 0x0016200001e07983 */ /* 0x000ef40000300a00 */
[----:B------:R0:W-:Y:S01]  /*64890*/  @P6 STG.E.U8 desc[UR44][R226.64], R7 ;  /* 0x00000007e2006986 */ /* 0x0001e2000c10112c */
[----:B------:R-:W-:-:S02]  /*648a0*/  LOP3.LUT P6, RZ, R10, 0x40000, RZ, 0xc0, !PT ;  /* 0x000400000aff7812 */ /* 0x000fc400078cc0ff */
[----:B0-----:R-:W-:Y:S01]  /*648b0*/  PRMT R7, R54, 0x7772, RZ ;  /* 0x0000777236077816 */ /* 0x001fe200000000ff */
[----:B------:R-:W3:Y:S10]  /*648c0*/  LDL.LU.64 R226, [R1+0x1618] ;  /* 0x0016180001e27983 */ /* 0x000ef40000300a00 */
[----:B------:R0:W-:Y:S01]  /*648d0*/  @P6 STG.E.U8 desc[UR44][R60.64], R7 ;  /* 0x000000073c006986 */ /* 0x0001e2000c10112c */
[----:B------:R-:W-:-:S02]  /*648e0*/  LOP3.LUT P6, RZ, R10, 0x20000, RZ, 0xc0, !PT ;  /* 0x000200000aff7812 */ /* 0x000fc400078cc0ff */
[----:B------:R-:W-:-:S11]  /*648f0*/  PRMT R54, R54, 0x7773, RZ ;  /* 0x0000777336367816 */ /* 0x000fd600000000ff */
[----:B------:R-:W-:Y:S01]  /*64900*/  @P6 STG.E.U8 desc[UR44][R56.64], R54 ;  /* 0x0000003638006986 */ /* 0x000fe2000c10112c */
[----:B------:R-:W-:Y:S02]  /*64910*/  LOP3.LUT P6, RZ, R10, 0x10000, RZ, 0xc0, !PT ;  /* 0x000100000aff7812 */ /* 0x000fe400078cc0ff */
[----:B0-----:R-:W-:-:S11]  /*64920*/  PRMT R7, R47, 0x7770, RZ ;  /* 0x000077702f077816 */ /* 0x001fd600000000ff */
[----:B------:R0:W-:Y:S01]  /*64930*/  @P6 STG.E.U8 desc[UR44][R42.64], R7 ;  /* 0x000000072a006986 */ /* 0x0001e2000c10112c */
[----:B------:R-:W-:Y:S02]  /*64940*/  LOP3.LUT P6, RZ, R10, 0x8000, RZ, 0xc0, !PT ;  /* 0x000080000aff7812 */ /* 0x000fe400078cc0ff */
[----:B0-----:R-:W-:-:S11]  /*64950*/  PRMT R7, R47, 0x7771, RZ ;  /* 0x000077712f077816 */ /* 0x001fd600000000ff */
[----:B----4-:R0:W-:Y:S01]  /*64960*/  @P6 STG.E.U8 desc[UR44][R38.64], R7 ;  /* 0x0000000726006986 */ /* 0x0101e2000c10112c */
[----:B------:R-:W-:Y:S02]  /*64970*/  LOP3.LUT P6, RZ, R10, 0x4000, RZ, 0xc0, !PT ;  /* 0x000040000aff7812 */ /* 0x000fe400078cc0ff */
[----:B0-----:R-:W-:-:S11]  /*64980*/  PRMT R7, R47, 0x7772, RZ ;  /* 0x000077722f077816 */ /* 0x001fd600000000ff */
[----:B------:R0:W-:Y:S04]  /*64990*/  @P6 STG.E.U8 desc[UR44][R48.64], R7 ;  /* 0x0000000730006986 */ /* 0x0001e8000c10112c */
[----:B0-----:R-:W4:Y:S01]  /*649a0*/  LDL.LU.64 R48, [R1+0x2378] ;  /* 0x0023780001307983 */ /* 0x001f220000300a00 */
[----:B------:R-:W-:Y:S02]  /*649b0*/  LOP3.LUT P6, RZ, R10, 0x2000, RZ, 0xc0, !PT ;  /* 0x000020000aff7812 */ /* 0x000fe400078cc0ff */
[----:B------:R-:W-:Y:S02]  /*649c0*/  PRMT R47, R47, 0x7773, RZ ;  /* 0x000077732f2f7816 */ /* 0x000fe400000000ff */
[----:B------:R-:W-:Y:S02]  /*649d0*/  LOP3.LUT P1, RZ, R234, 0x40, RZ, 0xc0, !PT ;  /* 0x00000040eaff7812 */ /* 0x000fe4000782c0ff */
[----:B------:R-:W-:-:S07]  /*649e0*/  PRMT R7, R55, 0x7770, RZ ;  /* 0x0000777037077816 */ /* 0x000fce00000000ff */
[----:B--2---:R-:W-:Y:S01]  /*649f0*/  @P6 STG.E.U8 desc[UR44][R40.64], R47 ;  /* 0x0000002f28006986 */ /* 0x004fe2000c10112c */
[----:B------:R-:W-:Y:S02]  /*64a00*/  LOP3.LUT P6, RZ, R10, 0x1000, RZ, 0xc0, !PT ;  /* 0x000010000aff7812 */ /* 0x000fe400078cc0ff */
[C---:B------:R-:W-:Y:S02]  /*64a10*/  LOP3.LUT P4, RZ, R234.reuse, 0x80, RZ, 0xc0, !PT ;  /* 0x00000080eaff7812 */ /* 0x040fe4000788c0ff */
[C---:B------:R-:W-:Y:S02]  /*64a20*/  LOP3.LUT P3, RZ, R234.reuse, 0x100, RZ, 0xc0, !PT ;  /* 0x00000100eaff7812 */ /* 0x040fe4000786c0ff */
[----:B------:R-:W-:-:S07]  /*64a30*/  LOP3.LUT P0, RZ, R234, 0x200, RZ, 0xc0, !PT ;  /* 0x00000200eaff7812 */ /* 0x000fce000780c0ff */
[----:B------:R0:W-:Y:S01]  /*64a40*/  @P6 STG.E.U8 desc[UR44][R36.64], R7 ;  /* 0x0000000724006986 */ /* 0x0001e2000c10112c */
[----:B------:R-:W-:Y:S02]  /*64a50*/  LOP3.LUT P2, RZ, R234, 0x400, RZ, 0xc0, !PT ;  /* 0x00000400eaff7812 */ /* 0x000fe4000784c0ff */
[----:B0-----:R-:W-:-:S05]  /*64a60*/  PRMT R7, R55, 0x7771, RZ ;  /* 0x0000777137077816 */ /* 0x001fca00000000ff */
[----:B------:R0:W-:Y:S01]  /*64a70*/  @P1 STG.E.U8 desc[UR44][R30.64], R7 ;  /* 0x000000071e001986 */ /* 0x0001e2000c10112c */
[----:B------:R-:W-:Y:S02]  /*64a80*/  LOP3.LUT P5, RZ, R234, 0x800, RZ, 0xc0, !PT ;  /* 0x00000800eaff7812 */ /* 0x000fe400078ac0ff */
[C---:B0-----:R-:W-:Y:S02]  /*64a90*/  PRMT R7, R55.reuse, 0x7772, RZ ;  /* 0x0000777237077816 */ /* 0x041fe400000000ff */
[----:B------:R-:W-:-:S03]  /*64aa0*/  PRMT R55, R55, 0x7773, RZ ;  /* 0x0000777337377816 */ /* 0x000fc600000000ff */
[----:B------:R4:W-:Y:S04]  /*64ab0*/  @P4 STG.E.U8 desc[UR44][R228.64], R7 ;  /* 0x00000007e4004986 */ /* 0x0009e8000c10112c */
[----:B------:R-:W-:Y:S01]  /*64ac0*/  @P3 STG.E.U8 desc[UR44][R28.64], R55 ;  /* 0x000000371c003986 */ /* 0x000fe2000c10112c */
[----:B------:R-:W-:Y:S02]  /*64ad0*/  LOP3.LUT P6, RZ, R234, 0x1000000, RZ, 0xc0, !PT ;  /* 0x01000000eaff7812 */ /* 0x000fe400078cc0ff */
[----:B------:R-:W-:Y:S02]  /*64ae0*/  LOP3.LUT R10, R10, 0xffffffef, RZ, 0xc0, !PT ;  /* 0xffffffef0a0a7812 */ /* 0x000fe400078ec0ff */
[----:B----4-:R-:W-:-:S05]  /*64af0*/  PRMT R7, R48, 0x7770, RZ ;  /* 0x0000777030077816 */ /* 0x010fca00000000ff */
[----:B---3--:R0:W-:Y:S02]  /*64b00*/  @P0 STG.E.U8 desc[UR44][R224.64], R7 ;  /* 0x00000007e0000986 */ /* 0x0081e4000c10112c */
        /* <DEDUP_REMOVED lines=33> */
[C---:B------:R-:W-:Y:S02]  /*64d20*/  LOP3.LUT P3, RZ, R234.reuse, 0x1000, RZ, 0xc0, !PT ;  /* 0x00001000eaff7812 */ /* 0x040fe4000786c0ff */
[----:B------:R-:W-:-:S07]  /*64d30*/  LOP3.LUT P0, RZ, R234, 0x2000, RZ, 0xc0, !PT ;  /* 0x00002000eaff7812 */ /* 0x000fce000780c0ff */
[----:B------:R-:W-:Y:S02]  /*64d40*/  @P6 LOP3.LUT R10, R10, 0x400, RZ, 0xfc, !PT ;  /* 0x000004000a0a6812 */ /* 0x000fe400078efcff */
[C---:B------:R-:W-:Y:S02]  /*64d50*/  LOP3.LUT P6, RZ, R234.reuse, 0x20000, RZ, 0xc0, !PT ;  /* 0x00020000eaff7812 */ /* 0x040fe400078cc0ff */
[----:B------:R-:W-:Y:S02]  /*64d60*/  LOP3.LUT P2, RZ, R234, 0x4000, RZ, 0xc0, !PT ;  /* 0x00004000eaff7812 */ /* 0x000fe4000784c0ff */
[----:B------:R-:W-:Y:S02]  /*64d70*/  PRMT R48, R48, 0x7773, RZ ;  /* 0x0000777330307816 */ /* 0x000fe400000000ff */
[----:B------:R-:W-:Y:S02]  /*64d80*/  LOP3.LUT R10, R10, 0xfffff7ff, RZ, 0xc0, !PT ;  /* 0xfffff7ff0a0a7812 */ /* 0x000fe400078ec0ff */
[----:B------:R-:W-:-:S05]  /*64d90*/  LOP3.LUT P5, RZ, R234, 0x8000, RZ, 0xc0, !PT ;  /* 0x00008000eaff7812 */ /* 0x000fca00078ac0ff */
[----:B------:R-:W-:Y:S02]  /*64da0*/  @P6 LOP3.LUT R10, R10, 0x800, RZ, 0xfc, !PT ;  /* 0x000008000a0a6812 */ /* 0x000fe400078efcff */
[----:B------:R-:W-:Y:S02]  /*64db0*/  LOP3.LUT P6, RZ, R234, 0x10000, RZ, 0xc0, !PT ;  /* 0x00010000eaff7812 */ /* 0x000fe400078cc0ff */
[C---:B--2---:R-:W-:Y:S01]  /*64dc0*/  PRMT R7, R32.reuse, 0x7770, RZ ;  /* 0x0000777020077816 */ /* 0x044fe200000000ff */
[----:B---3--:R0:W-:Y:S04]  /*64dd0*/  @P3 STG.E.U8 desc[UR44][R40.64], R48 ;  /* 0x0000003028003986 */ /* 0x0081e8000c10112c */
[----:B----4-:R1:W-:Y:S04]  /*64de0*/  @P0 STG.E.U8 desc[UR44][R36.64], R7 ;  /* 0x0000000724000986 */ /* 0x0103e8000c10112c */
[----:B0-----:R-:W2:Y:S01]  /*64df0*/  LDL.LU.64 R40, [R1+0x15a8] ;  /* 0x0015a80001287983 */ /* 0x001ea20000300a00 */
[----:B-1----:R-:W-:-:S03]  /*64e00*/  PRMT R7, R32, 0x7771, RZ ;  /* 0x0000777120077816 */ /* 0x002fc600000000ff */
[----:B------:R-:W3:Y:S04]  /*64e10*/  LDL.LU.64 R36, [R1+0x15a0] ;  /* 0x0015a00001247983 */ /* 0x000ee80000300a00 */
[----:B------:R0:W-:Y:S02]  /*64e20*/  @P2 STG.E.U8 desc[UR44][R30.64], R7 ;  /* 0x000000071e002986 */ /* 0x0001e4000c10112c */
[C---:B0-----:R-:W-:Y:S02]  /*64e30*/  PRMT R7, R32.reuse, 0x7772, RZ ;  /* 0x0000777220077816 */ /* 0x041fe400000000ff */
[----:B------:R-:W-:Y:S01]  /*64e40*/  PRMT R32, R32, 0x7773, RZ ;  /* 0x0000777320207816 */ /* 0x000fe200000000ff */
[----:B------:R-:W4:Y:S04]  /*64e50*/  LDL.LU.64 R30, [R1+0x1598] ;  /* 0x00159800011e7983 */ /* 0x000f280000300a00 */
[----:B------:R0:W-:Y:S04]  /*64e60*/  @P5 STG.E.U8 desc[UR44][R228.64], R7 ;  /* 0x00000007e4005986 */ /* 0x0001e8000c10112c */
[----:B------:R1:W-:Y:S01]  /*64e70*/  @P6 STG.E.U8 desc[UR44][R28.64], R32 ;  /* 0x000000201c006986 */ /* 0x0003e2000c10112c */
[----:B------:R-:W-:-:S02]  /*64e80*/  LOP3.LUT P6, RZ, R10, 0x800, RZ, 0xc0, !PT ;  /* 0x000008000aff7812 */ /* 0x000fc400078cc0ff */
[----:B0-----:R-:W-:Y:S01]  /*64e90*/  PRMT R7, R49, 0x7770, RZ ;  /* 0x0000777031077816 */ /* 0x001fe200000000ff */
[----:B------:R-:W4:Y:S04]  /*64ea0*/  LDL.LU.64 R228, [R1+0x1590] ;  /* 0x0015900001e47983 */ /* 0x000f280000300a00 */
[----:B-1----:R-:W4:Y:S06]  /*64eb0*/  LDL.LU.64 R28, [R1+0x1588] ;  /* 0x00158800011c7983 */ /* 0x002f2c0000300a00 */
        /* <DEDUP_REMOVED lines=10> */
[----:B------:R-:W-:-:S11]  /*64f60*/  PRMT R49, R49, 0x7773, RZ ;  /* 0x0000777331317816 */ /* 0x000fd600000000ff */
[----:B------:R-:W-:Y:S01]  /*64f70*/  @P6 STG.E.U8 desc[UR44][R42.64], R49 ;  /* 0x000000312a006986 */ /* 0x000fe2000c10112c */
[----:B------:R-:W-:Y:S02]  /*64f80*/  LOP3.LUT P6, RZ, R10, 0x80, RZ, 0xc0, !PT ;  /* 0x000000800aff7812 */ /* 0x000fe400078cc0ff */
[----:B0-----:R-:W-:-:S11]  /*64f90*/  PRMT R7, R33, 0x7770, RZ ;  /* 0x0000777021077816 */ /* 0x001fd600000000ff */
[----:B------:R0:W-:Y:S01]  /*64fa0*/  @P6 STG.E.U8 desc[UR44][R50.64], R7 ;  /* 0x0000000732006986 */ /* 0x0001e2000c10112c */
[----:B------:R-:W-:-:S03]  /*64fb0*/  LOP3.LUT P6, RZ, R10, 0x40, RZ, 0xc0, !PT ;  /* 0x000000400aff7812 */ /* 0x000fc600078cc0ff */
[----:B0-----:R-:W3:Y:S01]  /*64fc0*/  LDL.LU.64 R50, [R1+0x2368] ;  /* 0x0023680001327983 */ /* 0x001ee20000300a00 */
[----:B------:R-:W-:-:S09]  /*64fd0*/  PRMT R7, R33, 0x7771, RZ ;  /* 0x0000777121077816 */ /* 0x000fd200000000ff */
[----:B------:R0:W-:Y:S01]  /*64fe0*/  @P6 STG.E.U8 desc[UR44][R38.64], R7 ;  /* 0x0000000726006986 */ /* 0x0001e2000c10112c */
[----:B------:R-:W-:Y:S02]  /*64ff0*/  LOP3.LUT P6, RZ, R10, 0x20, RZ, 0xc0, !PT ;  /* 0x000000200aff7812 */ /* 0x000fe400078cc0ff */
[----:B0-----:R-:W-:-:S11]  /*65000*/  PRMT R7, R33, 0x7772, RZ ;  /* 0x0000777221077816 */ /* 0x001fd600000000ff */
[----:B------:R0:W-:Y:S04]  /*65010*/  @P6 STG.E.U8 desc[UR44][R34.64], R7 ;  /* 0x0000000722006986 */ /* 0x0001e8000c10112c */
[----:B0-----:R-:W4:Y:S01]  /*65020*/  LDL.LU.64 R34, [R1+0x2360] ;  /* 0x0023600001227983 */ /* 0x001f220000300a00 */
[----:B------:R-:W-:Y:S02]  /*65030*/  LOP3.LUT P6, RZ, R10, 0x10, RZ, 0xc0, !PT ;  /* 0x000000100aff7812 */ /* 0x000fe400078cc0ff */
[C---:B------:R-:W-:Y:S02]  /*65040*/  LOP3.LUT P1, RZ, R234.reuse, 0x2000000, RZ, 0xc0, !PT ;  /* 0x02000000eaff7812 */ /* 0x040fe4000782c0ff */
[----:B------:R-:W-:Y:S02]  /*65050*/  LOP3.LUT P4, RZ, R234, 0x4000000, RZ, 0xc0, !PT ;  /* 0x04000000eaff7812 */ /* 0x000fe4000788c0ff */
[----:B------:R-:W-:-:S02]  /*65060*/  PRMT R33, R33, 0x7773, RZ ;  /* 0x0000777321217816 */ /* 0x000fc400000000ff */
[C---:B------:R-:W-:Y:S02]  /*65070*/  LOP3.LUT P3, RZ, R234.reuse, 0x8000000, RZ, 0xc0, !PT ;  /* 0x08000000eaff7812 */ /* 0x040fe4000786c0ff */
[C---:B------:R-:W-:Y:S02]  /*65080*/  LOP3.LUT P0, RZ, R234.reuse, 0x10000000, RZ, 0xc0, !PT ;  /* 0x10000000eaff7812 */ /* 0x040fe4000780c0ff */
[C---:B------:R-:W-:Y:S02]  /*65090*/  LOP3.LUT P2, RZ, R234.reuse, 0x20000000, RZ, 0xc0, !PT ;  /* 0x20000000eaff7812 */ /* 0x040fe4000784c0ff */
[----:B------:R-:W-:Y:S01]  /*650a0*/  LOP3.LUT P5, RZ, R234, 0x40000000, RZ, 0xc0, !PT ;  /* 0x40000000eaff7812 */ /* 0x000fe200078ac0ff */
[----:B--2---:R-:W-:Y:S01]  /*650b0*/  @P6 STG.E.U8 desc[UR44][R40.64], R33 ;  /* 0x0000002128006986 */ /* 0x004fe2000c10112c */
[----:B---3--:R-:W-:-:S05]  /*650c0*/  PRMT R7, R50, 0x7770, RZ ;  /* 0x0000777032077816 */ /* 0x008fca00000000ff */
[----:B------:R0:W-:Y:S02]  /*650d0*/  @P1 STG.E.U8 desc[UR44][R36.64], R7 ;  /* 0x0000000724001986 */ /* 0x0001e4000c10112c */
[C---:B0-----:R-:W-:Y:S02]  /*650e0*/  PRMT R7, R50.reuse, 0x7771, RZ ;  /* 0x0000777132077816 */ /* 0x041fe400000000ff */
[----:B------:R-:W2:Y:S04]  /*650f0*/  LDL.LU.64 R36, [R1+0x1570] ;  /* 0x0015700001247983 */ /* 0x000ea80000300a00 */
[----:B----4-:R0:W-:Y:S02]  /*65100*/  @P4 STG.E.U8 desc[UR44][R30.64], R7 ;  /* 0x000000071e004986 */ /* 0x0101e4000c10112c */
[----:B0-----:R-:W-:-:S02]  /*65110*/  PRMT R7, R50, 0x7772, RZ ;  /* 0x0000777232077816 */ /* 0x001fc400000000ff */
[----:B------:R-:W3:Y:S01]  /*65120*/  LDL.LU.64 R30, [R1+0x1568] ;  /* 0x00156800011e7983 */ /* 0x000ee20000300a00 */
[----:B------:R-:W-:-:S03]  /*65130*/  PRMT R50, R50, 0x7773, RZ ;  /* 0x0000777332327816 */ /* 0x000fc600000000ff */
[----:B------:R0:W-:Y:S04]  /*65140*/  @P3 STG.E.U8 desc[UR44][R228.64], R7 ;  /* 0x00000007e4003986 */ /* 0x0001e8000c10112c */
[----:B------:R1:W-:Y:S04]  /*65150*/  @P0 STG.E.U8 desc[UR44][R28.64], R50 ;  /* 0x000000321c000986 */ /* 0x0003e8000c10112c */
[----:B0-----:R-:W4:Y:S01]  /*65160*/  LDL.LU.64 R228, [R1+0x1560] ;  /* 0x0015600001e47983 */ /* 0x001f220000300a00 */
[----:B------:R-:W-:-:S03]  /*65170*/  PRMT R7, R34, 0x7770, RZ ;  /* 0x0000777022077816 */ /* 0x000fc600000000ff */
[----:B-1----:R-:W4:Y:S04]  /*65180*/  LDL.LU.64 R28, [R1+0x1558] ;  /* 0x00155800011c7983 */ /* 0x002f280000300a00 */
[----:B------:R0:W-:Y:S04]  /*65190*/  @P2 STG.E.U8 desc[UR44][R224.64], R7 ;  /* 0x00000007e0002986 */ /* 0x0001e8000c10112c */
[----:B0-----:R-:W4:Y:S01]  /*651a0*/  LDL.LU.64 R224, [R1+0x1550] ;  /* 0x0015500001e07983 */ /* 0x001f220000300a00 */
[----:B------:R-:W-:-:S05]  /*651b0*/  PRMT R7, R34, 0x7771, RZ ;  /* 0x0000777122077816 */ /* 0x000fca00000000ff */
[----:B------:R0:W-:Y:S04]  /*651c0*/  @P5 STG.E.U8 desc[UR44][R226.64], R7 ;  /* 0x00000007e2005986 */ /* 0x0001e8000c10112c */
[----:B0-----:R-:W4:Y:S04]  /*651d0*/  LDL.LU.64 R226, [R1+0x1548] ;  /* 0x0015480001e27983 */ /* 0x001f280000300a00 */
[----:B------:R-:W4:Y:S04]  /*651e0*/  LDL.LU.64 R56, [R1+0x1538] ;  /* 0x0015380001387983 */ /* 0x000f280000300a00 */
[----:B------:R-:W4:Y:S01]  /*651f0*/  LDL.LU.64 R42, [R1+0x1530] ;  /* 0x00153000012a7983 */ /* 0x000f220000300a00 */
[----:B------:R-:W-:-:S02]  /*65200*/  LOP3.LUT P6, RZ, R235, 0x800, RZ, 0xc0, !PT ;  /* 0x00000800ebff7812 */ /* 0x000fc400078cc0ff */
[----:B------:R-:W-:Y:S02]  /*65210*/  LOP3.LUT R11, R11, 0xefffffff, RZ, 0xc0, !PT ;  /* 0xefffffff0b0b7812 */ /* 0x000fe400078ec0ff */
[----:B------:R-:W-:Y:S02]  /*65220*/  LOP3.LUT R10, R10, 0xfffffffe, RZ, 0xc0, !PT ;  /* 0xfffffffe0a0a7812 */ /* 0x000fe400078ec0ff */
[----:B------:R-:W-:Y:S02]  /*65230*/  LOP3.LUT P3, RZ, R234, 0x80000000, RZ, 0xc0, !PT ;  /* 0x80000000eaff7812 */ /* 0x000fe4000786c0ff */
[C---:B------:R-:W-:Y:S02]  /*65240*/  LOP3.LUT P0, RZ, R235.reuse, 0x1, RZ, 0xc0, !PT ;  /* 0x00000001ebff7812 */ /* 0x040fe4000780c0ff */
[----:B------:R-:W-:Y:S02]  /*65250*/  LOP3.LUT P2, RZ, R235, 0x2, RZ, 0xc0, !PT ;  /* 0x00000002ebff7812 */ /* 0x000fe4000784c0ff */
[----:B------:R-:W-:-:S02]  /*65260*/  PRMT R7, R34, 0x7772, RZ ;  /* 0x0000777222077816 */ /* 0x000fc400000000ff */
[----:B------:R-:W-:Y:S01]  /*65270*/  LOP3.LUT P5, RZ, R235, 0x4, RZ, 0xc0, !PT ;  /* 0x00000004ebff7812 */ /* 0x000fe200078ac0ff */
[----:B------:R-:W4:Y:S01]  /*65280*/  LDL.LU.64 R38, [R1+0x1520] ;  /* 0x0015200001267983 */ /* 0x000f220000300a00 */
[----:B------:R-:W-:Y:S02]  /*65290*/  @P6 LOP3.LUT R11, R11, 0x10000000, RZ, 0xfc, !PT ;  /* 0x100000000b0b6812 */ /* 0x000fe400078efcff */
[----:B------:R-:W-:Y:S02]  /*652a0*/  LOP3.LUT P6, RZ, R235, 0x400, RZ, 0xc0, !PT ;  /* 0x00000400ebff7812 */ /* 0x000fe400078cc0ff */
[----:B------:R-:W-:Y:S01]  /*652b0*/  PRMT R34, R34, 0x7773, RZ ;  /* 0x0000777322227816 */ /* 0x000fe200000000ff */
[----:B------:R-:W4:Y:S01]  /*652c0*/  LDL.LU.64 R40, [R1+0x1518] ;  /* 0x0015180001287983 */ /* 0x000f220000300a00 */
[----:B------:R-:W-:-:S09]  /*652d0*/  LOP3.LUT R11, R11, 0xdfffffff, RZ, 0xc0, !PT ;  /* 0xdfffffff0b0b7812 */ /* 0x000fd200078ec0ff */
        /* <DEDUP_REMOVED lines=19> */
[----:B--2---:R0:W-:Y:S02]  /*65410*/  @P3 STG.E.U8 desc[UR44][R36.64], R7 ;  /* 0x0000000724003986 */ /* 0x0041e4000c10112c */
[C---:B0-----:R-:W-:Y:S02]  /*65420*/  PRMT R7, R51.reuse, 0x7770, RZ ;  /* 0x0000777033077816 */ /* 0x041fe400000000ff */
[----:B------:R-:W2:Y:S04]  /*65430*/  LDL.LU.64 R36, [R1+0x1510] ;  /* 0x0015100001247983 */ /* 0x000ea80000300a00 */
[----:B---3--:R0:W-:Y:S04]  /*65440*/  @P0 STG.E.U8 desc[UR44][R30.64], R34 ;  /* 0x000000221e000986 */ /* 0x0081e8000c10112c */
[----:B0-----:R-:W3:Y:S04]  /*65450*/  LDL.LU.64 R30, [R1+0x1508] ;  /* 0x00150800011e7983 */ /* 0x001ee80000300a00 */
[----:B----4-:R0:W-:Y:S02]  /*65460*/  @P2 STG.E.U8 desc[UR44][R228.64], R7 ;  /* 0x00000007e4002986 */ /* 0x0101e4000c10112c */
[----:B0-----:R-:W-:-:S02]  /*65470*/  PRMT R7, R51, 0x7771, RZ ;  /* 0x0000777133077816 */ /* 0x001fc400000000ff */
[----:B------:R-:W4:Y:S04]  /*65480*/  LDL.LU.64 R228, [R1+0x1500] ;  /* 0x0015000001e47983 */ /* 0x000f280000300a00 */
[----:B------:R0:W-:Y:S02]  /*65490*/  @P5 STG.E.U8 desc[UR44][R28.64], R7 ;  /* 0x000000071c005986 */ /* 0x0001e4000c10112c */
[----:B0-----:R-:W-:Y:S02]  /*654a0*/  PRMT R7, R51, 0x7772, RZ ;  /* 0x0000777233077816 */ /* 0x001fe400000000ff */
[----:B------:R-:W4:Y:S04]  /*654b0*/  LDL.LU.64 R28, [R1+0x14f8] ;  /* 0x0014f800011c7983 */ /* 0x000f280000300a00 */
[----:B------:R0:W-:Y:S01]  /*654c0*/  @P6 STG.E.U8 desc[UR44][R224.64], R7 ;  /* 0x00000007e0006986 */ /* 0x0001e2000c10112c */
[----:B------:R-:W-:-:S02]  /*654d0*/  LOP3.LUT P6, RZ, R10, 0x8, RZ, 0xc0, !PT ;  /* 0x000000080aff7812 */ /* 0x000fc400078cc0ff */
[----:B------:R-:W-:Y:S02]  /*654e0*/  PRMT R51, R51, 0x7773, RZ ;  /* 0x0000777333337816 */ /* 0x000fe400000000ff */
[----:B0-----:R-:W-:Y:S01]  /*654f0*/  PRMT R7, R35, 0x7770, RZ ;  /* 0x0000777023077816 */ /* 0x001fe200000000ff */
[----:B------:R-:W4:Y:S08]  /*65500*/  LDL.LU.64 R224, [R1+0x14f0] ;  /* 0x0014f00001e07983 */ /* 0x000f300000300a00 */
[----:B------:R0:W-:Y:S01]  /*65510*/  @P6 STG.E.U8 desc[UR44][R226.64], R51 ;  /* 0x00000033e2006986 */ /* 0x0001e2000c10112c */
[----:B------:R-:W-:-:S03]  /*65520*/  LOP3.LUT P6, RZ, R10, 0x4, RZ, 0xc0, !PT ;  /* 0x000000040aff7812 */ /* 0x000fc600078cc0ff */
[----:B0-----:R-:W4:Y:S10]  /*65530*/  LDL.LU.64 R226, [R1+0x14e8] ;  /* 0x0014e80001e27983 */ /* 0x001f340000300a00 */
[----:B------:R0:W-:Y:S01]  /*65540*/  @P6 STG.E.U8 desc[UR44][R68.64], R7 ;  /* 0x0000000744006986 */ /* 0x0001e2000c10112c */
[----:B------:R-:W-:-:S03]  /*65550*/  LOP3.LUT P6, RZ, R10, 0x2, RZ, 0xc0, !PT ;  /* 0x000000020aff7812 */ /* 0x000fc600078cc0ff */
[----:B0-----:R-:W2:Y:S01]  /*65560*/  LDL.LU.64 R68, [R1+0x2358] ;  /* 0x0023580001447983 */ /* 0x001ea20000300a00 */
[----:B------:R-:W-:-:S09]  /*65570*/  PRMT R7, R35, 0x7771, RZ ;  /* 0x0000777123077816 */ /* 0x000fd200000000ff */
[----:B------:R0:W-:Y:S01]  /*65580*/  @P6 STG.E.U8 desc[UR44][R56.64], R7 ;  /* 0x0000000738006986 */ /* 0x0001e2000c10112c */
[----:B------:R-:W-:Y:S02]  /*65590*/  LOP3.LUT P6, RZ, R10, 0x1, RZ, 0xc0, !PT ;  /* 0x000000010aff7812 */ /* 0x000fe400078cc0ff */
[----:B0-----:R-:W-:-:S11]  /*655a0*/  PRMT R7, R35, 0x7772, RZ ;  /* 0x0000777223077816 */ /* 0x001fd600000000ff */
[----:B------:R-:W-:Y:S01]  /*655b0*/  @P6 STG.E.U8 desc[UR44][R42.64], R7 ;  /* 0x000000072a006986 */ /* 0x000fe2000c10112c */
[----:B------:R-:W-:Y:S02]  /*655c0*/  LOP3.LUT P6, RZ, R11, 0x80000000, RZ, 0xc0, !PT ;  /* 0x800000000bff7812 */ /* 0x000fe400078cc0ff */
[----:B------:R-:W-:-:S11]  /*655d0*/  PRMT R35, R35, 0x7773, RZ ;  /* 0x0000777323237816 */ /* 0x000fd600000000ff */
[----:B------:R0:W-:Y:S04]  /*655e0*/  @P6 STG.E.U8 desc[UR44][R72.64], R35 ;  /* 0x0000002348006986 */ /* 0x0001e8000c10112c */
[----:B0-----:R-:W4:Y:S01]  /*655f0*/  LDL.LU.64 R72, [R1+0x2350] ;  /* 0x0023500001487983 */ /* 0x001f220000300a00 */
[----:B------:R-:W-:Y:S02]  /*65600*/  LOP3.LUT P6, RZ, R11, 0x40000000, RZ, 0xc0, !PT ;  /* 0x400000000bff7812 */ /* 0x000fe400078cc0ff */
[C---:B------:R-:W-:Y:S02]  /*65610*/  LOP3.LUT P1, RZ, R235.reuse, 0x1000, RZ, 0xc0, !PT ;  /* 0x00001000ebff7812 */ /* 0x040fe4000782c0ff */
[C---:B------:R-:W-:Y:S02]  /*65620*/  LOP3.LUT P4, RZ, R235.reuse, 0x2000, RZ, 0xc0, !PT ;  /* 0x00002000ebff7812 */ /* 0x040fe4000788c0ff */
[----:B------:R-:W-:-:S02]  /*65630*/  LOP3.LUT P3, RZ, R235, 0x4000, RZ, 0xc0, !PT ;  /* 0x00004000ebff7812 */ /* 0x000fc4000786c0ff */
[C---:B------:R-:W-:Y:S02]  /*65640*/  LOP3.LUT P0, RZ, R235.reuse, 0x8000, RZ, 0xc0, !PT ;  /* 0x00008000ebff7812 */ /* 0x040fe4000780c0ff */
[C---:B------:R-:W-:Y:S02]  /*65650*/  LOP3.LUT P2, RZ, R235.reuse, 0x10000, RZ, 0xc0, !PT ;  /* 0x00010000ebff7812 */ /* 0x040fe4000784c0ff */
[----:B------:R-:W-:Y:S02]  /*65660*/  LOP3.LUT P5, RZ, R235, 0x20000, RZ, 0xc0, !PT ;  /* 0x00020000ebff7812 */ /* 0x000fe400078ac0ff */
[----:B--2---:R-:W-:-:S05]  /*65670*/  PRMT R7, R68, 0x7770, RZ ;  /* 0x0000777044077816 */ /* 0x004fca00000000ff */
[----:B------:R0:W-:Y:S01]  /*65680*/  @P6 STG.E.U8 desc[UR44][R38.64], R7 ;  /* 0x0000000726006986 */ /* 0x0001e2000c10112c */
[----:B------:R-:W-:Y:S02]  /*65690*/  LOP3.LUT P6, RZ, R11, 0x20000000, RZ, 0xc0, !PT ;  /* 0x200000000bff7812 */ /* 0x000fe400078cc0ff */
[----:B0-----:R-:W-:-:S11]  /*656a0*/  PRMT R7, R68, 0x7771, RZ ;  /* 0x0000777144077816 */ /* 0x001fd600000000ff */
[----:B------:R0:W-:Y:S01]  /*656b0*/  @P6 STG.E.U8 desc[UR44][R40.64], R7 ;  /* 0x0000000728006986 */ /* 0x0001e2000c10112c */
[----:B------:R-:W-:Y:S02]  /*656c0*/  LOP3.LUT P6, RZ, R11, 0x10000000, RZ, 0xc0, !PT ;  /* 0x100000000bff7812 */ /* 0x000fe400078cc0ff */
[C---:B0-----:R-:W-:Y:S02]  /*656d0*/  PRMT R7, R68.reuse, 0x7772, RZ ;  /* 0x0000777244077816 */ /* 0x041fe400000000ff */
[----:B------:R-:W-:-:S09]  /*656e0*/  PRMT R68, R68, 0x7773, RZ ;  /* 0x0000777344447816 */ /* 0x000fd200000000ff */
[----:B------:R4:W-:Y:S04]  /*656f0*/  @P6 STG.E.U8 desc[UR44][R36.64], R7 ;  /* 0x0000000724006986 */ /* 0x0009e8000c10112c */
[----:B---3--:R-:W-:Y:S01]  /*65700*/  @P1 STG.E.U8 desc[UR44][R30.64], R68 ;  /* 0x000000441e001986 */ /* 0x008fe2000c10112c */
[----:B----4-:R-:W-:-:S05]  /*65710*/  PRMT R7, R72, 0x7770, RZ ;  /* 0x0000777048077816 */ /* 0x010fca00000000ff */
        /* <DEDUP_REMOVED lines=8> */
[----:B------:R0:W-:Y:S04]  /*657a0*/  @P5 STG.E.U8 desc[UR44][R236.64], R7 ;  /* 0x00000007ec005986 */ /* 0x0001e8000c10112c */
[----:B0-----:R-:W2:Y:S04]  /*657b0*/  LDL.LU.64 R236, [R1+0x2348] ;  /* 0x0023480001ec7983 */ /* 0x001ea80000300a00 */
[----:B------:R-:W3:Y:S04]  /*657c0*/  LDL.LU.64 R36, [R1+0x14d8] ;  /* 0x0014d80001247983 */ /* 0x000ee80000300a00 */
[----:B------:R-:W4:Y:S04]  /*657d0*/  LDL.LU.64 R30, [R1+0x14d0] ;  /* 0x0014d000011e7983 */ /* 0x000f280000300a00 */
[----:B------:R-:W2:Y:S04]  /*657e0*/  LDL.LU.64 R228, [R1+0x14c8] ;  /* 0x0014c80001e47983 */ /* 0x000ea80000300a00 */
[----:B------:R-:W2:Y:S01]  /*657f0*/  LDL.LU.64 R28, [R1+0x14b8] ;  /* 0x0014b800011c7983 */ /* 0x000ea20000300a00 */
[----:B------:R-:W-:-:S02]  /*65800*/  LOP3.LUT P6, RZ, R235, 0x40000000, RZ, 0xc0, !PT ;  /* 0x40000000ebff7812 */ /* 0x000fc400078cc0ff */
[----:B------:R-:W-:Y:S02]  /*65810*/  LOP3.LUT R11, R11, 0xffefffff, RZ, 0xc0, !PT ;  /* 0xffefffff0b0b7812 */ /* 0x000fe400078ec0ff */
[C---:B------:R-:W-:Y:S02]  /*65820*/  LOP3.LUT P3, RZ, R235.reuse, 0x40000, RZ, 0xc0, !PT ;  /* 0x00040000ebff7812 */ /* 0x040fe4000786c0ff */
[----:B------:R-:W-:Y:S02]  /*65830*/  LOP3.LUT P0, RZ, R235, 0x80000, RZ, 0xc0, !PT ;  /* 0x00080000ebff7812 */ /* 0x000fe4000780c0ff */
[----:B------:R-:W-:Y:S01]  /*65840*/  PRMT R7, R69, 0x7771, RZ ;  /* 0x0000777145077816 */ /* 0x000fe200000000ff */
[----:B------:R-:W2:Y:S01]  /*65850*/  LDL.LU.64 R224, [R1+0x14a8] ;  /* 0x0014a80001e07983 */ /* 0x000ea20000300a00 */
[C---:B------:R-:W-:Y:S02]  /*65860*/  LOP3.LUT P2, RZ, R235.reuse, 0x100000, RZ, 0xc0, !PT ;  /* 0x00100000ebff7812 */ /* 0x040fe4000784c0ff */
[----:B------:R-:W-:Y:S01]  /*65870*/  LOP3.LUT P5, RZ, R235, 0x200000, RZ, 0xc0, !PT ;  /* 0x00200000ebff7812 */ /* 0x000fe200078ac0ff */
[----:B------:R-:W2:Y:S04]  /*65880*/  LDL.LU.64 R226, [R1+0x14a0] ;  /* 0x0014a00001e27983 */ /* 0x000ea80000300a00 */
[----:B------:R-:W2:Y:S04]  /*65890*/  LDL.LU.64 R60, [R1+0x1490] ;  /* 0x00149000013c7983 */ /* 0x000ea80000300a00 */
[----:B------:R-:W2:Y:S04]  /*658a0*/  LDL.LU.64 R56, [R1+0x1488] ;  /* 0x0014880001387983 */ /* 0x000ea80000300a00 */
[----:B------:R-:W2:Y:S04]  /*658b0*/  LDL.LU.64 R42, [R1+0x1480] ;  /* 0x00148000012a7983 */ /* 0x000ea80000300a00 */
[----:B------:R-:W2:Y:S01]  /*658c0*/  LDL.LU.64 R38, [R1+0x1478] ;  /* 0x0014780001267983 */ /* 0x000ea20000300a00 */
[----:B------:R-:W-:-:S02]  /*658d0*/  @P6 LOP3.LUT R11, R11, 0x100000, RZ, 0xfc, !PT ;  /* 0x001000000b0b6812 */ /* 0x000fc400078efcff */
[----:B------:R-:W-:Y:S01]  /*658e0*/  LOP3.LUT P6, RZ, R235, 0x20000000, RZ, 0xc0, !PT ;  /* 0x20000000ebff7812 */ /* 0x000fe200078cc0ff */
[----:B------:R-:W2:Y:S01]  /*658f0*/  LDL.LU.64 R40, [R1+0x1470] ;  /* 0x0014700001287983 */ /* 0x000ea20000300a00 */
        /* <DEDUP_REMOVED lines=21> */
[----:B---3--:R0:W-:Y:S02]  /*65a50*/  @P3 STG.E.U8 desc[UR44][R36.64], R7 ;  /* 0x0000000724003986 */ /* 0x0081e4000c10112c */
[C---:B0-----:R-:W-:Y:S02]  /*65a60*/  PRMT R7, R69.reuse, 0x7772, RZ ;  /* 0x0000777245077816 */ /* 0x041fe400000000ff */
[----:B------:R-:W-:-:S03]  /*65a70*/  PRMT R69, R69, 0x7773, RZ ;  /* 0x0000777345457816 */ /* 0x000fc600000000ff */
[----:B----4-:R0:W-:Y:S04]  /*65a80*/  @P0 STG.E.U8 desc[UR44][R30.64], R7 ;  /* 0x000000071e000986 */ /* 0x0101e8000c10112c */
[----:B--2---:R-:W-:Y:S01]  /*65a90*/  @P2 STG.E.U8 desc[UR44][R228.64], R69 ;  /* 0x00000045e4002986 */ /* 0x004fe2000c10112c */
[----:B0-----:R-:W-:-:S05]  /*65aa0*/  PRMT R7, R73, 0x7770, RZ ;  /* 0x0000777049077816 */ /* 0x001fca00000000ff */
[----:B------:R0:W-:Y:S02]  /*65ab0*/  @P5 STG.E.U8 desc[UR44][R28.64], R7 ;  /* 0x000000071c005986 */ /* 0x0001e4000c10112c */
[----:B0-----:R-:W-:-:S05]  /*65ac0*/  PRMT R7, R73, 0x7771, RZ ;  /* 0x0000777149077816 */ /* 0x001fca00000000ff */
[----:B------:R0:W-:Y:S04]  /*65ad0*/  @P6 STG.E.U8 desc[UR44][R70.64], R7 ;  /* 0x0000000746006986 */ /* 0x0001e8000c10112c */
[----:B0-----:R-:W2:Y:S01]  /*65ae0*/  LDL.LU.64 R70, [R1+0x2340] ;  /* 0x0023400001467983 */ /* 0x001ea20000300a00 */
[----:B------:R-:W-:Y:S02]  /*65af0*/  LOP3.LUT P6, RZ, R11, 0x8000000, RZ, 0xc0, !PT ;  /* 0x080000000bff7812 */ /* 0x000fe400078cc0ff */
[C---:B------:R-:W-:Y:S02]  /*65b00*/  PRMT R7, R73.reuse, 0x7772, RZ ;  /* 0x0000777249077816 */ /* 0x040fe400000000ff */
[----:B------:R-:W-:Y:S01]  /*65b10*/  PRMT R73, R73, 0x7773, RZ ;  /* 0x0000777349497816 */ /* 0x000fe200000000ff */
[----:B------:R-:W3:Y:S04]  /*65b20*/  LDL.LU.64 R36, [R1+0x1468] ;  /* 0x0014680001247983 */ /* 0x000ee80000300a00 */
[----:B------:R-:W4:Y:S04]  /*65b30*/  LDL.LU.64 R30, [R1+0x1460] ;  /* 0x00146000011e7983 */ /* 0x000f280000300a00 */
[----:B------:R-:W4:Y:S04]  /*65b40*/  LDL.LU.64 R228, [R1+0x1450] ;  /* 0x0014500001e47983 */ /* 0x000f280000300a00 */
[----:B------:R-:W4:Y:S04]  /*65b50*/  LDL.LU.64 R28, [R1+0x1448] ;  /* 0x00144800011c7983 */ /* 0x000f280000300a00 */
[----:B------:R0:W-:Y:S01]  /*65b60*/  @P6 STG.E.U8 desc[UR44][R224.64], R7 ;  /* 0x00000007e0006986 */ /* 0x0001e2000c10112c */
[----:B------:R-:W-:-:S03]  /*65b70*/  LOP3.LUT P6, RZ, R11, 0x4000000, RZ, 0xc0, !PT ;  /* 0x040000000bff7812 */ /* 0x000fc600078cc0ff */
[----:B0-----:R-:W4:Y:S10]  /*65b80*/  LDL.LU.64 R224, [R1+0x1440] ;  /* 0x0014400001e07983 */ /* 0x001f340000300a00 */
[----:B------:R0:W-:Y:S01]  /*65b90*/  @P6 STG.E.U8 desc[UR44][R226.64], R73 ;  /* 0x00000049e2006986 */ /* 0x0001e2000c10112c */
[----:B------:R-:W-:-:S03]  /*65ba0*/  LOP3.LUT P6, RZ, R11, 0x2000000, RZ, 0xc0, !PT ;  /* 0x020000000bff7812 */ /* 0x000fc600078cc0ff */
[----:B0-----:R-:W4:Y:S01]  /*65bb0*/  LDL.LU.64 R226, [R1+0x1438] ;  /* 0x0014380001e27983 */ /* 0x001f220000300a00 */
[----:B--2---:R-:W-:-:S09]  /*65bc0*/  PRMT R7, R70, 0x7770, RZ ;  /* 0x0000777046077816 */ /* 0x004fd200000000ff */
[----:B------:R0:W-:Y:S04]  /*65bd0*/  @P6 STG.E.U8 desc[UR44][R74.64], R7 ;  /* 0x000000074a006986 */ /* 0x0001e8000c10112c */
        /* <DEDUP_REMOVED lines=11> */
[----:B------:R-:W-:Y:S02]  /*65c90*/  LOP3.LUT P1, RZ, R235, 0x80000000, RZ, 0xc0, !PT ;  /* 0x80000000ebff7812 */ /* 0x000fe4000782c0ff */
[C---:B------:R-:W-:Y:S02]  /*65ca0*/  LOP3.LUT P4, RZ, R236.reuse, 0x1, RZ, 0xc0, !PT ;  /* 0x00000001ecff7812 */ /* 0x040fe4000788c0ff */
[----:B------:R-:W-:Y:S02]  /*65cb0*/  LOP3.LUT P3, RZ, R236, 0x2, RZ, 0xc0, !PT ;  /* 0x00000002ecff7812 */ /* 0x000fe4000786c0ff */
[----:B--2---:R-:W-:-:S05]  /*65cc0*/  PRMT R7, R74, 0x7770, RZ ;  /* 0x000077704a077816 */ /* 0x004fca00000000ff */
[----:B------:R0:W-:Y:S01]  /*65cd0*/  @P6 STG.E.U8 desc[UR44][R38.64], R7 ;  /* 0x0000000726006986 */ /* 0x0001e2000c10112c */
[----:B------:R-:W-:Y:S02]  /*65ce0*/  LOP3.LUT P6, RZ, R11, 0x100000, RZ, 0xc0, !PT ;  /* 0x001000000bff7812 */ /* 0x000fe400078cc0ff */
[----:B0-----:R-:W-:-:S11]  /*65cf0*/  PRMT R7, R74, 0x7771, RZ ;  /* 0x000077714a077816 */ /* 0x001fd600000000ff */
[----:B------:R0:W-:Y:S02]  /*65d00*/  @P6 STG.E.U8 desc[UR44][R40.64], R7 ;  /* 0x0000000728006986 */ /* 0x0001e4000c10112c */
[C---:B0-----:R-:W-:Y:S02]  /*65d10*/  PRMT R7, R74.reuse, 0x7772, RZ ;  /* 0x000077724a077816 */ /* 0x041fe400000000ff */
[----:B------:R-:W-:-:S03]  /*65d20*/  PRMT R74, R74, 0x7773, RZ ;  /* 0x000077734a4a7816 */ /* 0x000fc600000000ff */
[----:B---3--:R0:W-:Y:S04]  /*65d30*/  @P1 STG.E.U8 desc[UR44][R36.64], R7 ;  /* 0x0000000724001986 */ /* 0x0081e8000c10112c */
[----:B----4-:R-:W-:Y:S01]  /*65d40*/  @P4 STG.E.U8 desc[UR44][R30.64], R74 ;  /* 0x0000004a1e004986 */ /* 0x010fe2000c10112c */
[----:B0-----:R-:W-:-:S05]  /*65d50*/  PRMT R7, R71, 0x7770, RZ ;  /* 0x0000777047077816 */ /* 0x001fca00000000ff */
[----:B------:R0:W-:Y:S04]  /*65d60*/  @P3 STG.E.U8 desc[UR44][R228.64], R7 ;  /* 0x00000007e4003986 */ /* 0x0001e8000c10112c */
[----:B0-----:R-:W2:Y:S01]  /*65d70*/  LDL.LU.64 R228, [R1+0x1430] ;  /* 0x0014300001e47983 */ /* 0x001ea20000300a00 */
[C---:B------:R-:W-:Y:S02]  /*65d80*/  LOP3.LUT P0, RZ, R236.reuse, 0x4, RZ, 0xc0, !PT ;  /* 0x00000004ecff7812 */ /* 0x040fe4000780c0ff */
[C---:B------:R-:W-:Y:S02]  /*65d90*/  LOP3.LUT P2, RZ, R236.reuse, 0x8, RZ, 0xc0, !PT ;  /* 0x00000008ecff7812 */ /* 0x040fe4000784c0ff */
[----:B------:R-:W-:Y:S02]  /*65da0*/  PRMT R7, R71, 0x7771, RZ ;  /* 0x0000777147077816 */ /* 0x000fe400000000ff */
[----:B------:R-:W-:-:S02]  /*65db0*/  LOP3.LUT P5, RZ, R236, 0x10, RZ, 0xc0, !PT ;  /* 0x00000010ecff7812 */ /* 0x000fc400078ac0ff */
[----:B------:R-:W-:-:S05]  /*65dc0*/  LOP3.LUT P3, RZ, R236, 0x20, RZ, 0xc0, !PT ;  /* 0x00000020ecff7812 */ /* 0x000fca000786c0ff */
[----:B------:R0:W-:Y:S01]  /*65dd0*/  @P0 STG.E.U8 desc[UR44][R28.64], R7 ;  /* 0x000000071c000986 */ /* 0x0001e2000c10112c */
[----:B------:R-:W-:Y:S02]  /*65de0*/  LOP3.LUT P0, RZ, R236, 0x40, RZ, 0xc0, !PT ;  /* 0x00000040ecff7812 */ /* 0x000fe4000780c0ff */
[C---:B0-----:R-:W-:Y:S02]  /*65df0*/  PRMT R7, R71.reuse, 0x7772, RZ ;  /* 0x0000777247077816 */ /* 0x041fe400000000ff */
[----:B------:R-:W-:Y:S01]  /*65e00*/  PRMT R71, R71, 0x7773, RZ ;  /* 0x0000777347477816 */ /* 0x000fe200000000ff */
[----:B------:R-:W3:Y:S04]  /*65e10*/  LDL.LU.64 R28, [R1+0x1420] ;  /* 0x00142000011c7983 */ /* 0x000ee80000300a00 */
[----:B------:R0:W-:Y:S04]  /*65e20*/  @P2 STG.E.U8 desc[UR44][R224.64], R7 ;  /* 0x00000007e0002986 */ /* 0x0001e8000c10112c */
[----:B------:R1:W-:Y:S01]  /*65e30*/  @P5 STG.E.U8 desc[UR44][R226.64], R71 ;  /* 0x00000047e2005986 */ /* 0x0003e2000c10112c */
[----:B0-----:R-:W-:-:S03]  /*65e40*/  PRMT R7, R75, 0x7770, RZ ;  /* 0x000077704b077816 */ /* 0x001fc600000000ff */
[----:B------:R-:W4:Y:S04]  /*65e50*/  LDL.LU.64 R224, [R1+0x1418] ;  /* 0x0014180001e07983 */ /* 0x000f280000300a00 */
[----:B-1----:R-:W4:Y:S04]  /*65e60*/  LDL.LU.64 R226, [R1+0x1408] ;  /* 0x0014080001e27983 */ /* 0x002f280000300a00 */
        /* <DEDUP_REMOVED lines=8> */
[----:B------:R-:W-:Y:S01]  /*65ef0*/  LOP3.LUT P6, RZ, R236, 0x8000, RZ, 0xc0, !PT ;  /* 0x00008000ecff7812 */ /* 0x000fe200078cc0ff */
[----:B--2---:R0:W-:Y:S02]  /*65f00*/  @P3 STG.E.U8 desc[UR44][R228.64], R7 ;  /* 0x00000007e4003986 */ /* 0x0041e4000c10112c */
[----:B0-----:R-:W-:-:S05]  /*65f10*/  PRMT R7, R75, 0x7771, RZ ;  /* 0x000077714b077816 */ /* 0x001fca00000000ff */
[----:B------:R0:W-:Y:S04]  /*65f20*/  @P0 STG.E.U8 desc[UR44][R76.64], R7 ;  /* 0x000000074c000986 */ /* 0x0001e8000c10112c */
[----:B0-----:R-:W2:Y:S01]  /*65f30*/  LDL.LU.64 R76, [R1+0x2330] ;  /* 0x00233000014c7983 */ /* 0x001ea20000300a00 */
[----:B------:R-:W-:Y:S02]  /*65f40*/  LOP3.LUT R11, R11, 0xffffbfff, RZ, 0xc0, !PT ;  /* 0xffffbfff0b0b7812 */ /* 0x000fe400078ec0ff */
[C---:B------:R-:W-:Y:S02]  /*65f50*/  LOP3.LUT P2, RZ, R236.reuse, 0x80, RZ, 0xc0, !PT ;  /* 0x00000080ecff7812 */ /* 0x040fe4000784c0ff */
[----:B------:R-:W-:Y:S02]  /*65f60*/  LOP3.LUT P5, RZ, R236, 0x100, RZ, 0xc0, !PT ;  /* 0x00000100ecff7812 */ /* 0x000fe400078ac0ff */
[----:B------:R-:W-:-:S02]  /*65f70*/  PRMT R7, R75, 0x7772, RZ ;  /* 0x000077724b077816 */ /* 0x000fc400000000ff */
[----:B------:R-:W-:Y:S02]  /*65f80*/  @P6 LOP3.LUT R11, R11, 0x4000, RZ, 0xfc, !PT ;  /* 0x000040000b0b6812 */ /* 0x000fe400078efcff */
[----:B------:R-:W-:Y:S01]  /*65f90*/  LOP3.LUT P6, RZ, R236, 0x4000, RZ, 0xc0, !PT ;  /* 0x00004000ecff7812 */ /* 0x000fe200078cc0ff */
[----:B------:R-:W2:Y:S01]  /*65fa0*/  LDL.LU.64 R56, [R1+0x13e8] ;  /* 0x0013e80001387983 */ /* 0x000ea20000300a00 */
[----:B------:R-:W-:Y:S02]  /*65fb0*/  PRMT R75, R75, 0x7773, RZ ;  /* 0x000077734b4b7816 */ /* 0x000fe400000000ff */
[----:B------:R-:W-:Y:S01]  /*65fc0*/  LOP3.LUT R11, R11, 0xffff7fff, RZ, 0xc0, !PT ;  /* 0xffff7fff0b0b7812 */ /* 0x000fe200078ec0ff */
[----:B------:R-:W2:Y:S04]  /*65fd0*/  LDL.LU.64 R42, [R1+0x13e0] ;  /* 0x0013e000012a7983 */ /* 0x000ea80000300a00 */
[----:B------:R-:W2:Y:S04]  /*65fe0*/  LDL.LU.64 R38, [R1+0x13d8] ;  /* 0x0013d80001267983 */ /* 0x000ea80000300a00 */
[----:B------:R-:W2:Y:S04]  /*65ff0*/  LDL.LU.64 R40, [R1+0x13d0] ;  /* 0x0013d00001287983 */ /* 0x000ea80000300a00 */
[----:B------:R-:W2:Y:S04]  /*66000*/  LDL.LU.64 R36, [R1+0x13c8] ;  /* 0x0013c80001247983 */ /* 0x000ea80000300a00 */
[----:B------:R-:W2:Y:S01]  /*66010*/  LDL.LU.64 R30, [R1+0x13c0] ;  /* 0x0013c000011e7983 */ /* 0x000ea20000300a00 */
        /* <DEDUP_REMOVED lines=12> */
[----:B---3--:R2:W-:Y:S10]  /*660e0*/  @P2 STG.E.U8 desc[UR44][R28.64], R7 ;  /* 0x000000071c002986 */ /* 0x0085f4000c10112c */
[----:B------:R-:W-:-:S02]  /*660f0*/  @P6 LOP3.LUT R11, R11, 0x80000, RZ, 0xfc, !PT ;  /* 0x000800000b0b6812 */ /* 0x000fc400078efcff */
[----:B------:R-:W-:Y:S01]  /*66100*/  LOP3.LUT P6, RZ, R236, 0x200, RZ, 0xc0, !PT ;  /* 0x00000200ecff7812 */ /* 0x000fe200078cc0ff */
[----:B----4-:R-:W-:Y:S01]  /*66110*/  @P5 STG.E.U8 desc[UR44][R224.64], R75 ;  /* 0x0000004be0005986 */ /* 0x010fe2000c10112c */
[----:B--2---:R-:W-:-:S11]  /*66120*/  PRMT R7, R76, 0x7770, RZ ;  /* 0x000077704c077816 */ /* 0x004fd600000000ff */
[----:B------:R0:W-:Y:S04]  /*66130*/  @P6 STG.E.U8 desc[UR44][R80.64], R7 ;  /* 0x0000000750006986 */ /* 0x0001e8000c10112c */
[----:B0-----:R-:W2:Y:S01]  /*66140*/  LDL.LU.64 R80, [R1+0x2328] ;  /* 0x0023280001507983 */ /* 0x001ea20000300a00 */
[----:B------:R-:W-:-:S03]  /*66150*/  LOP3.LUT P6, RZ, R11, 0x80000, RZ, 0xc0, !PT ;  /* 0x000800000bff7812 */ /* 0x000fc600078cc0ff */
[----:B------:R-:W3:Y:S04]  /*66160*/  LDL.LU.64 R228, [R1+0x13b8] ;  /* 0x0013b80001e47983 */ /* 0x000ee80000300a00 */
[----:B------:R-:W4:Y:S04]  /*66170*/  LDL.LU.64 R28, [R1+0x13b0] ;  /* 0x0013b000011c7983 */ /* 0x000f280000300a00 */
[----:B------:R-:W4:Y:S01]  /*66180*/  LDL.LU.64 R224, [R1+0x13a8] ;  /* 0x0013a80001e07983 */ /* 0x000f220000300a00 */
[----:B------:R-:W-:-:S05]  /*66190*/  PRMT R7, R76, 0x7771, RZ ;  /* 0x000077714c077816 */ /* 0x000fca00000000ff */
[----:B------:R0:W-:Y:S04]  /*661a0*/  @P6 STG.E.U8 desc[UR44][R226.64], R7 ;  /* 0x00000007e2006986 */ /* 0x0001e8000c10112c */
[----:B0-----:R-:W4:Y:S01]  /*661b0*/  LDL.LU.64 R226, [R1+0x13a0] ;  /* 0x0013a00001e27983 */ /* 0x001f220000300a00 */
[----:B------:R-:W-:Y:S02]  /*661c0*/  LOP3.LUT P6, RZ, R11, 0x40000, RZ, 0xc0, !PT ;  /* 0x000400000bff7812 */ /* 0x000fe400078cc0ff */
[C---:B------:R-:W-:Y:S02]  /*661d0*/  PRMT R7, R76.reuse, 0x7772, RZ ;  /* 0x000077724c077816 */ /* 0x040fe400000000ff */
        /* <DEDUP_REMOVED lines=24> */
[----:B------:R0:W-:Y:S02]  /*66360*/  @P6 STG.E.U8 desc[UR44][R36.64], R7 ;  /* 0x0000000724006986 */ /* 0x0001e4000c10112c */
[----:B0-----:R-:W-:-:S05]  /*66370*/  PRMT R7, R77, 0x7771, RZ ;  /* 0x000077714d077816 */ /* 0x001fca00000000ff */
[----:B------:R0:W-:Y:S02]  /*66380*/  @P1 STG.E.U8 desc[UR44][R30.64], R7 ;  /* 0x000000071e001986 */ /* 0x0001e4000c10112c */
[C---:B0-----:R-:W-:Y:S02]  /*66390*/  PRMT R7, R77.reuse, 0x7772, RZ ;  /* 0x000077724d077816 */ /* 0x041fe400000000ff */
[----:B------:R-:W-:-:S03]  /*663a0*/  PRMT R77, R77, 0x7773, RZ ;  /* 0x000077734d4d7816 */ /* 0x000fc600000000ff */
[----:B---3--:R0:W-:Y:S04]  /*663b0*/  @P4 STG.E.U8 desc[UR44][R228.64], R7 ;  /* 0x00000007e4004986 */ /* 0x0081e8000c10112c */
[----:B----4-:R-:W-:Y:S01]  /*663c0*/  @P3 STG.E.U8 desc[UR44][R28.64], R77 ;  /* 0x0000004d1c003986 */ /* 0x010fe2000c10112c */
        /* <DEDUP_REMOVED lines=10> */
[C---:B------:R-:W-:Y:S02]  /*66470*/  LOP3.LUT P0, RZ, R236.reuse, 0x2000000, RZ, 0xc0, !PT ;  /* 0x02000000ecff7812 */ /* 0x040fe4000780c0ff */
[----:B------:R-:W-:Y:S02]  /*66480*/  LOP3.LUT P2, RZ, R236, 0x4000000, RZ, 0xc0, !PT ;  /* 0x04000000ecff7812 */ /* 0x000fe4000784c0ff */
[----:B------:R-:W-:Y:S01]  /*66490*/  PRMT R81, R81, 0x7773, RZ ;  /* 0x0000777351517816 */ /* 0x000fe200000000ff */
        /* <DEDUP_REMOVED lines=19> */
[C---:B--2---:R-:W-:Y:S01]  /*665d0*/  PRMT R7, R78.reuse, 0x7770, RZ ;  /* 0x000077704e077816 */ /* 0x044fe200000000ff */
[----:B---3--:R-:W-:Y:S04]  /*665e0*/  @P3 STG.E.U8 desc[UR44][R30.64], R81 ;  /* 0x000000511e003986 */ /* 0x008fe8000c10112c */
[----:B----4-:R0:W-:Y:S02]  /*665f0*/  @P0 STG.E.U8 desc[UR44][R228.64], R7 ;  /* 0x00000007e4000986 */ /* 0x0101e4000c10112c */
[----:B0-----:R-:W-:-:S05]  /*66600*/  PRMT R7, R78, 0x7771, RZ ;  /* 0x000077714e077816 */ /* 0x001fca00000000ff */
[----:B------:R0:W-:Y:S04]  /*66610*/  @P2 STG.E.U8 desc[UR44][R82.64], R7 ;  /* 0x0000000752002986 */ /* 0x0001e8000c10112c */
[----:B0-----:R-:W2:Y:S01]  /*66620*/  LDL.LU.64 R82, [R1+0x2318] ;  /* 0x0023180001527983 */ /* 0x001ea20000300a00 */
[----:B------:R-:W-:Y:S02]  /*66630*/  @P6 LOP3.LUT R11, R11, 0x80, RZ, 0xfc, !PT ;  /* 0x000000800b0b6812 */ /* 0x000fe400078efcff */
[----:B------:R-:W-:Y:S02]  /*66640*/  LOP3.LUT P6, RZ, R237, 0x1, RZ, 0xc0, !PT ;  /* 0x00000001edff7812 */ /* 0x000fe400078cc0ff */
[----:B------:R-:W-:Y:S02]  /*66650*/  LOP3.LUT P5, RZ, R236, 0x8000000, RZ, 0xc0, !PT ;  /* 0x08000000ecff7812 */ /* 0x000fe400078ac0ff */
[----:B------:R-:W-:-:S02]  /*66660*/  PRMT R7, R78, 0x7772, RZ ;  /* 0x000077724e077816 */ /* 0x000fc400000000ff */
[----:B------:R-:W-:Y:S01]  /*66670*/  LOP3.LUT R11, R11, 0xfffffeff, RZ, 0xc0, !PT ;  /* 0xfffffeff0b0b7812 */ /* 0x000fe200078ec0ff */
[----:B------:R-:W3:Y:S01]  /*66680*/  LDL.LU.64 R36, [R1+0x1320] ;  /* 0x0013200001247983 */ /* 0x000ee20000300a00 */
[----:B------:R-:W-:-:S03]  /*66690*/  PRMT R78, R78, 0x7773, RZ ;  /* 0x000077734e4e7816 */ /* 0x000fc600000000ff */
[----:B------:R-:W4:Y:S04]  /*666a0*/  LDL.LU.64 R30, [R1+0x1318] ;  /* 0x00131800011e7983 */ /* 0x000f280000300a00 */
[----:B------:R-:W4:Y:S01]  /*666b0*/  LDL.LU.64 R228, [R1+0x1310] ;  /* 0x0013100001e47983 */ /* 0x000f220000300a00 */
        /* <DEDUP_REMOVED lines=11> */
[----:B------:R0:W-:-:S12]  /*66770*/  @P5 STG.E.U8 desc[UR44][R28.64], R7 ;  /* 0x000000071c005986 */ /* 0x0001d8000c10112c */
[----:B------:R1:W-:Y:S01]  /*66780*/  @P6 STG.E.U8 desc[UR44][R224.64], R78 ;  /* 0x0000004ee0006986 */ /* 0x0003e2000c10112c */
[----:B------:R-:W-:-:S03]  /*66790*/  LOP3.LUT P6, RZ, R11, 0x800, RZ, 0xc0, !PT ;  /* 0x000008000bff7812 */ /* 0x000fc600078cc0ff */
[----:B0-----:R-:W4:Y:S04]  /*667a0*/  LDL.LU.64 R28, [R1+0x1308] ;  /* 0x00130800011c7983 */ /* 0x001f280000300a00 */
[----:B-1----:R-:W4:Y:S01]  /*667b0*/  LDL.LU.64 R224, [R1+0x1300] ;  /* 0x0013000001e07983 */ /* 0x002f220000300a00 */
[----:B--2---:R-:W-:-:S05]  /*667c0*/  PRMT R7, R82, 0x7770, RZ ;  /* 0x0000777052077816 */ /* 0x004fca00000000ff */
[----:B------:R0:W-:Y:S01]  /*667d0*/  @P6 STG.E.U8 desc[UR44][R226.64], R7 ;  /* 0x00000007e2006986 */ /* 0x0001e2000c10112c */
[C---:B------:R-:W-:Y:S02]  /*667e0*/  LOP3.LUT P6, RZ, R11.reuse, 0x400, RZ, 0xc0, !PT ;  /* 0x000004000bff7812 */ /* 0x040fe400078cc0ff */
[----:B0-----:R-:W-:Y:S01]  /*667f0*/  PRMT R7, R82, 0x7771, RZ ;  /* 0x0000777152077816 */ /* 0x001fe200000000ff */
[----:B------:R-:W2:Y:S10]  /*66800*/  LDL.LU.64 R226, [R1+0x12f8] ;  /* 0x0012f80001e27983 */ /* 0x000eb40000300a00 */
[----:B------:R0:W-:Y:S01]  /*66810*/  @P6 STG.E.U8 desc[UR44][R60.64], R7 ;  /* 0x000000073c006986 */ /* 0x0001e2000c10112c */
[----:B------:R-:W-:-:S02]  /*66820*/  LOP3.LUT P6, RZ, R11, 0x200, RZ, 0xc0, !PT ;  /* 0x000002000bff7812 */ /* 0x000fc400078cc0ff */
        /* <DEDUP_REMOVED lines=13> */
[----:B------:R0:W-:Y:S04]  /*66900*/  @P6 STG.E.U8 desc[UR44][R84.64], R7 ;  /* 0x0000000754006986 */ /* 0x0001e8000c10112c */
[----:B0-----:R-:W2:Y:S01]  /*66910*/  LDL.LU.64 R84, [R1+0x2310] ;  /* 0x0023100001547983 */ /* 0x001ea20000300a00 */
[----:B------:R-:W-:Y:S02]  /*66920*/  LOP3.LUT P6, RZ, R11, 0x10, RZ, 0xc0, !PT ;  /* 0x000000100bff7812 */ /* 0x000fe400078cc0ff */
[C---:B------:R-:W-:Y:S02]  /*66930*/  LOP3.LUT P1, RZ, R237.reuse, 0x20, RZ, 0xc0, !PT ;  /* 0x00000020edff7812 */ /* 0x040fe4000782c0ff */
[----:B------:R-:W-:Y:S02]  /*66940*/  LOP3.LUT P4, RZ, R237, 0x40, RZ, 0xc0, !PT ;  /* 0x00000040edff7812 */ /* 0x000fe4000788c0ff */
[----:B------:R-:W-:-:S02]  /*66950*/  PRMT R79, R79, 0x7773, RZ ;  /* 0x000077734f4f7816 */ /* 0x000fc400000000ff */
[----:B------:R-:W-:Y:S02]  /*66960*/  PRMT R7, R83, 0x7770, RZ ;  /* 0x0000777053077816 */ /* 0x000fe400000000ff */
[C---:B------:R-:W-:Y:S02]  /*66970*/  LOP3.LUT P3, RZ, R237.reuse, 0x80, RZ, 0xc0, !PT ;  /* 0x00000080edff7812 */ /* 0x040fe4000786c0ff */
[C---:B------:R-:W-:Y:S02]  /*66980*/  LOP3.LUT P0, RZ, R237.reuse, 0x100, RZ, 0xc0, !PT ;  /* 0x00000100edff7812 */ /* 0x040fe4000780c0ff */
[C---:B------:R-:W-:Y:S01]  /*66990*/  LOP3.LUT P2, RZ, R237.reuse, 0x200, RZ, 0xc0, !PT ;  /* 0x00000200edff7812 */ /* 0x040fe2000784c0ff */
[----:B---3--:R-:W-:Y:S04]  /*669a0*/  @P6 STG.E.U8 desc[UR44][R36.64], R79 ;  /* 0x0000004f24006986 */ /* 0x008fe8000c10112c */
[----:B----4-:R0:W-:Y:S01]  /*669b0*/  @P1 STG.E.U8 desc[UR44][R30.64], R7 ;  /* 0x000000071e001986 */ /* 0x0101e2000c10112c */
[----:B------:R-:W-:-:S02]  /*669c0*/  LOP3.LUT P5, RZ, R237, 0x400, RZ, 0xc0, !PT ;  /* 0x00000400edff7812 */ /* 0x000fc400078ac0ff */
[----:B0-----:R-:W-:-:S05]  /*669d0*/  PRMT R7, R83, 0x7771, RZ ;  /* 0x0000777153077816 */ /* 0x001fca00000000ff */
[----:B------:R0:W-:Y:S02]  /*669e0*/  @P4 STG.E.U8 desc[UR44][R228.64], R7 ;  /* 0x00000007e4004986 */ /* 0x0001e4000c10112c */
[C---:B0-----:R-:W-:Y:S02]  /*669f0*/  PRMT R7, R83.reuse, 0x7772, RZ ;  /* 0x0000777253077816 */ /* 0x041fe400000000ff */
[----:B------:R-:W-:-:S03]  /*66a00*/  PRMT R83, R83, 0x7773, RZ ;  /* 0x0000777353537816 */ /* 0x000fc600000000ff */
[----:B------:R2:W-:Y:S04]  /*66a10*/  @P3 STG.E.U8 desc[UR44][R28.64], R7 ;  /* 0x000000071c003986 */ /* 0x0005e8000c10112c */
[----:B------:R-:W-:Y:S01]  /*66a20*/  @P0 STG.E.U8 desc[UR44][R224.64], R83 ;  /* 0x00000053e0000986 */ /* 0x000fe2000c10112c */
[----:B--2---:R-:W-:-:S05]  /*66a30*/  PRMT R7, R84, 0x7770, RZ ;  /* 0x0000777054077816 */ /* 0x004fca00000000ff */
[----:B------:R0:W-:Y:S02]  /*66a40*/  @P2 STG.E.U8 desc[UR44][R226.64], R7 ;  /* 0x00000007e2002986 */ /* 0x0001e4000c10112c */
[----:B0-----:R-:W-:-:S05]  /*66a50*/  PRMT R7, R84, 0x7771, RZ ;  /* 0x0000777154077816 */ /* 0x001fca00000000ff */
[----:B------:R0:W-:Y:S04]  /*66a60*/  @P5 STG.E.U8 desc[UR44][R88.64], R7 ;  /* 0x0000000758005986 */ /* 0x0001e8000c10112c */
[----:B0-----:R-:W2:Y:S04]  /*66a70*/  LDL.LU.64 R88, [R1+0x2308] ;  /* 0x0023080001587983 */ /* 0x001ea80000300a00 */
        /* <DEDUP_REMOVED lines=8> */
[----:B------:R-:W2:Y:S01]  /*66b00*/  LDL.LU.64 R38, [R1+0x12a0] ;  /* 0x0012a00001267983 */ /* 0x000ea20000300a00 */
[----:B------:R-:W-:-:S02]  /*66b10*/  LOP3.LUT P6, RZ, R237, 0x800000, RZ, 0xc0, !PT ;  /* 0x00800000edff7812 */ /* 0x000fc400078cc0ff */
[----:B------:R-:W-:Y:S02]  /*66b20*/  LOP3.LUT R12, R12, 0xefffffff, RZ, 0xc0, !PT ;  /* 0xefffffff0c0c7812 */ /* 0x000fe400078ec0ff */
[----:B------:R-:W-:Y:S01]  /*66b30*/  LOP3.LUT P3, RZ, R237, 0x800, RZ, 0xc0, !PT ;  /* 0x00000800edff7812 */ /* 0x000fe2000786c0ff */
[----:B------:R-:W2:Y:S08]  /*66b40*/  LDL.LU.64 R40, [R1+0x1290] ;  /* 0x0012900001287983 */ /* 0x000eb00000300a00 */
[----:B------:R-:W-:-:S02]  /*66b50*/  @P6 LOP3.LUT R12, R12, 0x10000000, RZ, 0xfc, !PT ;  /* 0x100000000c0c6812 */ /* 0x000fc400078efcff */
[----:B------:R-:W-:Y:S02]  /*66b60*/  LOP3.LUT P6, RZ, R237, 0x400000, RZ, 0xc0, !PT ;  /* 0x00400000edff7812 */ /* 0x000fe400078cc0ff */
[----:B------:R-:W-:-:S11]  /*66b70*/  LOP3.LUT R12, R12, 0xdfffffff, RZ, 0xc0, !PT ;  /* 0xdfffffff0c0c7812 */ /* 0x000fd600078ec0ff */
[----:B------:R-:W-:Y:S02]  /*66b80*/  @P6 LOP3.LUT R12, R12, 0x20000000, RZ, 0xfc, !PT ;  /* 0x200000000c0c6812 */ /* 0x000fe400078efcff */
[C---:B------:R-:W-:Y:S02]  /*66b90*/  LOP3.LUT P6, RZ, R237.reuse, 0x200000, RZ, 0xc0, !PT ;  /* 0x00200000edff7812 */ /* 0x040fe400078cc0ff */
[----:B------:R-:W-:Y:S02]  /*66ba0*/  LOP3.LUT R12, R12, 0xbfffffff, RZ, 0xc0, !PT ;  /* 0xbfffffff0c0c7812 */ /* 0x000fe400078ec0ff */
[----:B------:R-:W-:Y:S02]  /*66bb0*/  PRMT R7, R84, 0x7772, RZ ;  /* 0x0000777254077816 */ /* 0x000fe400000000ff */
[----:B------:R-:W-:-:S07]  /*66bc0*/  LOP3.LUT P0, RZ, R237, 0x1000, RZ, 0xc0, !PT ;  /* 0x00001000edff7812 */ /* 0x000fce000780c0ff */
[----:B------:R-:W-:Y:S02]  /*66bd0*/  @P6 LOP3.LUT R12, R12, 0x40000000, RZ, 0xfc, !PT ;  /* 0x400000000c0c6812 */ /* 0x000fe400078efcff */
[----:B------:R-:W-:Y:S02]  /*66be0*/  LOP3.LUT P6, RZ, R237, 0x100000, RZ, 0xc0, !PT ;  /* 0x00100000edff7812 */ /* 0x000fe400078cc0ff */
[----:B------:R-:W-:Y:S02]  /*66bf0*/  LOP3.LUT R12, R12, 0x7fffffff, RZ, 0xc0, !PT ;  /* 0x7fffffff0c0c7812 */ /* 0x000fe400078ec0ff */
[----:B------:R-:W-:-:S09]  /*66c00*/  PRMT R84, R84, 0x7773, RZ ;  /* 0x0000777354547816 */ /* 0x000fd200000000ff */
        /* <DEDUP_REMOVED lines=11> */
[C---:B------:R-:W-:Y:S02]  /*66cc0*/  LOP3.LUT P6, RZ, R237.reuse, 0x10000, RZ, 0xc0, !PT ;  /* 0x00010000edff7812 */ /* 0x040fe400078cc0ff */
[----:B------:R-:W-:Y:S02]  /*66cd0*/  LOP3.LUT P5, RZ, R237, 0x4000, RZ, 0xc0, !PT ;  /* 0x00004000edff7812 */ /* 0x000fe400078ac0ff */
[----:B------:R-:W-:-:S09]  /*66ce0*/  LOP3.LUT R11, R11, 0xfffffff7, RZ, 0xc0, !PT ;  /* 0xfffffff70b0b7812 */ /* 0x000fd200078ec0ff */
[----:B------:R-:W-:Y:S02]  /*66cf0*/  @P6 LOP3.LUT R11, R11, 0x8, RZ, 0xfc, !PT ;  /* 0x000000080b0b6812 */ /* 0x000fe400078efcff */
[----:B------:R-:W-:Y:S01]  /*66d00*/  LOP3.LUT P6, RZ, R237, 0x8000, RZ, 0xc0, !PT ;  /* 0x00008000edff7812 */ /* 0x000fe200078cc0ff */
[----:B---3--:R0:W-:Y:S04]  /*66d10*/  @P3 STG.E.U8 desc[UR44][R36.64], R7 ;  /* 0x0000000724003986 */ /* 0x0081e8000c10112c */
[----:B0-----:R-:W3:Y:S04]  /*66d20*/  LDL.LU.64 R36, [R1+0x1288] ;  /* 0x0012880001247983 */ /* 0x001ee80000300a00 */
[----:B----4-:R0:W-:Y:S04]  /*66d30*/  @P0 STG.E.U8 desc[UR44][R30.64], R84 ;  /* 0x000000541e000986 */ /* 0x0101e8000c10112c */
[----:B0-----:R-:W4:Y:S01]  /*66d40*/  LDL.LU.64 R30, [R1+0x1280] ;  /* 0x00128000011e7983 */ /* 0x001f220000300a00 */
[----:B--2---:R-:W-:-:S05]  /*66d50*/  PRMT R7, R88, 0x7770, RZ ;  /* 0x0000777058077816 */ /* 0x004fca00000000ff */
[----:B------:R0:W-:Y:S02]  /*66d60*/  @P2 STG.E.U8 desc[UR44][R228.64], R7 ;  /* 0x00000007e4002986 */ /* 0x0001e4000c10112c */
[C---:B0-----:R-:W-:Y:S02]  /*66d70*/  PRMT R7, R88.reuse, 0x7771, RZ ;  /* 0x0000777158077816 */ /* 0x041fe400000000ff */
[----:B------:R-:W2:Y:S04]  /*66d80*/  LDL.LU.64 R228, [R1+0x1270] ;  /* 0x0012700001e47983 */ /* 0x000ea80000300a00 */
[----:B------:R0:W-:Y:S02]  /*66d90*/  @P5 STG.E.U8 desc[UR44][R28.64], R7 ;  /* 0x000000071c005986 */ /* 0x0001e4000c10112c */
[----:B0-----:R-:W-:-:S02]  /*66da0*/  PRMT R7, R88, 0x7772, RZ ;  /* 0x0000777258077816 */ /* 0x001fc400000000ff */
[----:B------:R-:W2:Y:S04]  /*66db0*/  LDL.LU.64 R28, [R1+0x1268] ;  /* 0x00126800011c7983 */ /* 0x000ea80000300a00 */
[----:B------:R0:W-:Y:S01]  /*66dc0*/  @P6 STG.E.U8 desc[UR44][R224.64], R7 ;  /* 0x00000007e0006986 */ /* 0x0001e2000c10112c */
[----:B------:R-:W-:Y:S02]  /*66dd0*/  LOP3.LUT P6, RZ, R11, 0x8, RZ, 0xc0, !PT ;  /* 0x000000080bff7812 */ /* 0x000fe400078cc0ff */
[----:B------:R-:W-:Y:S02]  /*66de0*/  PRMT R88, R88, 0x7773, RZ ;  /* 0x0000777358587816 */ /* 0x000fe400000000ff */
[----:B0-----:R-:W-:Y:S01]  /*66df0*/  PRMT R7, R85, 0x7770, RZ ;  /* 0x0000777055077816 */ /* 0x001fe200000000ff */
[----:B------:R-:W2:Y:S08]  /*66e00*/  LDL.LU.64 R224, [R1+0x1260] ;  /* 0x0012600001e07983 */ /* 0x000eb00000300a00 */
[----:B------:R-:W-:Y:S01]  /*66e10*/  @P6 STG.E.U8 desc[UR44][R56.64], R88 ;  /* 0x0000005838006986 */ /* 0x000fe2000c10112c */
[----:B------:R-:W-:-:S13]  /*66e20*/  LOP3.LUT P6, RZ, R11, 0x4, RZ, 0xc0, !PT ;  /* 0x000000040bff7812 */ /* 0x000fda00078cc0ff */
[----:B------:R0:W-:Y:S01]  /*66e30*/  @P6 STG.E.U8 desc[UR44][R226.64], R7 ;  /* 0x00000007e2006986 */ /* 0x0001e2000c10112c */
[----:B------:R-:W-:Y:S02]  /*66e40*/  LOP3.LUT P6, RZ, R11, 0x2, RZ, 0xc0, !PT ;  /* 0x000000020bff7812 */ /* 0x000fe400078cc0ff */
[----:B0-----:R-:W-:Y:S01]  /*66e50*/  PRMT R7, R85, 0x7771, RZ ;  /* 0x0000777155077816 */ /* 0x001fe200000000ff */
[----:B------:R-:W2:Y:S10]  /*66e60*/  LDL.LU.64 R226, [R1+0x1250] ;  /* 0x0012500001e27983 */ /* 0x000eb40000300a00 */
[----:B------:R0:W-:Y:S01]  /*66e70*/  @P6 STG.E.U8 desc[UR44][R42.64], R7 ;  /* 0x000000072a006986 */ /* 0x0001e2000c10112c */
[----:B------:R-:W-:-:S02]  /*66e80*/  LOP3.LUT P6, RZ, R11, 0x1, RZ, 0xc0, !PT ;  /* 0x000000010bff7812 */ /* 0x000fc400078cc0ff */
[----:B0-----:R-:W-:-:S11]  /*66e90*/  PRMT R7, R85, 0x7772, RZ ;  /* 0x0000777255077816 */ /* 0x001fd600000000ff */
[----:B------:R-:W-:Y:S01]  /*66ea0*/  @P6 STG.E.U8 desc[UR44][R38.64], R7 ;  /* 0x0000000726006986 */ /* 0x000fe2000c10112c */
[----:B------:R-:W-:Y:S02]  /*66eb0*/  LOP3.LUT P6, RZ, R12, 0x80000000, RZ, 0xc0, !PT ;  /* 0x800000000cff7812 */ /* 0x000fe400078cc0ff */
[----:B------:R-:W-:-:S11]  /*66ec0*/  PRMT R85, R85, 0x7773, RZ ;  /* 0x0000777355557816 */ /* 0x000fd600000000ff */
[----:B------:R0:W-:Y:S04]  /*66ed0*/  @P6 STG.E.U8 desc[UR44][R86.64], R85 ;  /* 0x0000005556006986 */ /* 0x0001e8000c10112c */
[----:B0-----:R-:W2:Y:S01]  /*66ee0*/  LDL.LU.64 R86, [R1+0x2300] ;  /* 0x0023000001567983 */ /* 0x001ea20000300a00 */
[----:B------:R-:W-:Y:S02]  /*66ef0*/  LOP3.LUT P6, RZ, R12, 0x40000000, RZ, 0xc0, !PT ;  /* 0x400000000cff7812 */ /* 0x000fe400078cc0ff */
[----:B------:R-:W-:-:S11]  /*66f00*/  PRMT R7, R89, 0x7770, RZ ;  /* 0x0000777059077816 */ /* 0x000fd600000000ff */
[----:B------:R0:W-:Y:S01]  /*66f10*/  @P6 STG.E.U8 desc[UR44][R40.64], R7 ;  /* 0x0000000728006986 */ /* 0x0001e2000c10112c */
[----:B------:R-:W-:Y:S02]  /*66f20*/  LOP3.LUT P6, RZ, R12, 0x20000000, RZ, 0xc0, !PT ;  /* 0x200000000cff7812 */ /* 0x000fe400078cc0ff */
[----:B------:R-:W-:Y:S02]  /*66f30*/  LOP3.LUT P1, RZ, R237, 0x1000000, RZ, 0xc0, !PT ;  /* 0x01000000edff7812 */ /* 0x000fe4000782c0ff */
[----:B0-----:R-:W-:-:S09]  /*66f40*/  PRMT R7, R89, 0x7771, RZ ;  /* 0x0000777159077816 */ /* 0x001fd200000000ff */
[----:B---3--:R0:W-:Y:S01]  /*66f50*/  @P6 STG.E.U8 desc[UR44][R36.64], R7 ;  /* 0x0000000724006986 */ /* 0x0081e2000c10112c */
[----:B------:R-:W-:Y:S02]  /*66f60*/  LOP3.LUT P6, RZ, R12, 0x10000000, RZ, 0xc0, !PT ;  /* 0x100000000cff7812 */ /* 0x000fe400078cc0ff */
[C---:B0-----:R-:W-:Y:S02]  /*66f70*/  PRMT R7, R89.reuse, 0x7772, RZ ;  /* 0x0000777259077816 */ /* 0x041fe400000000ff */
[----:B------:R-:W-:-:S09]  /*66f80*/  PRMT R89, R89, 0x7773, RZ ;  /* 0x0000777359597816 */ /* 0x000fd200000000ff */
[----:B----4-:R-:W-:Y:S04]  /*66f90*/  @P6 STG.E.U8 desc[UR44][R30.64], R7 ;  /* 0x000000071e006986 */ /* 0x010fe8000c10112c */
[----:B------:R0:W-:Y:S04]  /*66fa0*/  @P1 STG.E.U8 desc[UR44][R90.64], R89 ;  /* 0x000000595a001986 */ /* 0x0001e8000c10112c */
[----:B0-----:R-:W3:Y:S01]  /*66fb0*/  LDL.LU.64 R90, [R1+0x22f8] ;  /* 0x0022f800015a7983 */ /* 0x001ee20000300a00 */
[C---:B------:R-:W-:Y:S02]  /*66fc0*/  LOP3.LUT P4, RZ, R237.reuse, 0x2000000, RZ, 0xc0, !PT ;  /* 0x02000000edff7812 */ /* 0x040fe4000788c0ff */
[----:B------:R-:W-:-:S02]  /*66fd0*/  LOP3.LUT P3, RZ, R237, 0x4000000, RZ, 0xc0, !PT ;  /* 0x04000000edff7812 */ /* 0x000fc4000786c0ff */
        /* <DEDUP_REMOVED lines=9> */
[----:B------:R0:W-:Y:S04]  /*67070*/  @P2 STG.E.U8 desc[UR44][R238.64], R86 ;  /* 0x00000056ee002986 */ /* 0x0001e8000c10112c */
[----:B0-----:R-:W2:Y:S04]  /*67080*/  LDL.LU.64 R238, [R1+0x22f0] ;  /* 0x0022f00001ee7983 */ /* 0x001ea80000300a00 */
[----:B------:R-:W4:Y:S04]  /*67090*/  LDL.LU.64 R40, [R1+0x1248] ;  /* 0x0012480001287983 */ /* 0x000f280000300a00 */
[----:B------:R-:W4:Y:S04]  /*670a0*/  LDL.LU.64 R36, [R1+0x1240] ;  /* 0x0012400001247983 */ /* 0x000f280000300a00 */
[----:B------:R-:W4:Y:S04]  /*670b0*/  LDL.LU.64 R30, [R1+0x1230] ;  /* 0x00123000011e7983 */ /* 0x000f280000300a00 */
[----:B------:R-:W4:Y:S04]  /*670c0*/  LDL.LU.64 R228, [R1+0x1228] ;  /* 0x0012280001e47983 */ /* 0x000f280000300a00 */
[----:B------:R-:W4:Y:S01]  /*670d0*/  LDL.LU.64 R28, [R1+0x1220] ;  /* 0x00122000011c7983 */ /* 0x000f220000300a00 */
[----:B------:R-:W-:-:S03]  /*670e0*/  LOP3.LUT P5, RZ, R237, 0x20000000, RZ, 0xc0, !PT ;  /* 0x20000000edff7812 */ /* 0x000fc600078ac0ff */
[----:B------:R-:W4:Y:S01]  /*670f0*/  LDL.LU.64 R224, [R1+0x1218] ;  /* 0x0012180001e07983 */ /* 0x000f220000300a00 */
[----:B---3--:R-:W-:-:S09]  /*67100*/  PRMT R7, R90, 0x7770, RZ ;  /* 0x000077705a077816 */ /* 0x008fd200000000ff */
[----:B------:R0:W-:Y:S04]  /*67110*/  @P5 STG.E.U8 desc[UR44][R226.64], R7 ;  /* 0x00000007e2005986 */ /* 0x0001e8000c10112c */
[----:B0-----:R-:W3:Y:S04]  /*67120*/  LDL.LU.64 R226, [R1+0x1210] ;  /* 0x0012100001e27983 */ /* 0x001ee80000300a00 */
[----:B------:R-:W3:Y:S04]  /*67130*/  LDL.LU.64 R56, [R1+0x1200] ;  /* 0x0012000001387983 */ /* 0x000ee80000300a00 */
[----:B------:R-:W3:Y:S01]  /*67140*/  LDL.LU.64 R42, [R1+0x11f8] ;  /* 0x0011f800012a7983 */ /* 0x000ee20000300a00 */
[----:B------:R-:W-:-:S02]  /*67150*/  LOP3.LUT R12, R12, 0xffefffff, RZ, 0xc0, !PT ;  /* 0xffefffff0c0c7812 */ /* 0x000fc400078ec0ff */
[C---:B------:R-:W-:Y:S02]  /*67160*/  LOP3.LUT P3, RZ, R237.reuse, 0x40000000, RZ, 0xc0, !PT ;  /* 0x40000000edff7812 */ /* 0x040fe4000786c0ff */
[----:B------:R-:W-:Y:S02]  /*67170*/  LOP3.LUT P0, RZ, R237, 0x80000000, RZ, 0xc0, !PT ;  /* 0x80000000edff7812 */ /* 0x000fe4000780c0ff */
[----:B------:R-:W-:Y:S01]  /*67180*/  PRMT R7, R90, 0x7771, RZ ;  /* 0x000077715a077816 */ /* 0x000fe200000000ff */
[----:B------:R-:W3:Y:S01]  /*67190*/  LDL.LU.64 R38, [R1+0x11e0] ;  /* 0x0011e00001267983 */ /* 0x000ee20000300a00 */
        /* <DEDUP_REMOVED lines=22> */
[----:B------:R-:W-:Y:S01]  /*67300*/  LOP3.LUT P5, RZ, R238, 0x2, RZ, 0xc0, !PT ;  /* 0x00000002eeff7812 */ /* 0x000fe200078ac0ff */
[----:B----4-:R0:W-:Y:S01]  /*67310*/  @P3 STG.E.U8 desc[UR44][R40.64], R7 ;  /* 0x0000000728003986 */ /* 0x0101e2000c10112c */
[----:B------:R-:W-:Y:S02]  /*67320*/  LOP3.LUT R12, R12, 0xf7ffffff, RZ, 0xc0, !PT ;  /* 0xf7ffffff0c0c7812 */ /* 0x000fe400078ec0ff */
[----:B0-----:R-:W-:-:S07]  /*67330*/  PRMT R7, R90, 0x7772, RZ ;  /* 0x000077725a077816 */ /* 0x001fce00000000ff */
[----:B------:R-:W-:Y:S02]  /*67340*/  @P6 LOP3.LUT R12, R12, 0x8000000, RZ, 0xfc, !PT ;  /* 0x080000000c0c6812 */ /* 0x000fe400078efcff */
[----:B------:R-:W-:Y:S02]  /*67350*/  LOP3.LUT P6, RZ, R238, 0x4, RZ, 0xc0, !PT ;  /* 0x00000004eeff7812 */ /* 0x000fe400078cc0ff */
[----:B------:R-:W-:Y:S01]  /*67360*/  PRMT R90, R90, 0x7773, RZ ;  /* 0x000077735a5a7816 */ /* 0x000fe200000000ff */
[----:B------:R-:W2:Y:S04]  /*67370*/  LDL.LU.64 R40, [R1+0x11d8] ;  /* 0x0011d80001287983 */ /* 0x000ea80000300a00 */
[----:B------:R0:W-:Y:S04]  /*67380*/  @P0 STG.E.U8 desc[UR44][R36.64], R7 ;  /* 0x0000000724000986 */ /* 0x0001e8000c10112c */
[----:B------:R1:W-:Y:S01]  /*67390*/  @P2 STG.E.U8 desc[UR44][R30.64], R90 ;  /* 0x0000005a1e002986 */ /* 0x0003e2000c10112c */
[----:B0-----:R-:W-:-:S03]  /*673a0*/  PRMT R7, R87, 0x7770, RZ ;  /* 0x0000777057077816 */ /* 0x001fc600000000ff */
[----:B------:R-:W4:Y:S04]  /*673b0*/  LDL.LU.64 R36, [R1+0x11d0] ;  /* 0x0011d00001247983 */ /* 0x000f280000300a00 */
[----:B-1----:R-:W4:Y:S04]  /*673c0*/  LDL.LU.64 R30, [R1+0x11c8] ;  /* 0x0011c800011e7983 */ /* 0x002f280000300a00 */
[----:B------:R0:W-:Y:S02]  /*673d0*/  @P5 STG.E.U8 desc[UR44][R228.64], R7 ;  /* 0x00000007e4005986 */ /* 0x0001e4000c10112c */
[----:B0-----:R-:W-:-:S02]  /*673e0*/  PRMT R7, R87, 0x7771, RZ ;  /* 0x0000777157077816 */ /* 0x001fc400000000ff */
[----:B------:R-:W4:Y:S04]  /*673f0*/  LDL.LU.64 R228, [R1+0x11c0] ;  /* 0x0011c00001e47983 */ /* 0x000f280000300a00 */
[----:B------:R0:W-:Y:S01]  /*67400*/  @P6 STG.E.U8 desc[UR44][R28.64], R7 ;  /* 0x000000071c006986 */ /* 0x0001e2000c10112c */
[C---:B------:R-:W-:Y:S02]  /*67410*/  LOP3.LUT P6, RZ, R12.reuse, 0x8000000, RZ, 0xc0, !PT ;  /* 0x080000000cff7812 */ /* 0x040fe400078cc0ff */
[----:B0-----:R-:W-:Y:S01]  /*67420*/  PRMT R7, R87, 0x7772, RZ ;  /* 0x0000777257077816 */ /* 0x001fe200000000ff */
[----:B------:R-:W4:Y:S10]  /*67430*/  LDL.LU.64 R28, [R1+0x11b8] ;  /* 0x0011b800011c7983 */ /* 0x000f340000300a00 */
[----:B------:R0:W-:Y:S01]  /*67440*/  @P6 STG.E.U8 desc[UR44][R224.64], R7 ;  /* 0x00000007e0006986 */ /* 0x0001e2000c10112c */
[----:B------:R-:W-:-:S02]  /*67450*/  LOP3.LUT P6, RZ, R12, 0x4000000, RZ, 0xc0, !PT ;  /* 0x040000000cff7812 */ /* 0x000fc400078cc0ff */
[----:B------:R-:W-:Y:S02]  /*67460*/  PRMT R87, R87, 0x7773, RZ ;  /* 0x0000777357577816 */ /* 0x000fe400000000ff */
[----:B0-----:R-:W-:Y:S01]  /*67470*/  PRMT R7, R91, 0x7770, RZ ;  /* 0x000077705b077816 */ /* 0x001fe200000000ff */
[----:B------:R-:W4:Y:S08]  /*67480*/  LDL.LU.64 R224, [R1+0x11b0] ;  /* 0x0011b00001e07983 */ /* 0x000f300000300a00 */
[----:B---3--:R0:W-:Y:S01]  /*67490*/  @P6 STG.E.U8 desc[UR44][R226.64], R87 ;  /* 0x00000057e2006986 */ /* 0x0081e2000c10112c */
[----:B------:R-:W-:-:S03]  /*674a0*/  LOP3.LUT P6, RZ, R12, 0x2000000, RZ, 0xc0, !PT ;  /* 0x020000000cff7812 */ /* 0x000fc600078cc0ff */
[----:B0-----:R-:W3:Y:S10]  /*674b0*/  LDL.LU.64 R226, [R1+0x11a8] ;  /* 0x0011a80001e27983 */ /* 0x001ef40000300a00 */
[----:B------:R0:W-:Y:S01]  /*674c0*/  @P6 STG.E.U8 desc[UR44][R92.64], R7 ;  /* 0x000000075c006986 */ /* 0x0001e2000c10112c */
[----:B------:R-:W-:-:S02]  /*674d0*/  LOP3.LUT P6, RZ, R12, 0x1000000, RZ, 0xc0, !PT ;  /* 0x010000000cff7812 */ /* 0x000fc400078cc0ff */
        /* <DEDUP_REMOVED lines=9> */
[----:B0-----:R-:W3:Y:S01]  /*67570*/  LDL.LU.64 R96, [R1+0x22e0] ;  /* 0x0022e00001607983 */ /* 0x001ee20000300a00 */
[----:B------:R-:W-:Y:S02]  /*67580*/  LOP3.LUT P6, RZ, R12, 0x200000, RZ, 0xc0, !PT ;  /* 0x002000000cff7812 */ /* 0x000fe400078cc0ff */
[C---:B------:R-:W-:Y:S02]  /*67590*/  LOP3.LUT P1, RZ, R238.reuse, 0x800, RZ, 0xc0, !PT ;  /* 0x00000800eeff7812 */ /* 0x040fe4000782c0ff */
[C---:B------:R-:W-:Y:S02]  /*675a0*/  LOP3.LUT P4, RZ, R238.reuse, 0x1000, RZ, 0xc0, !PT ;  /* 0x00001000eeff7812 */ /* 0x040fe4000788c0ff */
[----:B------:R-:W-:-:S02]  /*675b0*/  LOP3.LUT P3, RZ, R238, 0x2000, RZ, 0xc0, !PT ;  /* 0x00002000eeff7812 */ /* 0x000fc4000786c0ff */
        /* <DEDUP_REMOVED lines=9> */
[----:B----4-:R3:W-:Y:S04]  /*67650*/  @P1 STG.E.U8 desc[UR44][R36.64], R7 ;  /* 0x0000000724001986 */ /* 0x0107e8000c10112c */
[----:B------:R0:W-:Y:S01]  /*67660*/  @P4 STG.E.U8 desc[UR44][R30.64], R92 ;  /* 0x0000005c1e004986 */ /* 0x0001e2000c10112c */
[----:B---3--:R-:W-:-:S03]  /*67670*/  PRMT R7, R96, 0x7770, RZ ;  /* 0x0000777060077816 */ /* 0x008fc600000000ff */
[----:B------:R-:W2:Y:S04]  /*67680*/  LDL.LU.64 R36, [R1+0x11a0] ;  /* 0x0011a00001247983 */ /* 0x000ea80000300a00 */
[----:B0-----:R-:W3:Y:S04]  /*67690*/  LDL.LU.64 R30, [R1+0x1198] ;  /* 0x00119800011e7983 */ /* 0x001ee80000300a00 */
[----:B------:R0:W-:Y:S02]  /*676a0*/  @P3 STG.E.U8 desc[UR44][R228.64], R7 ;  /* 0x00000007e4003986 */ /* 0x0001e4000c10112c */
[----:B0-----:R-:W-:-:S02]  /*676b0*/  PRMT R7, R96, 0x7771, RZ ;  /* 0x0000777160077816 */ /* 0x001fc400000000ff */
[----:B------:R-:W4:Y:S04]  /*676c0*/  LDL.LU.64 R228, [R1+0x1190] ;  /* 0x0011900001e47983 */ /* 0x000f280000300a00 */
[----:B------:R0:W-:Y:S02]  /*676d0*/  @P0 STG.E.U8 desc[UR44][R28.64], R7 ;  /* 0x000000071c000986 */ /* 0x0001e4000c10112c */
[----:B0-----:R-:W-:Y:S02]  /*676e0*/  PRMT R7, R96, 0x7772, RZ ;  /* 0x0000777260077816 */ /* 0x001fe400000000ff */
[----:B------:R-:W4:Y:S04]  /*676f0*/  LDL.LU.64 R28, [R1+0x1180] ;  /* 0x00118000011c7983 */ /* 0x000f280000300a00 */
[----:B------:R0:W-:Y:S04]  /*67700*/  @P2 STG.E.U8 desc[UR44][R224.64], R7 ;  /* 0x00000007e0002986 */ /* 0x0001e8000c10112c */
[----:B0-----:R-:W4:Y:S01]  /*67710*/  LDL.LU.64 R224, [R1+0x1178] ;  /* 0x0011780001e07983 */ /* 0x001f220000300a00 */
        /* <DEDUP_REMOVED lines=19> */
[C---:B------:R-:W-:Y:S02]  /*67850*/  LOP3.LUT P5, RZ, R238.reuse, 0x10000, RZ, 0xc0, !PT ;  /* 0x00010000eeff7812 */ /* 0x040fe400078ac0ff */
[----:B------:R-:W-:Y:S02]  /*67860*/  LOP3.LUT P3, RZ, R238, 0x20000, RZ, 0xc0, !PT ;  /* 0x00020000eeff7812 */ /* 0x000fe4000786c0ff */
[----:B------:R-:W-:Y:S02]  /*67870*/  LOP3.LUT R12, R12, 0xfffbffff, RZ, 0xc0, !PT ;  /* 0xfffbffff0c0c7812 */ /* 0x000fe400078ec0ff */
[----:B------:R-:W-:-:S02]  /*67880*/  LOP3.LUT P0, RZ, R238, 0x40000, RZ, 0xc0, !PT ;  /* 0x00040000eeff7812 */ /* 0x000fc4000780c0ff */
[----:B------:R-:W-:Y:S02]  /*67890*/  PRMT R96, R96, 0x7773, RZ ;  /* 0x0000777360607816 */ /* 0x000fe400000000ff */
[----:B------:R-:W-:Y:S02]  /*678a0*/  PRMT R7, R93, 0x7770, RZ ;  /* 0x000077705d077816 */ /* 0x000fe400000000ff */
[----:B------:R-:W-:Y:S02]  /*678b0*/  @P6 LOP3.LUT R12, R12, 0x40000, RZ, 0xfc, !PT ;  /* 0x000400000c0c6812 */ /* 0x000fe400078efcff */
[C---:B------:R-:W-:Y:S01]  /*678c0*/  LOP3.LUT P6, RZ, R238.reuse, 0x400000, RZ, 0xc0, !PT ;  /* 0x00400000eeff7812 */ /* 0x040fe200078cc0ff */
[----:B------:R0:W-:Y:S01]  /*678d0*/  @P5 STG.E.U8 desc[UR44][R226.64], R96 ;  /* 0x00000060e2005986 */ /* 0x0001e2000c10112c */
[----:B------:R-:W-:Y:S02]  /*678e0*/  LOP3.LUT P2, RZ, R238, 0x80000, RZ, 0xc0, !PT ;  /* 0x00080000eeff7812 */ /* 0x000fe4000784c0ff */
[----:B------:R-:W-:-:S02]  /*678f0*/  LOP3.LUT R12, R12, 0xfff7ffff, RZ, 0xc0, !PT ;  /* 0xfff7ffff0c0c7812 */ /* 0x000fc400078ec0ff */
[----:B------:R-:W-:-:S07]  /*67900*/  LOP3.LUT P5, RZ, R238, 0x100000, RZ, 0xc0, !PT ;  /* 0x00100000eeff7812 */ /* 0x000fce00078ac0ff */
[----:B------:R-:W-:Y:S02]  /*67910*/  @P6 LOP3.LUT R12, R12, 0x80000, RZ, 0xfc, !PT ;  /* 0x000800000c0c6812 */ /* 0x000fe400078efcff */
[----:B------:R-:W-:Y:S01]  /*67920*/  LOP3.LUT P6, RZ, R238, 0x200000, RZ, 0xc0, !PT ;  /* 0x00200000eeff7812 */ /* 0x000fe200078cc0ff */
[----:B0-----:R-:W4:Y:S04]  /*67930*/  LDL.LU.64 R226, [R1+0x1168] ;  /* 0x0011680001e27983 */ /* 0x001f280000300a00 */
[----:B------:R-:W4:Y:S04]  /*67940*/  LDL.LU.64 R60, [R1+0x1160] ;  /* 0x00116000013c7983 */ /* 0x000f280000300a00 */
[----:B------:R-:W4:Y:S04]  /*67950*/  LDL.LU.64 R56, [R1+0x1150] ;  /* 0x0011500001387983 */ /* 0x000f280000300a00 */
[----:B------:R-:W4:Y:S04]  /*67960*/  LDL.LU.64 R42, [R1+0x1148] ;  /* 0x00114800012a7983 */ /* 0x000f280000300a00 */
[----:B------:R-:W4:Y:S04]  /*67970*/  LDL.LU.64 R38, [R1+0x1140] ;  /* 0x0011400001267983 */ /* 0x000f280000300a00 */
[----:B------:R-:W4:Y:S04]  /*67980*/  LDL.LU.64 R40, [R1+0x1138] ;  /* 0x0011380001287983 */ /* 0x000f280000300a00 */
[----:B--2---:R0:W-:Y:S02]  /*67990*/  @P3 STG.E.U8 desc[UR44][R36.64], R7 ;  /* 0x0000000724003986 */ /* 0x0041e4000c10112c */
[----:B0-----:R-:W-:-:S02]  /*679a0*/  PRMT R7, R93, 0x7771, RZ ;  /* 0x000077715d077816 */ /* 0x001fc400000000ff */
[----:B------:R-:W2:Y:S04]  /*679b0*/  LDL.LU.64 R36, [R1+0x1130] ;  /* 0x0011300001247983 */ /* 0x000ea80000300a00 */
[----:B---3--:R0:W-:Y:S02]  /*679c0*/  @P0 STG.E.U8 desc[UR44][R30.64], R7 ;  /* 0x000000071e000986 */ /* 0x0081e4000c10112c */
[C---:B0-----:R-:W-:Y:S02]  /*679d0*/  PRMT R7, R93.reuse, 0x7772, RZ ;  /* 0x000077725d077816 */ /* 0x041fe400000000ff */
[----:B------:R-:W-:Y:S01]  /*679e0*/  PRMT R93, R93, 0x7773, RZ ;  /* 0x000077735d5d7816 */ /* 0x000fe200000000ff */
[----:B------:R-:W3:Y:S04]  /*679f0*/  LDL.LU.64 R30, [R1+0x1128] ;  /* 0x00112800011e7983 */ /* 0x000ee80000300a00 */
[----:B----4-:R0:W-:Y:S04]  /*67a00*/  @P2 STG.E.U8 desc[UR44][R228.64], R7 ;  /* 0x00000007e4002986 */ /* 0x0101e8000c10112c */
[----:B------:R-:W-:Y:S01]  /*67a10*/  @P5 STG.E.U8 desc[UR44][R28.64], R93 ;  /* 0x0000005d1c005986 */ /* 0x000fe2000c10112c */
[----:B0-----:R-:W-:-:S03]  /*67a20*/  PRMT R7, R97, 0x7770, RZ ;  /* 0x0000777061077816 */ /* 0x001fc600000000ff */
[----:B------:R-:W4:Y:S04]  /*67a30*/  LDL.LU.64 R228, [R1+0x1118] ;  /* 0x0011180001e47983 */ /* 0x000f280000300a00 */
[----:B------:R0:W-:Y:S01]  /*67a40*/  @P6 STG.E.U8 desc[UR44][R224.64], R7 ;  /* 0x00000007e0006986 */ /* 0x0001e2000c10112c */
[----:B------:R-:W-:Y:S02]  /*67a50*/  LOP3.LUT P6, RZ, R12, 0x80000, RZ, 0xc0, !PT ;  /* 0x000800000cff7812 */ /* 0x000fe400078cc0ff */
[----:B0-----:R-:W-:-:S11]  /*67a60*/  PRMT R7, R97, 0x7771, RZ ;  /* 0x0000777161077816 */ /* 0x001fd600000000ff */
[----:B------:R0:W-:Y:S04]  /*67a70*/  @P6 STG.E.U8 desc[UR44][R94.64], R7 ;  /* 0x000000075e006986 */ /* 0x0001e8000c10112c */
[----:B0-----:R-:W2:Y:S01]  /*67a80*/  LDL.LU.64 R94, [R1+0x22d8] ;  /* 0x0022d800015e7983 */ /* 0x001ea20000300a00 */
[C---:B------:R-:W-:Y:S02]  /*67a90*/  LOP3.LUT P6, RZ, R12.reuse, 0x40000, RZ, 0xc0, !PT ;  /* 0x000400000cff7812 */ /* 0x040fe400078cc0ff */
[C---:B------:R-:W-:Y:S02]  /*67aa0*/  PRMT R7, R97.reuse, 0x7772, RZ ;  /* 0x0000777261077816 */ /* 0x040fe400000000ff */
[----:B------:R-:W-:Y:S01]  /*67ab0*/  PRMT R97, R97, 0x7773, RZ ;  /* 0x0000777361617816 */ /* 0x000fe200000000ff */
[----:B------:R-:W4:Y:S04]  /*67ac0*/  LDL.LU.64 R28, [R1+0x1110] ;  /* 0x00111000011c7983 */ /* 0x000f280000300a00 */
[----:B------:R-:W4:Y:S04]  /*67ad0*/  LDL.LU.64 R224, [R1+0x1108] ;  /* 0x0011080001e07983 */ /* 0x000f280000300a00 */
[----:B------:R0:W-:Y:S01]  /*67ae0*/  @P6 STG.E.U8 desc[UR44][R226.64], R7 ;  /* 0x00000007e2006986 */ /* 0x0001e2000c10112c */
[----:B------:R-:W-:-:S03]  /*67af0*/  LOP3.LUT P6, RZ, R12, 0x20000, RZ, 0xc0, !PT ;  /* 0x000200000cff7812 */ /* 0x000fc600078cc0ff */
[----:B0-----:R-:W4:Y:S10]  /*67b00*/  LDL.LU.64 R226, [R1+0x1100] ;  /* 0x0011000001e27983 */ /* 0x001f340000300a00 */
[----:B------:R-:W-:Y:S01]  /*67b10*/  @P6 STG.E.U8 desc[UR44][R60.64], R97 ;  /* 0x000000613c006986 */ /* 0x000fe2000c10112c */
[----:B------:R-:W-:-:S02]  /*67b20*/  LOP3.LUT P6, RZ, R12, 0x10000, RZ, 0xc0, !PT ;  /* 0x000100000cff7812 */ /* 0x000fc400078cc0ff */
[----:B--2---:R-:W-:-:S11]  /*67b30*/  PRMT R7, R94, 0x7770, RZ ;  /* 0x000077705e077816 */ /* 0x004fd600000000ff */
        /* <DEDUP_REMOVED lines=9> */
[----:B------:R-:W-:Y:S02]  /*67bd0*/  PRMT R94, R94, 0x7773, RZ ;  /* 0x000077735e5e7816 */ /* 0x000fe400000000ff */
[----:B------:R-:W-:-:S09]  /*67be0*/  LOP3.LUT P1, RZ, R238, 0x40000000, RZ, 0xc0, !PT ;  /* 0x40000000eeff7812 */ /* 0x000fd2000782c0ff */
[----:B------:R-:W-:Y:S01]  /*67bf0*/  @P6 STG.E.U8 desc[UR44][R38.64], R94 ;  /* 0x0000005e26006986 */ /* 0x000fe2000c10112c */
[----:B------:R-:W-:Y:S02]  /*67c00*/  LOP3.LUT P6, RZ, R12, 0x1000, RZ, 0xc0, !PT ;  /* 0x000010000cff7812 */ /* 0x000fe400078cc0ff */
[----:B------:R-:W-:Y:S02]  /*67c10*/  LOP3.LUT P4, RZ, R238, 0x80000000, RZ, 0xc0, !PT ;  /* 0x80000000eeff7812 */ /* 0x000fe4000788c0ff */
        /* <DEDUP_REMOVED lines=8> */
[----:B---3--:R0:W-:Y:S04]  /*67ca0*/  @P4 STG.E.U8 desc[UR44][R30.64], R7 ;  /* 0x000000071e004986 */ /* 0x0081e8000c10112c */
[----:B----4-:R1:W-:Y:S01]  /*67cb0*/  @P3 STG.E.U8 desc[UR44][R228.64], R98 ;  /* 0x00000062e4003986 */ /* 0x0103e2000c10112c */
[----:B0-----:R-:W-:-:S03]  /*67cc0*/  PRMT R7, R95, 0x7770, RZ ;  /* 0x000077705f077816 */ /* 0x001fc600000000ff */
[----:B-1----:R-:W2:Y:S04]  /*67cd0*/  LDL.LU.64 R228, [R1+0x10f8] ;  /* 0x0010f80001e47983 */ /* 0x002ea80000300a00 */
[----:B------:R0:W-:Y:S04]  /*67ce0*/  @P0 STG.E.U8 desc[UR44][R28.64], R7 ;  /* 0x000000071c000986 */ /* 0x0001e8000c10112c */
[----:B0-----:R-:W3:Y:S01]  /*67cf0*/  LDL.LU.64 R28, [R1+0x10f0] ;  /* 0x0010f000011c7983 */ /* 0x001ee20000300a00 */
[C---:B------:R-:W-:Y:S02]  /*67d00*/  LOP3.LUT P2, RZ, R239.reuse, 0x4, RZ, 0xc0, !PT ;  /* 0x00000004efff7812 */ /* 0x040fe4000784c0ff */
[----:B------:R-:W-:-:S02]  /*67d10*/  LOP3.LUT P5, RZ, R239, 0x8, RZ, 0xc0, !PT ;  /* 0x00000008efff7812 */ /* 0x000fc400078ac0ff */
[----:B------:R-:W-:Y:S02]  /*67d20*/  PRMT R7, R95, 0x7771, RZ ;  /* 0x000077715f077816 */ /* 0x000fe400000000ff */
[C---:B------:R-:W-:Y:S02]  /*67d30*/  LOP3.LUT P3, RZ, R239.reuse, 0x10, RZ, 0xc0, !PT ;  /* 0x00000010efff7812 */ /* 0x040fe4000786c0ff */
[----:B------:R-:W-:-:S05]  /*67d40*/  LOP3.LUT P0, RZ, R239, 0x20, RZ, 0xc0, !PT ;  /* 0x00000020efff7812 */ /* 0x000fca000780c0ff */
[----:B------:R0:W-:Y:S01]  /*67d50*/  @P2 STG.E.U8 desc[UR44][R224.64], R7 ;  /* 0x00000007e0002986 */ /* 0x0001e2000c10112c */
[----:B------:R-:W-:Y:S02]  /*67d60*/  LOP3.LUT P2, RZ, R239, 0x40, RZ, 0xc0, !PT ;  /* 0x00000040efff7812 */ /* 0x000fe4000784c0ff */
[C---:B0-----:R-:W-:Y:S02]  /*67d70*/  PRMT R7, R95.reuse, 0x7772, RZ ;  /* 0x000077725f077816 */ /* 0x041fe400000000ff */
[----:B------:R-:W-:Y:S01]  /*67d80*/  PRMT R95, R95, 0x7773, RZ ;  /* 0x000077735f5f7816 */ /* 0x000fe200000000ff */
[----:B------:R-:W4:Y:S04]  /*67d90*/  LDL.LU.64 R224, [R1+0x10e0] ;  /* 0x0010e00001e07983 */ /* 0x000f280000300a00 */
[----:B------:R0:W-:Y:S02]  /*67da0*/  @P5 STG.E.U8 desc[UR44][R226.64], R7 ;  /* 0x00000007e2005986 */ /* 0x0001e4000c10112c */
[----:B0-----:R-:W-:-:S02]  /*67db0*/  PRMT R7, R99, 0x7770, RZ ;  /* 0x0000777063077816 */ /* 0x001fc400000000ff */
        /* <DEDUP_REMOVED lines=13> */
[----:B--2---:R-:W-:Y:S04]  /*67e90*/  @P3 STG.E.U8 desc[UR44][R228.64], R95 ;  /* 0x0000005fe4003986 */ /* 0x004fe8000c10112c */
[----:B---3--:R0:W-:Y:S02]  /*67ea0*/  @P0 STG.E.U8 desc[UR44][R28.64], R7 ;  /* 0x000000071c000986 */ /* 0x0081e4000c10112c */
[----:B0-----:R-:W-:-:S05]  /*67eb0*/  PRMT R7, R99, 0x7771, RZ ;  /* 0x0000777163077816 */ /* 0x001fca00000000ff */
[----:B------:R0:W-:Y:S04]  /*67ec0*/  @P2 STG.E.U8 desc[UR44][R100.64], R7 ;  /* 0x0000000764002986 */ /* 0x0001e8000c10112c */
[----:B0-----:R-:W2:Y:S01]  /*67ed0*/  LDL.LU.64 R100, [R1+0x22c8] ;  /* 0x0022c80001647983 */ /* 0x001ea20000300a00 */
[----:B------:R-:W-:Y:S02]  /*67ee0*/  LOP3.LUT R12, R12, 0xffffffbf, RZ, 0xc0, !PT ;  /* 0xffffffbf0c0c7812 */ /* 0x000fe400078ec0ff */
[----:B------:R-:W-:Y:S02]  /*67ef0*/  LOP3.LUT P5, RZ, R239, 0x80, RZ, 0xc0, !PT ;  /* 0x00000080efff7812 */ /* 0x000fe400078ac0ff */
[----:B------:R-:W-:Y:S01]  /*67f00*/  PRMT R7, R99, 0x7772, RZ ;  /* 0x0000777263077816 */ /* 0x000fe200000000ff */
[----:B------:R-:W3:Y:S01]  /*67f10*/  LDL.LU.64 R36, [R1+0x1098] ;  /* 0x0010980001247983 */ /* 0x000ee20000300a00 */
[----:B------:R-:W-:-:S02]  /*67f20*/  @P6 LOP3.LUT R12, R12, 0x40, RZ, 0xfc, !PT ;  /* 0x000000400c0c6812 */ /* 0x000fc400078efcff */
[----:B------:R-:W-:Y:S02]  /*67f30*/  LOP3.LUT P6, RZ, R239, 0x2000, RZ, 0xc0, !PT ;  /* 0x00002000efff7812 */ /* 0x000fe400078cc0ff */
[----:B------:R-:W-:Y:S01]  /*67f40*/  PRMT R99, R99, 0x7773, RZ ;  /* 0x0000777363637816 */ /* 0x000fe200000000ff */
[----:B------:R-:W3:Y:S01]  /*67f50*/  LDL.LU.64 R30, [R1+0x1090] ;  /* 0x00109000011e7983 */ /* 0x000ee20000300a00 */
[----:B------:R-:W-:-:S03]  /*67f60*/  LOP3.LUT R12, R12, 0xffffff7f, RZ, 0xc0, !PT ;  /* 0xffffff7f0c0c7812 */ /* 0x000fc600078ec0ff */
[----:B------:R-:W3:Y:S04]  /*67f70*/  LDL.LU.64 R228, [R1+0x1088] ;  /* 0x0010880001e47983 */ /* 0x000ee80000300a00 */
[----:B------:R-:W3:Y:S02]  /*67f80*/  LDL.LU.64 R28, [R1+0x1080] ;  /* 0x00108000011c7983 */ /* 0x000ee40000300a00 */
        /* <DEDUP_REMOVED lines=14> */
[----:B----4-:R0:W-:-:S12]  /*68070*/  @P5 STG.E.U8 desc[UR44][R224.64], R7 ;  /* 0x00000007e0005986 */ /* 0x0101d8000c10112c */
[----:B------:R1:W-:Y:S01]  /*68080*/  @P6 STG.E.U8 desc[UR44][R226.64], R99 ;  /* 0x00000063e2006986 */ /* 0x0003e2000c10112c */
[----:B------:R-:W-:-:S03]  /*68090*/  LOP3.LUT P6, RZ, R12, 0x800, RZ, 0xc0, !PT ;  /* 0x000008000cff7812 */ /* 0x000fc600078cc0ff */
[----:B0-----:R-:W4:Y:S04]  /*680a0*/  LDL.LU.64 R224, [R1+0x1078] ;  /* 0x0010780001e07983 */ /* 0x001f280000300a00 */
[----:B-1----:R-:W4:Y:S01]  /*680b0*/  LDL.LU.64 R226, [R1+0x1070] ;  /* 0x0010700001e27983 */ /* 0x002f220000300a00 */
[----:B--2---:R-:W-:-:S05]  /*680c0*/  PRMT R7, R100, 0x7770, RZ ;  /* 0x0000777064077816 */ /* 0x004fca00000000ff */
        /* <DEDUP_REMOVED lines=25> */
[----:B---3--:R0:W-:Y:S01]  /*68260*/  @P6 STG.E.U8 desc[UR44][R36.64], R7 ;  /* 0x0000000724006986 */ /* 0x0081e2000c10112c */
        /* <DEDUP_REMOVED lines=9> */
[----:B----4-:R0:W-:Y:S04]  /*68300*/  @P3 STG.E.U8 desc[UR44][R224.64], R7 ;  /* 0x00000007e0003986 */ /* 0x0101e8000c10112c */
[----:B------:R-:W-:Y:S01]  /*68310*/  @P0 STG.E.U8 desc[UR44][R226.64], R101 ;  /* 0x00000065e2000986 */ /* 0x000fe2000c10112c */
[----:B0-----:R-:W-:-:S05]  /*68320*/  PRMT R7, R105, 0x7770, RZ ;  /* 0x0000777069077816 */ /* 0x001fca00000000ff */
[----:B------:R0:W-:Y:S02]  /*68330*/  @P2 STG.E.U8 desc[UR44][R240.64], R7 ;  /* 0x00000007f0002986 */ /* 0x0001e4000c10112c */
[----:B0-----:R-:W-:Y:S02]  /*68340*/  PRMT R7, R105, 0x7771, RZ ;  /* 0x0000777169077816 */ /* 0x001fe400000000ff */
[----:B------:R-:W2:Y:S04]  /*68350*/  LDL.LU.64 R240, [R1+0x22b8] ;  /* 0x0022b80001f07983 */ /* 0x000ea80000300a00 */
[----:B------:R0:W-:Y:S04]  /*68360*/  @P5 STG.E.U8 desc[UR44][R102.64], R7 ;  /* 0x0000000766005986 */ /* 0x0001e8000c10112c */
[----:B0-----:R-:W3:Y:S04]  /*68370*/  LDL.LU.64 R102, [R1+0x22b0] ;  /* 0x0022b00001667983 */ /* 0x001ee80000300a00 */
[----:B------:R-:W4:Y:S04]  /*68380*/  LDL.LU.64 R36, [R1+0x1058] ;  /* 0x0010580001247983 */ /* 0x000f280000300a00 */
[----:B------:R-:W2:Y:S04]  /*68390*/  LDL.LU.64 R30, [R1+0x1048] ;  /* 0x00104800011e7983 */ /* 0x000ea80000300a00 */
[----:B------:R-:W3:Y:S01]  /*683a0*/  LDL.LU.64 R228, [R1+0x1040] ;  /* 0x0010400001e47983 */ /* 0x000ee20000300a00 */
[----:B------:R-:W-:-:S03]  /*683b0*/  LOP3.LUT P3, RZ, R239, 0x800000, RZ, 0xc0, !PT ;  /* 0x00800000efff7812 */ /* 0x000fc6000786c0ff */
[----:B------:R-:W3:Y:S01]  /*683c0*/  LDL.LU.64 R28, [R1+0x1030] ;  /* 0x00103000011c7983 */ /* 0x000ee20000300a00 */
[C---:B------:R-:W-:Y:S02]  /*683d0*/  LOP3.LUT P0, RZ, R239.reuse, 0x1000000, RZ, 0xc0, !PT ;  /* 0x01000000efff7812 */ /* 0x040fe4000780c0ff */
[----:B------:R-:W-:Y:S02]  /*683e0*/  LOP3.LUT P2, RZ, R239, 0x2000000, RZ, 0xc0, !PT ;  /* 0x02000000efff7812 */ /* 0x000fe4000784c0ff */
[----:B------:R-:W-:Y:S02]  /*683f0*/  PRMT R7, R105, 0x7772, RZ ;  /* 0x0000777269077816 */ /* 0x000fe400000000ff */
[----:B------:R-:W-:Y:S02]  /*68400*/  LOP3.LUT P5, RZ, R239, 0x4000000, RZ, 0xc0, !PT ;  /* 0x04000000efff7812 */ /* 0x000fe400078ac0ff */
[----:B------:R-:W-:Y:S01]  /*68410*/  PRMT R105, R105, 0x7773, RZ ;  /* 0x0000777369697816 */ /* 0x000fe200000000ff */
[----:B------:R-:W3:Y:S04]  /*68420*/  LDL.LU.64 R224, [R1+0x1028] ;  /* 0x0010280001e07983 */ /* 0x000ee80000300a00 */
[----:B------:R-:W3:Y:S04]  /*68430*/  LDL.LU.64 R226, [R1+0x1020] ;  /* 0x0010200001e27983 */ /* 0x000ee80000300a00 */
[----:B------:R-:W3:Y:S04]  /*68440*/  LDL.LU.64 R60, [R1+0x1018] ;  /* 0x00101800013c7983 */ /* 0x000ee80000300a00 */
[----:B------:R-:W3:Y:S04]  /*68450*/  LDL.LU.64 R56, [R1+0x1010] ;  /* 0x0010100001387983 */ /* 0x000ee80000300a00 */
[----:B------:R-:W3:Y:S04]  /*68460*/  LDL.LU.64 R42, [R1+0x1008] ;  /* 0x00100800012a7983 */ /* 0x000ee80000300a00 */
[----:B------:R-:W3:Y:S04]  /*68470*/  LDL.LU.64 R38, [R1+0x1000] ;  /* 0x0010000001267983 */ /* 0x000ee80000300a00 */
[----:B------:R-:W3:Y:S01]  /*68480*/  LDL.LU.64 R40, [R1+0xff8] ;  /* 0x000ff80001287983 */ /* 0x000ee20000300a00 */
[----:B------:R-:W-:-:S02]  /*68490*/  LOP3.LUT R13, R13, 0xefffffff, RZ, 0xc0, !PT ;  /* 0xefffffff0d0d7812 */ /* 0x000fc400078ec0ff */
[----:B------:R-:W-:Y:S01]  /*684a0*/  LOP3.LUT R12, R12, 0xfffffffe, RZ, 0xc0, !PT ;  /* 0xfffffffe0c0c7812 */ /* 0x000fe200078ec0ff */
[----:B----4-:R3:W-:Y:S04]  /*684b0*/  @P3 STG.E.U8 desc[UR44][R36.64], R7 ;  /* 0x0000000724003986 */ /* 0x0107e8000c10112c */
[----:B--2---:R-:W-:Y:S01]  /*684c0*/  @P0 STG.E.U8 desc[UR44][R30.64], R105 ;  /* 0x000000691e000986 */ /* 0x004fe2000c10112c */
[----:B---3--:R-:W-:-:S05]  /*684d0*/  PRMT R7, R102, 0x7770, RZ ;  /* 0x0000777066077816 */ /* 0x008fca00000000ff */
[----:B------:R0:W-:Y:S02]  /*684e0*/  @P2 STG.E.U8 desc[UR44][R228.64], R7 ;  /* 0x00000007e4002986 */ /* 0x0001e4000c10112c */
[----:B0-----:R-:W-:-:S05]  /*684f0*/  PRMT R7, R102, 0x7771, RZ ;  /* 0x0000777166077816 */ /* 0x001fca00000000ff */
[----:B------:R0:W-:Y:S04]  /*68500*/  @P5 STG.E.U8 desc[UR44][R106.64], R7 ;  /* 0x000000076a005986 */ /* 0x0001e8000c10112c */
[----:B0-----:R-:W2:Y:S01]  /*68510*/  LDL.LU.64 R106, [R1+0x22a8] ;  /* 0x0022a800016a7983 */ /* 0x001ea20000300a00 */
[----:B------:R-:W-:Y:S02]  /*68520*/  LOP3.LUT P6, RZ, R240, 0x8, RZ, 0xc0, !PT ;  /* 0x00000008f0ff7812 */ /* 0x000fe400078cc0ff */
[----:B------:R-:W-:Y:S01]  /*68530*/  PRMT R7, R102, 0x7772, RZ ;  /* 0x0000777266077816 */ /* 0x000fe200000000ff */
[----:B------:R-:W3:Y:S10]  /*68540*/  LDL.LU.64 R36, [R1+0xfe0] ;  /* 0x000fe00001247983 */ /* 0x000ef40000300a00 */
[----:B------:R-:W-:-:S02]  /*68550*/  @P6 LOP3.LUT R13, R13, 0x10000000, RZ, 0xfc, !PT ;  /* 0x100000000d0d6812 */ /* 0x000fc400078efcff */
[----:B------:R-:W-:Y:S02]  /*68560*/  LOP3.LUT P6, RZ, R240, 0x4, RZ, 0xc0, !PT ;  /* 0x00000004f0ff7812 */ /* 0x000fe400078cc0ff */
[----:B------:R-:W-:Y:S01]  /*68570*/  PRMT R102, R102, 0x7773, RZ ;  /* 0x0000777366667816 */ /* 0x000fe200000000ff */
[----:B------:R-:W4:Y:S01]  /*68580*/  LDL.LU.64 R30, [R1+0xfd8] ;  /* 0x000fd800011e7983 */ /* 0x000f220000300a00 */
[----:B------:R-:W-:-:S03]  /*68590*/  LOP3.LUT R13, R13, 0xdfffffff, RZ, 0xc0, !PT ;  /* 0xdfffffff0d0d7812 */ /* 0x000fc600078ec0ff */
        /* <DEDUP_REMOVED lines=48> */
[C---:B------:R-:W-:Y:S02]  /*688a0*/  LOP3.LUT P1, RZ, R240.reuse, 0x10, RZ, 0xc0, !PT ;  /* 0x00000010f0ff7812 */ /* 0x040fe4000782c0ff */
[C---:B------:R-:W-:Y:S02]  /*688b0*/  LOP3.LUT P4, RZ, R240.reuse, 0x20, RZ, 0xc0, !PT ;  /* 0x00000020f0ff7812 */ /* 0x040fe4000788c0ff */
[----:B------:R-:W-:Y:S02]  /*688c0*/  LOP3.LUT P3, RZ, R240, 0x40, RZ, 0xc0, !PT ;  /* 0x00000040f0ff7812 */ /* 0x000fe4000786c0ff */
[----:B------:R-:W-:-:S02]  /*688d0*/  PRMT R103, R103, 0x7773, RZ ;  /* 0x0000777367677816 */ /* 0x000fc400000000ff */
[C---:B------:R-:W-:Y:S02]  /*688e0*/  PRMT R7, R107.reuse, 0x7770, RZ ;  /* 0x000077706b077816 */ /* 0x040fe400000000ff */
[C---:B------:R-:W-:Y:S02]  /*688f0*/  LOP3.LUT P0, RZ, R240.reuse, 0x80, RZ, 0xc0, !PT ;  /* 0x00000080f0ff7812 */ /* 0x040fe4000780c0ff */
[C---:B------:R-:W-:Y:S02]  /*68900*/  LOP3.LUT P2, RZ, R240.reuse, 0x100, RZ, 0xc0, !PT ;  /* 0x00000100f0ff7812 */ /* 0x040fe4000784c0ff */
[----:B------:R-:W-:Y:S01]  /*68910*/  LOP3.LUT P5, RZ, R240, 0x200, RZ, 0xc0, !PT ;  /* 0x00000200f0ff7812 */ /* 0x000fe200078ac0ff */
[----:B---3--:R-:W-:Y:S04]  /*68920*/  @P1 STG.E.U8 desc[UR44][R36.64], R103 ;  /* 0x0000006724001986 */ /* 0x008fe8000c10112c */
[----:B----4-:R0:W-:Y:S02]  /*68930*/  @P4 STG.E.U8 desc[UR44][R30.64], R7 ;  /* 0x000000071e004986 */ /* 0x0101e4000c10112c */
[----:B0-----:R-:W-:-:S02]  /*68940*/  PRMT R7, R107, 0x7771, RZ ;  /* 0x000077716b077816 */ /* 0x001fc400000000ff */
[----:B------:R-:W3:Y:S04]  /*68950*/  LDL.LU.64 R30, [R1+0xfa8] ;  /* 0x000fa800011e7983 */ /* 0x000ee80000300a00 */
[----:B------:R0:W-:Y:S01]  /*68960*/  @P3 STG.E.U8 desc[UR44][R228.64], R7 ;  /* 0x00000007e4003986 */ /* 0x0001e2000c10112c */
[C---:B------:R-:W-:Y:S02]  /*68970*/  LOP3.LUT P3, RZ, R240.reuse, 0x400, RZ, 0xc0, !PT ;  /* 0x00000400f0ff7812 */ /* 0x040fe4000786c0ff */
[C---:B0-----:R-:W-:Y:S02]  /*68980*/  PRMT R7, R107.reuse, 0x7772, RZ ;  /* 0x000077726b077816 */ /* 0x041fe400000000ff */
[----:B------:R-:W-:Y:S01]  /*68990*/  PRMT R107, R107, 0x7773, RZ ;  /* 0x000077736b6b7816 */ /* 0x000fe200000000ff */
[----:B------:R-:W4:Y:S04]  /*689a0*/  LDL.LU.64 R228, [R1+0xfa0] ;  /* 0x000fa00001e47983 */ /* 0x000f280000300a00 */
[----:B------:R0:W-:Y:S04]  /*689b0*/  @P0 STG.E.U8 desc[UR44][R28.64], R7 ;  /* 0x000000071c000986 */ /* 0x0001e8000c10112c */
[----:B------:R1:W-:Y:S04]  /*689c0*/  @P2 STG.E.U8 desc[UR44][R224.64], R107 ;  /* 0x0000006be0002986 */ /* 0x0003e8000c10112c */
[----:B0-----:R-:W4:Y:S04]  /*689d0*/  LDL.LU.64 R28, [R1+0xf98] ;  /* 0x000f9800011c7983 */ /* 0x001f280000300a00 */
[----:B-1----:R-:W4:Y:S01]  /*689e0*/  LDL.LU.64 R224, [R1+0xf90] ;  /* 0x000f900001e07983 */ /* 0x002f220000300a00 */
[----:B------:R-:W-:-:S02]  /*689f0*/  LOP3.LUT P6, RZ, R240, 0x400000, RZ, 0xc0, !PT ;  /* 0x00400000f0ff7812 */ /* 0x000fc400078cc0ff */
[----:B------:R-:W-:-:S11]  /*68a00*/  LOP3.LUT R13, R13, 0xffefffff, RZ, 0xc0, !PT ;  /* 0xffefffff0d0d7812 */ /* 0x000fd600078ec0ff */
[----:B------:R-:W-:Y:S02]  /*68a10*/  @P6 LOP3.LUT R13, R13, 0x100000, RZ, 0xfc, !PT ;  /* 0x001000000d0d6812 */ /* 0x000fe400078efcff */
[----:B------:R-:W-:Y:S02]  /*68a20*/  LOP3.LUT P6, RZ, R240, 0x200000, RZ, 0xc0, !PT ;  /* 0x00200000f0ff7812 */ /* 0x000fe400078cc0ff */
[----:B------:R-:W-:Y:S02]  /*68a30*/  LOP3.LUT R13, R13, 0xffdfffff, RZ, 0xc0, !PT ;  /* 0xffdfffff0d0d7812 */ /* 0x000fe400078ec0ff */
[----:B--2---:R-:W-:-:S05]  /*68a40*/  PRMT R7, R108, 0x7770, RZ ;  /* 0x000077706c077816 */ /* 0x004fca00000000ff */
[----:B------:R0:W-:Y:S02]  /*68a50*/  @P5 STG.E.U8 desc[UR44][R226.64], R7 ;  /* 0x00000007e2005986 */ /* 0x0001e4000c10112c */
[----:B0-----:R-:W-:Y:S02]  /*68a60*/  PRMT R7, R108, 0x7771, RZ ;  /* 0x000077716c077816 */ /* 0x001fe400000000ff */
[----:B------:R-:W2:Y:S04]  /*68a70*/  LDL.LU.64 R226, [R1+0xf88] ;  /* 0x000f880001e27983 */ /* 0x000ea80000300a00 */
[----:B------:R-:W2:Y:S04]  /*68a80*/  LDL.LU.64 R60, [R1+0xf78] ;  /* 0x000f7800013c7983 */ /* 0x000ea80000300a00 */
[----:B------:R0:W-:Y:S04]  /*68a90*/  @P3 STG.E.U8 desc[UR44][R112.64], R7 ;  /* 0x0000000770003986 */ /* 0x0001e8000c10112c */
[----:B0-----:R-:W2:Y:S04]  /*68aa0*/  LDL.LU.64 R112, [R1+0x2298] ;  /* 0x0022980001707983 */ /* 0x001ea80000300a00 */
[----:B------:R-:W2:Y:S04]  /*68ab0*/  LDL.LU.64 R56, [R1+0xf70] ;  /* 0x000f700001387983 */ /* 0x000ea80000300a00 */
[----:B------:R-:W2:Y:S04]  /*68ac0*/  LDL.LU.64 R42, [R1+0xf68] ;  /* 0x000f6800012a7983 */ /* 0x000ea80000300a00 */
[----:B------:R-:W2:Y:S01]  /*68ad0*/  LDL.LU.64 R38, [R1+0xf60] ;  /* 0x000f600001267983 */ /* 0x000ea20000300a00 */
[----:B------:R-:W-:-:S02]  /*68ae0*/  @P6 LOP3.LUT R13, R13, 0x200000, RZ, 0xfc, !PT ;  /* 0x002000000d0d6812 */ /* 0x000fc400078efcff */
[C---:B------:R-:W-:Y:S02]  /*68af0*/  LOP3.LUT P6, RZ, R240.reuse, 0x100000, RZ, 0xc0, !PT ;  /* 0x00100000f0ff7812 */ /* 0x040fe400078cc0ff */
[C---:B------:R-:W-:Y:S02]  /*68b00*/  LOP3.LUT P0, RZ, R240.reuse, 0x800, RZ, 0xc0, !PT ;  /* 0x00000800f0ff7812 */ /* 0x040fe4000780c0ff */
[C---:B------:R-:W-:Y:S02]  /*68b10*/  LOP3.LUT P2, RZ, R240.reuse, 0x1000, RZ, 0xc0, !PT ;  /* 0x00001000f0ff7812 */ /* 0x040fe4000784c0ff */
[----:B------:R-:W-:Y:S02]  /*68b20*/  LOP3.LUT R13, R13, 0xffbfffff, RZ, 0xc0, !PT ;  /* 0xffbfffff0d0d7812 */ /* 0x000fe400078ec0ff */
[----:B------:R-:W-:Y:S02]  /*68b30*/  LOP3.LUT P5, RZ, R240, 0x2000, RZ, 0xc0, !PT ;  /* 0x00002000f0ff7812 */ /* 0x000fe400078ac0ff */
[----:B------:R-:W-:Y:S01]  /*68b40*/  PRMT R7, R108, 0x7772, RZ ;  /* 0x000077726c077816 */ /* 0x000fe200000000ff */
[----:B------:R-:W2:Y:S02]  /*68b50*/  LDL.LU.64 R40, [R1+0xf50] ;  /* 0x000f500001287983 */ /* 0x000ea40000300a00 */
[----:B------:R-:W-:-:S02]  /*68b60*/  @P6 LOP3.LUT R13, R13, 0x400000, RZ, 0xfc, !PT ;  /* 0x004000000d0d6812 */ /* 0x000fc400078efcff */
[----:B------:R-:W-:Y:S01]  /*68b70*/  LOP3.LUT P6, RZ, R240, 0x80000, RZ, 0xc0, !PT ;  /* 0x00080000f0ff7812 */ /* 0x000fe200078cc0ff */
[----:B---3--:R0:W-:Y:S01]  /*68b80*/  @P0 STG.E.U8 desc[UR44][R30.64], R7 ;  /* 0x000000071e000986 */ /* 0x0081e2000c10112c */
[----:B------:R-:W-:Y:S02]  /*68b90*/  PRMT R108, R108, 0x7773, RZ ;  /* 0x000077736c6c7816 */ /* 0x000fe400000000ff */
[----:B------:R-:W-:Y:S01]  /*68ba0*/  LOP3.LUT R13, R13, 0xff7fffff, RZ, 0xc0, !PT ;  /* 0xff7fffff0d0d7812 */ /* 0x000fe200078ec0ff */
[----:B------:R-:W3:Y:S08]  /*68bb0*/  LDL.LU.64 R36, [R1+0xf48] ;  /* 0x000f480001247983 */ /* 0x000ef00000300a00 */
[----:B------:R-:W-:-:S02]  /*68bc0*/  @P6 LOP3.LUT R13, R13, 0x800000, RZ, 0xfc, !PT ;  /* 0x008000000d0d6812 */ /* 0x000fc400078efcff */
[----:B------:R-:W-:Y:S01]  /*68bd0*/  LOP3.LUT P6, RZ, R240, 0x40000, RZ, 0xc0, !PT ;  /* 0x00040000f0ff7812 */ /* 0x000fe200078cc0ff */
[----:B----4-:R1:W-:Y:S04]  /*68be0*/  @P2 STG.E.U8 desc[UR44][R228.64], R108 ;  /* 0x0000006ce4002986 */ /* 0x0103e8000c10112c */
[----:B0-----:R-:W4:Y:S01]  /*68bf0*/  LDL.LU.64 R30, [R1+0xf40] ;  /* 0x000f4000011e7983 */ /* 0x001f220000300a00 */
[----:B------:R-:W-:-:S07]  /*68c00*/  LOP3.LUT R13, R13, 0xfeffffff, RZ, 0xc0, !PT ;  /* 0xfeffffff0d0d7812 */ /* 0x000fce00078ec0ff */
[----:B------:R-:W-:Y:S02]  /*68c10*/  @P6 LOP3.LUT R13, R13, 0x1000000, RZ, 0xfc, !PT ;  /* 0x010000000d0d6812 */ /* 0x000fe400078efcff */
[----:B------:R-:W-:Y:S01]  /*68c20*/  LOP3.LUT P6, RZ, R240, 0x20000, RZ, 0xc0, !PT ;  /* 0x00020000f0ff7812 */ /* 0x000fe200078cc0ff */
[----:B-1----:R-:W4:Y:S01]  /*68c30*/  LDL.LU.64 R228, [R1+0xf38] ;  /* 0x000f380001e47983 */ /* 0x002f220000300a00 */
        /* <DEDUP_REMOVED lines=22> */
[----:B------:R-:W-:Y:S01]  /*68da0*/  @P6 STG.E.U8 desc[UR44][R60.64], R112 ;  /* 0x000000703c006986 */ /* 0x000fe2000c10112c */
        /* <DEDUP_REMOVED lines=11> */
[----:B0-----:R-:W2:Y:S01]  /*68e60*/  LDL.LU.64 R110, [R1+0x2290] ;  /* 0x00229000016e7983 */ /* 0x001ea20000300a00 */
        /* <DEDUP_REMOVED lines=8> */
[----:B---3--:R0:W-:Y:S01]  /*68ef0*/  @P6 STG.E.U8 desc[UR44][R36.64], R7 ;  /* 0x0000000724006986 */ /* 0x0081e2000c10112c */
[C---:B------:R-:W-:Y:S02]  /*68f00*/  LOP3.LUT P0, RZ, R240.reuse, 0x4000000, RZ, 0xc0, !PT ;  /* 0x04000000f0ff7812 */ /* 0x040fe4000780c0ff */
[----:B------:R-:W-:Y:S02]  /*68f10*/  LOP3.LUT P2, RZ, R240, 0x8000000, RZ, 0xc0, !PT ;  /* 0x08000000f0ff7812 */ /* 0x000fe4000784c0ff */
[C---:B0-----:R-:W-:Y:S02]  /*68f20*/  PRMT R7, R113.reuse, 0x7772, RZ ;  /* 0x0000777271077816 */ /* 0x041fe400000000ff */
[----:B------:R-:W-:-:S03]  /*68f30*/  PRMT R113, R113, 0x7773, RZ ;  /* 0x0000777371717816 */ /* 0x000fc600000000ff */
[----:B----4-:R2:W-:Y:S04]  /*68f40*/  @P1 STG.E.U8 desc[UR44][R30.64], R7 ;  /* 0x000000071e001986 */ /* 0x0105e8000c10112c */
[----:B------:R-:W-:Y:S01]  /*68f50*/  @P4 STG.E.U8 desc[UR44][R228.64], R113 ;  /* 0x00000071e4004986 */ /* 0x000fe2000c10112c */
[----:B------:R-:W-:Y:S02]  /*68f60*/  LOP3.LUT P5, RZ, R240, 0x10000000, RZ, 0xc0, !PT ;  /* 0x10000000f0ff7812 */ /* 0x000fe400078ac0ff */
[----:B------:R-:W-:Y:S02]  /*68f70*/  LOP3.LUT P6, RZ, R241, 0x200, RZ, 0xc0, !PT ;  /* 0x00000200f1ff7812 */ /* 0x000fe400078cc0ff */
[----:B------:R-:W-:-:S11]  /*68f80*/  LOP3.LUT R13, R13, 0xffffefff, RZ, 0xc0, !PT ;  /* 0xffffefff0d0d7812 */ /* 0x000fd600078ec0ff */
[----:B------:R-:W-:Y:S02]  /*68f90*/  @P6 LOP3.LUT R13, R13, 0x1000, RZ, 0xfc, !PT ;  /* 0x000010000d0d6812 */ /* 0x000fe400078efcff */
        /* <DEDUP_REMOVED lines=19> */
[----:B------:R-:W-:-:S02]  /*690d0*/  LOP3.LUT R13, R13, 0xffffdfff, RZ, 0xc0, !PT ;  /* 0xffffdfff0d0d7812 */ /* 0x000fc400078ec0ff */
[C---:B------:R-:W-:Y:S02]  /*690e0*/  LOP3.LUT P3, RZ, R240.reuse, 0x20000000, RZ, 0xc0, !PT ;  /* 0x20000000f0ff7812 */ /* 0x040fe4000786c0ff */
[C---:B------:R-:W-:Y:S02]  /*690f0*/  LOP3.LUT P0, RZ, R240.reuse, 0x40000000, RZ, 0xc0, !PT ;  /* 0x40000000f0ff7812 */ /* 0x040fe4000780c0ff */
[----:B------:R-:W-:Y:S02]  /*69100*/  LOP3.LUT P2, RZ, R240, 0x80000000, RZ, 0xc0, !PT ;  /* 0x80000000f0ff7812 */ /* 0x000fe4000784c0ff */
[----:B------:R-:W-:Y:S02]  /*69110*/  @P6 LOP3.LUT R13, R13, 0x2000, RZ, 0xfc, !PT ;  /* 0x000020000d0d6812 */ /* 0x000fe400078efcff */
[C---:B------:R-:W-:Y:S02]  /*69120*/  LOP3.LUT P6, RZ, R241.reuse, 0x80, RZ, 0xc0, !PT ;  /* 0x00000080f1ff7812 */ /* 0x040fe400078cc0ff */
[----:B------:R-:W-:Y:S01]  /*69130*/  LOP3.LUT P5, RZ, R241, 0x1, RZ, 0xc0, !PT ;  /* 0x00000001f1ff7812 */ /* 0x000fe200078ac0ff */
        /* <DEDUP_REMOVED lines=20> */
[----:B---3--:R0:W-:Y:S02]  /*69280*/  @P3 STG.E.U8 desc[UR44][R36.64], R7 ;  /* 0x0000000724003986 */ /* 0x0081e4000c10112c */
[C---:B0-----:R-:W-:Y:S02]  /*69290*/  PRMT R7, R114.reuse, 0x7771, RZ ;  /* 0x0000777172077816 */ /* 0x041fe400000000ff */
[----:B------:R-:W2:Y:S04]  /*692a0*/  LDL.LU.64 R36, [R1+0xeb0] ;  /* 0x000eb00001247983 */ /* 0x000ea80000300a00 */
[----:B----4-:R0:W-:Y:S02]  /*692b0*/  @P0 STG.E.U8 desc[UR44][R30.64], R7 ;  /* 0x000000071e000986 */ /* 0x0101e4000c10112c */
[----:B0-----:R-:W-:-:S02]  /*692c0*/  PRMT R7, R114, 0x7772, RZ ;  /* 0x0000777272077816 */ /* 0x001fc400000000ff */
[----:B------:R-:W-:Y:S01]  /*692d0*/  PRMT R114, R114, 0x7773, RZ ;  /* 0x0000777372727816 */ /* 0x000fe200000000ff */
[----:B------:R-:W3:Y:S04]  /*692e0*/  LDL.LU.64 R30, [R1+0xea8] ;  /* 0x000ea800011e7983 */ /* 0x000ee80000300a00 */
[----:B------:R0:W-:Y:S04]  /*692f0*/  @P2 STG.E.U8 desc[UR44][R228.64], R7 ;  /* 0x00000007e4002986 */ /* 0x0001e8000c10112c */
[----:B------:R1:W-:Y:S01]  /*69300*/  @P5 STG.E.U8 desc[UR44][R28.64], R114 ;  /* 0x000000721c005986 */ /* 0x0003e2000c10112c */
[----:B0-----:R-:W-:-:S03]  /*69310*/  PRMT R7, R111, 0x7770, RZ ;  /* 0x000077706f077816 */ /* 0x001fc600000000ff */
[----:B------:R-:W4:Y:S04]  /*69320*/  LDL.LU.64 R228, [R1+0xea0] ;  /* 0x000ea00001e47983 */ /* 0x000f280000300a00 */
[----:B-1----:R-:W4:Y:S04]  /*69330*/  LDL.LU.64 R28, [R1+0xe98] ;  /* 0x000e9800011c7983 */ /* 0x002f280000300a00 */
[----:B------:R0:W-:Y:S01]  /*69340*/  @P6 STG.E.U8 desc[UR44][R224.64], R7 ;  /* 0x00000007e0006986 */ /* 0x0001e2000c10112c */
[----:B------:R-:W-:Y:S02]  /*69350*/  LOP3.LUT P6, RZ, R13, 0x80000, RZ, 0xc0, !PT ;  /* 0x000800000dff7812 */ /* 0x000fe400078cc0ff */
        /* <DEDUP_REMOVED lines=14> */
[----:B0-----:R-:W-:Y:S01]  /*69440*/  PRMT R7, R115, 0x7771, RZ ;  /* 0x0000777173077816 */ /* 0x001fe200000000ff */
[----:B------:R-:W2:Y:S10]  /*69450*/  LDL.LU.64 R116, [R1+0x2280] ;  /* 0x0022800001747983 */ /* 0x000eb40000300a00 */
[----:B------:R0:W-:Y:S01]  /*69460*/  @P6 STG.E.U8 desc[UR44][R38.64], R7 ;  /* 0x0000000726006986 */ /* 0x0001e2000c10112c */
[----:B------:R-:W-:-:S02]  /*69470*/  LOP3.LUT P6, RZ, R13, 0x4000, RZ, 0xc0, !PT ;  /* 0x000040000dff7812 */ /* 0x000fc400078cc0ff */
[----:B0-----:R-:W-:-:S11]  /*69480*/  PRMT R7, R115, 0x7772, RZ ;  /* 0x0000777273077816 */ /* 0x001fd600000000ff */
[----:B------:R0:W-:Y:S04]  /*69490*/  @P6 STG.E.U8 desc[UR44][R120.64], R7 ;  /* 0x0000000778006986 */ /* 0x0001e8000c10112c */
[----:B0-----:R-:W4:Y:S01]  /*694a0*/  LDL.LU.64 R120, [R1+0x2278] ;  /* 0x0022780001787983 */ /* 0x001f220000300a00 */
[----:B------:R-:W-:Y:S02]  /*694b0*/  LOP3.LUT P6, RZ, R13, 0x2000, RZ, 0xc0, !PT ;  /* 0x000020000dff7812 */ /* 0x000fe400078cc0ff */
[----:B------:R-:W-:Y:S02]  /*694c0*/  PRMT R115, R115, 0x7773, RZ ;  /* 0x0000777373737816 */ /* 0x000fe400000000ff */
[----:B------:R-:W-:-:S09]  /*694d0*/  LOP3.LUT P1, RZ, R241, 0x400, RZ, 0xc0, !PT ;  /* 0x00000400f1ff7812 */ /* 0x000fd2000782c0ff */
[----:B------:R-:W-:Y:S01]  /*694e0*/  @P6 STG.E.U8 desc[UR44][R40.64], R115 ;  /* 0x0000007328006986 */ /* 0x000fe2000c10112c */
[----:B------:R-:W-:Y:S02]  /*694f0*/  LOP3.LUT P6, RZ, R13, 0x1000, RZ, 0xc0, !PT ;  /* 0x000010000dff7812 */ /* 0x000fe400078cc0ff */
[C---:B------:R-:W-:Y:S02]  /*69500*/  LOP3.LUT P4, RZ, R241.reuse, 0x800, RZ, 0xc0, !PT ;  /* 0x00000800f1ff7812 */ /* 0x040fe4000788c0ff */
[C---:B------:R-:W-:Y:S02]  /*69510*/  LOP3.LUT P3, RZ, R241.reuse, 0x1000, RZ, 0xc0, !PT ;  /* 0x00001000f1ff7812 */ /* 0x040fe4000786c0ff */
[C---:B------:R-:W-:Y:S02]  /*69520*/  LOP3.LUT P0, RZ, R241.reuse, 0x2000, RZ, 0xc0, !PT ;  /* 0x00002000f1ff7812 */ /* 0x040fe4000780c0ff */
[C---:B------:R-:W-:Y:S02]  /*69530*/  LOP3.LUT P2, RZ, R241.reuse, 0x4000, RZ, 0xc0, !PT ;  /* 0x00004000f1ff7812 */ /* 0x040fe4000784c0ff */
[----:B------:R-:W-:-:S02]  /*69540*/  LOP3.LUT P5, RZ, R241, 0x8000, RZ, 0xc0, !PT ;  /* 0x00008000f1ff7812 */ /* 0x000fc400078ac0ff */
[----:B------:R-:W-:Y:S02]  /*69550*/  LOP3.LUT R13, R13, 0xffffffef, RZ, 0xc0, !PT ;  /* 0xffffffef0d0d7812 */ /* 0x000fe400078ec0ff */
[----:B--2---:R-:W-:-:S05]  /*69560*/  PRMT R7, R116, 0x7770, RZ ;  /* 0x0000777074077816 */ /* 0x004fca00000000ff */
[----:B------:R0:W-:Y:S02]  /*69570*/  @P6 STG.E.U8 desc[UR44][R36.64], R7 ;  /* 0x0000000724006986 */ /* 0x0001e4000c10112c */
[----:B0-----:R-:W-:-:S05]  /*69580*/  PRMT R7, R116, 0x7771, RZ ;  /* 0x0000777174077816 */ /* 0x001fca00000000ff */
        /* <DEDUP_REMOVED lines=18> */
[----:B------:R-:W2:Y:S01]  /*696b0*/  LDL.LU.64 R60, [R1+0xe40] ;  /* 0x000e4000013c7983 */ /* 0x000ea20000300a00 */
[----:B------:R-:W-:-:S02]  /*696c0*/  LOP3.LUT P6, RZ, R241, 0x10000000, RZ, 0xc0, !PT ;  /* 0x10000000f1ff7812 */ /* 0x000fc400078cc0ff */
[C---:B------:R-:W-:Y:S02]  /*696d0*/  LOP3.LUT P3, RZ, R241.reuse, 0x10000, RZ, 0xc0, !PT ;  /* 0x00010000f1ff7812 */ /* 0x040fe4000786c0ff */
[C---:B------:R-:W-:Y:S02]  /*696e0*/  LOP3.LUT P0, RZ, R241.reuse, 0x20000, RZ, 0xc0, !PT ;  /* 0x00020000f1ff7812 */ /* 0x040fe4000780c0ff */
[----:B------:R-:W-:Y:S02]  /*696f0*/  LOP3.LUT P2, RZ, R241, 0x40000, RZ, 0xc0, !PT ;  /* 0x00040000f1ff7812 */ /* 0x000fe4000784c0ff */
[----:B------:R-:W-:Y:S02]  /*69700*/  PRMT R120, R120, 0x7773, RZ ;  /* 0x0000777378787816 */ /* 0x000fe400000000ff */
[----:B------:R-:W-:Y:S02]  /*69710*/  PRMT R7, R117, 0x7770, RZ ;  /* 0x0000777075077816 */ /* 0x000fe400000000ff */
[----:B------:R-:W-:Y:S01]  /*69720*/  LOP3.LUT P5, RZ, R241, 0x80000, RZ, 0xc0, !PT ;  /* 0x00080000f1ff7812 */ /* 0x000fe200078ac0ff */
        /* <DEDUP_REMOVED lines=28> */
[----:B----4-:R1:W-:Y:S04]  /*698f0*/  @P0 STG.E.U8 desc[UR44][R30.64], R7 ;  /* 0x000000071e000986 */ /* 0x0103e8000c10112c */
[----:B0-----:R-:W3:Y:S01]  /*69900*/  LDL.LU.64 R36, [R1+0xe10] ;  /* 0x000e100001247983 */ /* 0x001ee20000300a00 */
[----:B-1----:R-:W-:-:S03]  /*69910*/  PRMT R7, R117, 0x7771, RZ ;  /* 0x0000777175077816 */ /* 0x002fc600000000ff */
[----:B------:R-:W4:Y:S04]  /*69920*/  LDL.LU.64 R30, [R1+0xe08] ;  /* 0x000e0800011e7983 */ /* 0x000f280000300a00 */
[----:B--2---:R0:W-:Y:S02]  /*69930*/  @P2 STG.E.U8 desc[UR44][R228.64], R7 ;  /* 0x00000007e4002986 */ /* 0x0041e4000c10112c */
[C---:B0-----:R-:W-:Y:S02]  /*69940*/  PRMT R7, R117.reuse, 0x7772, RZ ;  /* 0x0000777275077816 */ /* 0x041fe400000000ff */
[----:B------:R-:W-:Y:S01]  /*69950*/  PRMT R117, R117, 0x7773, RZ ;  /* 0x0000777375757816 */ /* 0x000fe200000000ff */
[----:B------:R-:W2:Y:S04]  /*69960*/  LDL.LU.64 R228, [R1+0xe00] ;  /* 0x000e000001e47983 */ /* 0x000ea80000300a00 */
[----:B------:R0:W-:Y:S04]  /*69970*/  @P5 STG.E.U8 desc[UR44][R28.64], R7 ;  /* 0x000000071c005986 */ /* 0x0001e8000c10112c */
[----:B------:R-:W-:Y:S01]  /*69980*/  @P6 STG.E.U8 desc[UR44][R224.64], R117 ;  /* 0x00000075e0006986 */ /* 0x000fe2000c10112c */
[----:B------:R-:W-:-:S02]  /*69990*/  LOP3.LUT P6, RZ, R13, 0x800, RZ, 0xc0, !PT ;  /* 0x000008000dff7812 */ /* 0x000fc400078cc0ff */
[----:B0-----:R-:W-:-:S11]  /*699a0*/  PRMT R7, R121, 0x7770, RZ ;  /* 0x0000777079077816 */ /* 0x001fd600000000ff */
[----:B------:R0:W-:Y:S01]  /*699b0*/  @P6 STG.E.U8 desc[UR44][R118.64], R7 ;  /* 0x0000000776006986 */ /* 0x0001e2000c10112c */
[----:B------:R-:W-:-:S03]  /*699c0*/  LOP3.LUT P6, RZ, R13, 0x400, RZ, 0xc0, !PT ;  /* 0x000004000dff7812 */ /* 0x000fc600078cc0ff */
[----:B0-----:R-:W3:Y:S01]  /*699d0*/  LDL.LU.64 R118, [R1+0x2268] ;  /* 0x0022680001767983 */ /* 0x001ee20000300a00 */
[----:B------:R-:W-:-:S03]  /*699e0*/  PRMT R7, R121, 0x7771, RZ ;  /* 0x0000777179077816 */ /* 0x000fc600000000ff */
[----:B------:R-:W2:Y:S04]  /*699f0*/  LDL.LU.64 R28, [R1+0xdf8] ;  /* 0x000df800011c7983 */ /* 0x000ea80000300a00 */
[----:B------:R-:W2:Y:S04]  /*69a00*/  LDL.LU.64 R224, [R1+0xdf0] ;  /* 0x000df00001e07983 */ /* 0x000ea80000300a00 */
[----:B------:R0:W-:Y:S01]  /*69a10*/  @P6 STG.E.U8 desc[UR44][R226.64], R7 ;  /* 0x00000007e2006986 */ /* 0x0001e2000c10112c */
[----:B------:R-:W-:Y:S02]  /*69a20*/  LOP3.LUT P6, RZ, R13, 0x200, RZ, 0xc0, !PT ;  /* 0x000002000dff7812 */ /* 0x000fe400078cc0ff */
[----:B0-----:R-:W-:Y:S01]  /*69a30*/  PRMT R7, R121, 0x7772, RZ ;  /* 0x0000777279077816 */ /* 0x001fe200000000ff */
[----:B------:R-:W2:Y:S10]  /*69a40*/  LDL.LU.64 R226, [R1+0xde8] ;  /* 0x000de80001e27983 */ /* 0x000eb40000300a00 */
        /* <DEDUP_REMOVED lines=27> */
[----:B------:R-:W3:Y:S04]  /*69c00*/  LDL.LU.64 R30, [R1+0xde0] ;  /* 0x000de000011e7983 */ /* 0x000ee80000300a00 */
[----:B--2---:R0:W-:Y:S04]  /*69c10*/  @P3 STG.E.U8 desc[UR44][R228.64], R7 ;  /* 0x00000007e4003986 */ /* 0x0041e8000c10112c */
[----:B------:R1:W-:Y:S04]  /*69c20*/  @P0 STG.E.U8 desc[UR44][R28.64], R122 ;  /* 0x0000007a1c000986 */ /* 0x0003e8000c10112c */
[----:B0-----:R-:W2:Y:S04]  /*69c30*/  LDL.LU.64 R228, [R1+0xdd8] ;  /* 0x000dd80001e47983 */ /* 0x001ea80000300a00 */
        /* <DEDUP_REMOVED lines=27> */
[----:B---3--:R0:W-:Y:S02]  /*69df0*/  @P3 STG.E.U8 desc[UR44][R30.64], R7 ;  /* 0x000000071e003986 */ /* 0x0081e4000c10112c */
[C---:B0-----:R-:W-:Y:S02]  /*69e00*/  PRMT R7, R123.reuse, 0x7770, RZ ;  /* 0x000077707b077816 */ /* 0x041fe400000000ff */
[----:B--2---:R-:W-:Y:S04]  /*69e10*/  @P0 STG.E.U8 desc[UR44][R228.64], R119 ;  /* 0x00000077e4000986 */ /* 0x004fe8000c10112c */
        /* <DEDUP_REMOVED lines=70> */
[----:B------:R-:W-:Y:S01]  /*6a280*/  PRMT R125, R125, 0x7773, RZ ;  /* 0x000077737d7d7816 */ /* 0x000fe200000000ff */
[----:B------:R-:W2:Y:S04]  /*6a290*/  LDL.LU.64 R228, [R1+0xd40] ;  /* 0x000d400001e47983 */ /* 0x000ea80000300a00 */
[----:B------:R0:W-:Y:S04]  /*6a2a0*/  @P0 STG.E.U8 desc[UR44][R28.64], R7 ;  /* 0x000000071c000986 */ /* 0x0001e8000c10112c */
[----:B------:R1:W-:Y:S01]  /*6a2b0*/  @P2 STG.E.U8 desc[UR44][R224.64], R125 ;  /* 0x0000007de0002986 */ /* 0x0003e2000c10112c */
[----:B0-----:R-:W-:-:S03]  /*6a2c0*/  PRMT R7, R129, 0x7770, RZ ;  /* 0x0000777081077816 */ /* 0x001fc600000000ff */
[----:B------:R-:W3:Y:S04]  /*6a2d0*/  LDL.LU.64 R28, [R1+0xd38] ;  /* 0x000d3800011c7983 */ /* 0x000ee80000300a00 */
[----:B-1----:R-:W4:Y:S04]  /*6a2e0*/  LDL.LU.64 R224, [R1+0xd30] ;  /* 0x000d300001e07983 */ /* 0x002f280000300a00 */
[----:B------:R0:W-:Y:S02]  /*6a2f0*/  @P5 STG.E.U8 desc[UR44][R226.64], R7 ;  /* 0x00000007e2005986 */ /* 0x0001e4000c10112c */
[----:B0-----:R-:W-:-:S02]  /*6a300*/  PRMT R7, R129, 0x7771, RZ ;  /* 0x0000777181077816 */ /* 0x001fc400000000ff */
[----:B------:R-:W4:Y:S04]  /*6a310*/  LDL.LU.64 R226, [R1+0xd20] ;  /* 0x000d200001e27983 */ /* 0x000f280000300a00 */
[----:B------:R0:W-:Y:S04]  /*6a320*/  @P3 STG.E.U8 desc[UR44][R126.64], R7 ;  /* 0x000000077e003986 */ /* 0x0001e8000c10112c */
[----:B0-----:R-:W4:Y:S01]  /*6a330*/  LDL.LU.64 R126, [R1+0x2248] ;  /* 0x00224800017e7983 */ /* 0x001f220000300a00 */
[----:B------:R-:W-:Y:S02]  /*6a340*/  LOP3.LUT P6, RZ, R243, 0x4, RZ, 0xc0, !PT ;  /* 0x00000004f3ff7812 */ /* 0x000fe400078cc0ff */
[----:B------:R-:W-:-:S02]  /*6a350*/  LOP3.LUT R14, R14, 0xffefffff, RZ, 0xc0, !PT ;  /* 0xffefffff0e0e7812 */ /* 0x000fc400078ec0ff */
[C---:B------:R-:W-:Y:S02]  /*6a360*/  LOP3.LUT P0, RZ, R242.reuse, 0x800000, RZ, 0xc0, !PT ;  /* 0x00800000f2ff7812 */ /* 0x040fe4000780c0ff */
[C---:B------:R-:W-:Y:S02]  /*6a370*/  LOP3.LUT P2, RZ, R242.reuse, 0x1000000, RZ, 0xc0, !PT ;  /* 0x01000000f2ff7812 */ /* 0x040fe4000784c0ff */
[----:B------:R-:W-:Y:S02]  /*6a380*/  LOP3.LUT P5, RZ, R242, 0x2000000, RZ, 0xc0, !PT ;  /* 0x02000000f2ff7812 */ /* 0x000fe400078ac0ff */
[----:B------:R-:W-:Y:S01]  /*6a390*/  PRMT R7, R129, 0x7772, RZ ;  /* 0x0000777281077816 */ /* 0x000fe200000000ff */
[----:B------:R-:W4:Y:S02]  /*6a3a0*/  LDL.LU.64 R230, [R1+0xd18] ;  /* 0x000d180001e67983 */ /* 0x000f240000300a00 */
[----:B------:R-:W-:Y:S02]  /*6a3b0*/  @P6 LOP3.LUT R14, R14, 0x100000, RZ, 0xfc, !PT ;  /* 0x001000000e0e6812 */ /* 0x000fe400078efcff */
[----:B------:R-:W-:-:S02]  /*6a3c0*/  LOP3.LUT P6, RZ, R243, 0x2, RZ, 0xc0, !PT ;  /* 0x00000002f3ff7812 */ /* 0x000fc400078cc0ff */
[----:B------:R-:W-:Y:S01]  /*6a3d0*/  PRMT R129, R129, 0x7773, RZ ;  /* 0x0000777381817816 */ /* 0x000fe200000000ff */
[----:B------:R-:W4:Y:S01]  /*6a3e0*/  LDL.LU.64 R60, [R1+0xd10] ;  /* 0x000d1000013c7983 */ /* 0x000f220000300a00 */
[----:B------:R-:W-:-:S03]  /*6a3f0*/  LOP3.LUT R14, R14, 0xffdfffff, RZ, 0xc0, !PT ;  /* 0xffdfffff0e0e7812 */ /* 0x000fc600078ec0ff */
        /* <DEDUP_REMOVED lines=29> */
[----:B------:R0:W-:Y:S02]  /*6a5d0*/  @P5 STG.E.U8 desc[UR44][R224.64], R7 ;  /* 0x00000007e0005986 */ /* 0x0001e4000c10112c */
[----:B0-----:R-:W-:-:S05]  /*6a5e0*/  PRMT R7, R126, 0x7771, RZ ;  /* 0x000077717e077816 */ /* 0x001fca00000000ff */
        /* <DEDUP_REMOVED lines=35> */
[----:B------:R0:W-:Y:S02]  /*6a820*/  @P6 STG.E.U8 desc[UR44][R36.64], R7 ;  /* 0x0000000724006986 */ /* 0x0001e4000c10112c */
[C---:B0-----:R-:W-:Y:S02]  /*6a830*/  PRMT R7, R127.reuse, 0x7772, RZ ;  /* 0x000077727f077816 */ /* 0x041fe400000000ff */
[----:B------:R-:W-:-:S03]  /*6a840*/  PRMT R127, R127, 0x7773, RZ ;  /* 0x000077737f7f7816 */ /* 0x000fc600000000ff */
[----:B------:R0:W-:Y:S04]  /*6a850*/  @P1 STG.E.U8 desc[UR44][R30.64], R7 ;  /* 0x000000071e001986 */ /* 0x0001e8000c10112c */
[----:B---3--:R-:W-:Y:S01]  /*6a860*/  @P4 STG.E.U8 desc[UR44][R228.64], R127 ;  /* 0x0000007fe4004986 */ /* 0x008fe2000c10112c */
[----:B0-----:R-:W-:-:S05]  /*6a870*/  PRMT R7, R131, 0x7770, RZ ;  /* 0x0000777083077816 */ /* 0x001fca00000000ff */
[----:B----4-:R0:W-:Y:S02]  /*6a880*/  @P3 STG.E.U8 desc[UR44][R28.64], R7 ;  /* 0x000000071c003986 */ /* 0x0101e4000c10112c */
[----:B0-----:R-:W-:-:S05]  /*6a890*/  PRMT R7, R131, 0x7771, RZ ;  /* 0x0000777183077816 */ /* 0x001fca00000000ff */
[----:B------:R0:W-:Y:S02]  /*6a8a0*/  @P0 STG.E.U8 desc[UR44][R224.64], R7 ;  /* 0x00000007e0000986 */ /* 0x0001e4000c10112c */
[C---:B0-----:R-:W-:Y:S02]  /*6a8b0*/  PRMT R7, R131.reuse, 0x7772, RZ ;  /* 0x0000777283077816 */ /* 0x041fe400000000ff */
[----:B------:R-:W-:-:S03]  /*6a8c0*/  PRMT R131, R131, 0x7773, RZ ;  /* 0x0000777383837816 */ /* 0x000fc600000000ff */
[----:B------:R-:W-:Y:S04]  /*6a8d0*/  @P2 STG.E.U8 desc[UR44][R226.64], R7 ;  /* 0x00000007e2002986 */ /* 0x000fe8000c10112c */
[----:B------:R0:W-:Y:S04]  /*6a8e0*/  @P5 STG.E.U8 desc[UR44][R132.64], R131 ;  /* 0x0000008384005986 */ /* 0x0001e8000c10112c */
[----:B0-----:R-:W2:Y:S04]  /*6a8f0*/  LDL.LU.64 R132, [R1+0x2238] ;  /* 0x0022380001847983 */ /* 0x001ea80000300a00 */
[----:B------:R-:W3:Y:S01]  /*6a900*/  LDL.LU.64 R30, [R1+0xcb0] ;  /* 0x000cb000011e7983 */ /* 0x000ee20000300a00 */
[----:B------:R-:W-:-:S02]  /*6a910*/  LOP3.LUT P3, RZ, R243, 0x200, RZ, 0xc0, !PT ;  /* 0x00000200f3ff7812 */ /* 0x000fc4000786c0ff */
[C---:B------:R-:W-:Y:S01]  /*6a920*/  LOP3.LUT P0, RZ, R243.reuse, 0x400, RZ, 0xc0, !PT ;  /* 0x00000400f3ff7812 */ /* 0x040fe2000780c0ff */
        /* <DEDUP_REMOVED lines=19> */
[----:B---3--:R0:W-:Y:S02]  /*6aa60*/  @P3 STG.E.U8 desc[UR44][R30.64], R7 ;  /* 0x000000071e003986 */ /* 0x0081e4000c10112c */
[----:B0-----:R-:W-:-:S05]  /*6aa70*/  PRMT R7, R132, 0x7771, RZ ;  /* 0x0000777184077816 */ /* 0x001fca00000000ff */
[----:B------:R0:W-:Y:S04]  /*6aa80*/  @P0 STG.E.U8 desc[UR44][R136.64], R7 ;  /* 0x0000000788000986 */ /* 0x0001e8000c10112c */
[----:B0-----:R-:W2:Y:S04]  /*6aa90*/  LDL.LU.64 R136, [R1+0x2230] ;  /* 0x0022300001887983 */ /* 0x001ea80000300a00 */
[----:B------:R-:W3:Y:S01]  /*6aaa0*/  LDL.LU.64 R38, [R1+0xc68] ;  /* 0x000c680001267983 */ /* 0x000ee20000300a00 */
[----:B------:R-:W-:Y:S02]  /*6aab0*/  @P6 LOP3.LUT R14, R14, 0x8000, RZ, 0xfc, !PT ;  /* 0x000080000e0e6812 */ /* 0x000fe400078efcff */
[----:B------:R-:W-:-:S02]  /*6aac0*/  LOP3.LUT P6, RZ, R243, 0x20000, RZ, 0xc0, !PT ;  /* 0x00020000f3ff7812 */ /* 0x000fc400078cc0ff */
[C---:B------:R-:W-:Y:S02]  /*6aad0*/  LOP3.LUT P2, RZ, R243.reuse, 0x800, RZ, 0xc0, !PT ;  /* 0x00000800f3ff7812 */ /* 0x040fe4000784c0ff */
[----:B------:R-:W-:Y:S02]  /*6aae0*/  LOP3.LUT P5, RZ, R243, 0x1000, RZ, 0xc0, !PT ;  /* 0x00001000f3ff7812 */ /* 0x000fe400078ac0ff */
[----:B------:R-:W-:Y:S02]  /*6aaf0*/  LOP3.LUT R14, R14, 0xfffeffff, RZ, 0xc0, !PT ;  /* 0xfffeffff0e0e7812 */ /* 0x000fe400078ec0ff */
[----:B------:R-:W-:Y:S01]  /*6ab00*/  PRMT R7, R132, 0x7772, RZ ;  /* 0x0000777284077816 */ /* 0x000fe200000000ff */
[----:B------:R-:W3:Y:S04]  /*6ab10*/  LDL.LU.64 R40, [R1+0xc58] ;  /* 0x000c580001287983 */ /* 0x000ee80000300a00 */
[----:B------:R-:W-:-:S02]  /*6ab20*/  @P6 LOP3.LUT R14, R14, 0x10000, RZ, 0xfc, !PT ;  /* 0x000100000e0e6812 */ /* 0x000fc400078efcff */
[----:B------:R-:W-:Y:S01]  /*6ab30*/  LOP3.LUT P6, RZ, R243, 0x10000, RZ, 0xc0, !PT ;  /* 0x00010000f3ff7812 */ /* 0x000fe200078cc0ff */
[----:B----4-:R0:W-:Y:S01]  /*6ab40*/  @P2 STG.E.U8 desc[UR44][R228.64], R7 ;  /* 0x00000007e4002986 */ /* 0x0101e2000c10112c */
[----:B------:R-:W-:Y:S02]  /*6ab50*/  PRMT R132, R132, 0x7773, RZ ;  /* 0x0000777384847816 */ /* 0x000fe400000000ff */
[----:B------:R-:W-:Y:S01]  /*6ab60*/  LOP3.LUT R14, R14, 0xfffdffff, RZ, 0xc0, !PT ;  /* 0xfffdffff0e0e7812 */ /* 0x000fe200078ec0ff */
[----:B------:R-:W4:Y:S04]  /*6ab70*/  LDL.LU.64 R36, [R1+0xc50] ;  /* 0x000c500001247983 */ /* 0x000f280000300a00 */
[----:B------:R1:W-:Y:S04]  /*6ab80*/  @P5 STG.E.U8 desc[UR44][R28.64], R132 ;  /* 0x000000841c005986 */ /* 0x0003e8000c10112c */
[----:B------:R-:W4:Y:S01]  /*6ab90*/  LDL.LU.64 R30, [R1+0xc48] ;  /* 0x000c4800011e7983 */ /* 0x000f220000300a00 */
[----:B------:R-:W-:-:S02]  /*6aba0*/  @P6 LOP3.LUT R14, R14, 0x20000, RZ, 0xfc, !PT ;  /* 0x000200000e0e6812 */ /* 0x000fc400078efcff */
[----:B------:R-:W-:Y:S01]  /*6abb0*/  LOP3.LUT P6, RZ, R243, 0x8000, RZ, 0xc0, !PT ;  /* 0x00008000f3ff7812 */ /* 0x000fe200078cc0ff */
[----:B0-----:R-:W4:Y:S04]  /*6abc0*/  LDL.LU.64 R228, [R1+0xc40] ;  /* 0x000c400001e47983 */ /* 0x001f280000300a00 */
[----:B-1----:R-:W4:Y:S01]  /*6abd0*/  LDL.LU.64 R28, [R1+0xc38] ;  /* 0x000c3800011c7983 */ /* 0x002f220000300a00 */
[----:B------:R-:W-:-:S07]  /*6abe0*/  LOP3.LUT R14, R14, 0xfffbffff, RZ, 0xc0, !PT ;  /* 0xfffbffff0e0e7812 */ /* 0x000fce00078ec0ff */
[----:B------:R-:W-:Y:S02]  /*6abf0*/  @P6 LOP3.LUT R14, R14, 0x40000, RZ, 0xfc, !PT ;  /* 0x000400000e0e6812 */ /* 0x000fe400078efcff */
[----:B------:R-:W-:Y:S02]  /*6ac00*/  LOP3.LUT P6, RZ, R243, 0x4000, RZ, 0xc0, !PT ;  /* 0x00004000f3ff7812 */ /* 0x000fe400078cc0ff */
[----:B------:R-:W-:-:S11]  /*6ac10*/  LOP3.LUT R14, R14, 0xfff7ffff, RZ, 0xc0, !PT ;  /* 0xfff7ffff0e0e7812 */ /* 0x000fd600078ec0ff */
[----:B------:R-:W-:Y:S02]  /*6ac20*/  @P6 LOP3.LUT R14, R14, 0x80000, RZ, 0xfc, !PT ;  /* 0x000800000e0e6812 */ /* 0x000fe400078efcff */
[----:B------:R-:W-:Y:S02]  /*6ac30*/  LOP3.LUT P6, RZ, R243, 0x2000, RZ, 0xc0, !PT ;  /* 0x00002000f3ff7812 */ /* 0x000fe400078cc0ff */
[----:B--2---:R-:W-:-:S11]  /*6ac40*/  PRMT R7, R136, 0x7770, RZ ;  /* 0x0000777088077816 */ /* 0x004fd600000000ff */
        /* <DEDUP_REMOVED lines=17> */
[----:B---3--:R0:W-:Y:S01]  /*6ad60*/  @P6 STG.E.U8 desc[UR44][R38.64], R7 ;  /* 0x0000000726006986 */ /* 0x0081e2000c10112c */
[----:B------:R-:W-:Y:S02]  /*6ad70*/  LOP3.LUT P6, RZ, R14, 0x4000, RZ, 0xc0, !PT ;  /* 0x000040000eff7812 */ /* 0x000fe400078cc0ff */
[----:B0-----:R-:W-:-:S11]  /*6ad80*/  PRMT R7, R133, 0x7772, RZ ;  /* 0x0000777285077816 */ /* 0x001fd600000000ff */
[----:B------:R0:W-:Y:S04]  /*6ad90*/  @P6 STG.E.U8 desc[UR44][R134.64], R7 ;  /* 0x0000000786006986 */ /* 0x0001e8000c10112c */
[----:B0-----:R-:W3:Y:S01]  /*6ada0*/  LDL.LU.64 R134, [R1+0x2228] ;  /* 0x0022280001867983 */ /* 0x001ee20000300a00 */
[----:B------:R-:W-:Y:S02]  /*6adb0*/  LOP3.LUT P6, RZ, R14, 0x2000, RZ, 0xc0, !PT ;  /* 0x000020000eff7812 */ /* 0x000fe400078cc0ff */
[----:B------:R-:W-:Y:S02]  /*6adc0*/  PRMT R133, R133, 0x7773, RZ ;  /* 0x0000777385857816 */ /* 0x000fe400000000ff */
[----:B------:R-:W-:Y:S02]  /*6add0*/  LOP3.LUT P1, RZ, R243, 0x400000, RZ, 0xc0, !PT ;  /* 0x00400000f3ff7812 */ /* 0x000fe4000782c0ff */
[----:B------:R-:W-:-:S07]  /*6ade0*/  PRMT R7, R137, 0x7770, RZ ;  /* 0x0000777089077816 */ /* 0x000fce00000000ff */
[----:B------:R-:W-:Y:S01]  /*6adf0*/  @P6 STG.E.U8 desc[UR44][R40.64], R133 ;  /* 0x0000008528006986 */ /* 0x000fe2000c10112c */
[----:B------:R-:W-:Y:S02]  /*6ae00*/  LOP3.LUT P6, RZ, R14, 0x1000, RZ, 0xc0, !PT ;  /* 0x000010000eff7812 */ /* 0x000fe400078cc0ff */
[C---:B------:R-:W-:Y:S02]  /*6ae10*/  LOP3.LUT P4, RZ, R243.reuse, 0x800000, RZ, 0xc0, !PT ;  /* 0x00800000f3ff7812 */ /* 0x040fe4000788c0ff */
[C---:B------:R-:W-:Y:S02]  /*6ae20*/  LOP3.LUT P3, RZ, R243.reuse, 0x1000000, RZ, 0xc0, !PT ;  /* 0x01000000f3ff7812 */ /* 0x040fe4000786c0ff */
[----:B------:R-:W-:-:S07]  /*6ae30*/  LOP3.LUT P0, RZ, R243, 0x2000000, RZ, 0xc0, !PT ;  /* 0x02000000f3ff7812 */ /* 0x000fce000780c0ff */
[----:B----4-:R0:W-:Y:S01]  /*6ae40*/  @P6 STG.E.U8 desc[UR44][R36.64], R7 ;  /* 0x0000000724006986 */ /* 0x0101e2000c10112c */
        /* <DEDUP_REMOVED lines=10> */
[----:B---3--:R-:W-:-:S05]  /*6aef0*/  PRMT R7, R134, 0x7770, RZ ;  /* 0x0000777086077816 */ /* 0x008fca00000000ff */
[----:B--2---:R0:W-:Y:S02]  /*6af00*/  @P0 STG.E.U8 desc[UR44][R224.64], R7 ;  /* 0x00000007e0000986 */ /* 0x0041e4000c10112c */
        /* <DEDUP_REMOVED lines=36> */
[----:B------:R-:W-:Y:S02]  /*6b150*/  LOP3.LUT P6, RZ, R221, 0x2, RZ, 0xc0, !PT ;  /* 0x00000002ddff7812 */ /* 0x000fe400078cc0ff */
[C---:B------:R-:W-:Y:S02]  /*6b160*/  LOP3.LUT P2, RZ, R243.reuse, 0x40000000, RZ, 0xc0, !PT ;  /* 0x40000000f3ff7812 */ /* 0x040fe4000784c0ff */
        /* <DEDUP_REMOVED lines=76> */
[C---:B------:R-:W-:Y:S02]  /*6b630*/  LOP3.LUT P3, RZ, R221.reuse, 0x8000, RZ, 0xc0, !PT ;  /* 0x00008000ddff7812 */ /* 0x040fe4000786c0ff */
        /* <DEDUP_REMOVED lines=46> */
[----:B------:R-:W-:Y:S01]  /*6b920*/  @P6 STG.E.U8 desc[UR44][R226.64], R141 ;  /* 0x0000008de2006986 */ /* 0x000fe2000c10112c */
[----:B------:R-:W-:-:S13]  /*6b930*/  LOP3.LUT P6, RZ, R14, 0x4, RZ, 0xc0, !PT ;  /* 0x000000040eff7812 */ /* 0x000fda00078cc0ff */
[----:B------:R0:W-:Y:S01]  /*6b940*/  @P6 STG.E.U8 desc[UR44][R142.64], R7 ;  /* 0x000000078e006986 */ /* 0x0001e2000c10112c */
[----:B------:R-:W-:-:S03]  /*6b950*/  LOP3.LUT P6, RZ, R14, 0x2, RZ, 0xc0, !PT ;  /* 0x000000020eff7812 */ /* 0x000fc600078cc0ff */
[----:B0-----:R-:W2:Y:S01]  /*6b960*/  LDL.LU.64 R142, [R1+0x2208] ;  /* 0x00220800018e7983 */ /* 0x001ea20000300a00 */
[----:B------:R-:W-:-:S03]  /*6b970*/  PRMT R7, R145, 0x7771, RZ ;  /* 0x0000777191077816 */ /* 0x000fc600000000ff */
[----:B------:R-:W4:Y:S06]  /*6b980*/  LDL.LU.64 R226, [R1+0xaf0] ;  /* 0x000af00001e27983 */ /* 0x000f2c0000300a00 */
        /* <DEDUP_REMOVED lines=22> */
[----:B------:R0:W-:Y:S01]  /*6baf0*/  @P1 STG.E.U8 desc[UR44][R36.64], R142 ;  /* 0x0000008e24001986 */ /* 0x0001e2000c10112c */
[----:B---3--:R-:W-:-:S03]  /*6bb00*/  PRMT R7, R146, 0x7770, RZ ;  /* 0x0000777092077816 */ /* 0x008fc600000000ff */
[----:B0-----:R-:W2:Y:S04]  /*6bb10*/  LDL.LU.64 R36, [R1+0xae8] ;  /* 0x000ae80001247983 */ /* 0x001ea80000300a00 */
[----:B------:R0:W-:Y:S02]  /*6bb20*/  @P4 STG.E.U8 desc[UR44][R30.64], R7 ;  /* 0x000000071e004986 */ /* 0x0001e4000c10112c */
[C---:B0-----:R-:W-:Y:S02]  /*6bb30*/  PRMT R7, R146.reuse, 0x7771, RZ ;  /* 0x0000777192077816 */ /* 0x041fe400000000ff */
[----:B------:R-:W3:Y:S04]  /*6bb40*/  LDL.LU.64 R30, [R1+0xae0] ;  /* 0x000ae000011e7983 */ /* 0x000ee80000300a00 */
[----:B----4-:R0:W-:Y:S02]  /*6bb50*/  @P3 STG.E.U8 desc[UR44][R228.64], R7 ;  /* 0x00000007e4003986 */ /* 0x0101e4000c10112c */
[----:B0-----:R-:W-:-:S02]  /*6bb60*/  PRMT R7, R146, 0x7772, RZ ;  /* 0x0000777292077816 */ /* 0x001fc400000000ff */
[----:B------:R-:W4:Y:S04]  /*6bb70*/  LDL.LU.64 R228, [R1+0xad8] ;  /* 0x000ad80001e47983 */ /* 0x000f280000300a00 */
[----:B------:R0:W-:Y:S04]  /*6bb80*/  @P0 STG.E.U8 desc[UR44][R28.64], R7 ;  /* 0x000000071c000986 */ /* 0x0001e8000c10112c */
[----:B0-----:R-:W4:Y:S01]  /*6bb90*/  LDL.LU.64 R28, [R1+0xad0] ;  /* 0x000ad000011c7983 */ /* 0x001f220000300a00 */
        /* <DEDUP_REMOVED lines=21> */
[----:B------:R-:W-:Y:S02]  /*6bcf0*/  LOP3.LUT P3, RZ, R220, 0x4000, RZ, 0xc0, !PT ;  /* 0x00004000dcff7812 */ /* 0x000fe4000786c0ff */
[----:B------:R-:W-:Y:S02]  /*6bd00*/  LOP3.LUT R15, R15, 0xfbffffff, RZ, 0xc0, !PT ;  /* 0xfbffffff0f0f7812 */ /* 0x000fe400078ec0ff */
[----:B------:R-:W-:Y:S02]  /*6bd10*/  PRMT R146, R146, 0x7773, RZ ;  /* 0x0000777392927816 */ /* 0x000fe400000000ff */
[----:B------:R-:W-:-:S02]  /*6bd20*/  PRMT R7, R143, 0x7770, RZ ;  /* 0x000077708f077816 */ /* 0x000fc400000000ff */
[C---:B------:R-:W-:Y:S01]  /*6bd30*/  LOP3.LUT P0, RZ, R220.reuse, 0x2000, RZ, 0xc0, !PT ;  /* 0x00002000dcff7812 */ /* 0x040fe2000780c0ff */
[----:B------:R0:W-:Y:S02]  /*6bd40*/  @P2 STG.E.U8 desc[UR44][R224.64], R146 ;  /* 0x00000092e0002986 */ /* 0x0001e4000c10112c */
[----:B------:R-:W-:Y:S02]  /*6bd50*/  @P6 LOP3.LUT R15, R15, 0x4000000, RZ, 0xfc, !PT ;  /* 0x040000000f0f6812 */ /* 0x000fe400078efcff */
[C---:B------:R-:W-:Y:S01]  /*6bd60*/  LOP3.LUT P6, RZ, R223.reuse, 0x200, RZ, 0xc0, !PT ;  /* 0x00000200dfff7812 */ /* 0x040fe200078cc0ff */
[----:B------:R1:W-:Y:S01]  /*6bd70*/  @P5 STG.E.U8 desc[UR44][R226.64], R7 ;  /* 0x00000007e2005986 */ /* 0x0003e2000c10112c */
[----:B------:R-:W-:Y:S02]  /*6bd80*/  LOP3.LUT P2, RZ, R220, 0x1000, RZ, 0xc0, !PT ;  /* 0x00001000dcff7812 */ /* 0x000fe4000784c0ff */
[----:B------:R-:W-:Y:S01]  /*6bd90*/  LOP3.LUT P5, RZ, R223, 0x800, RZ, 0xc0, !PT ;  /* 0x00000800dfff7812 */ /* 0x000fe200078ac0ff */
[----:B0-----:R-:W4:Y:S01]  /*6bda0*/  LDL.LU.64 R224, [R1+0xac0] ;  /* 0x000ac00001e07983 */ /* 0x001f220000300a00 */
[----:B------:R-:W-:-:S02]  /*6bdb0*/  LOP3.LUT R15, R15, 0xf7ffffff, RZ, 0xc0, !PT ;  /* 0xf7ffffff0f0f7812 */ /* 0x000fc400078ec0ff */
[----:B-1----:R-:W-:-:S05]  /*6bdc0*/  PRMT R7, R143, 0x7771, RZ ;  /* 0x000077718f077816 */ /* 0x002fca00000000ff */
[----:B------:R-:W-:Y:S02]  /*6bdd0*/  @P6 LOP3.LUT R15, R15, 0x8000000, RZ, 0xfc, !PT ;  /* 0x080000000f0f6812 */ /* 0x000fe400078efcff */
[----:B------:R-:W-:Y:S01]  /*6bde0*/  LOP3.LUT P6, RZ, R223, 0x400, RZ, 0xc0, !PT ;  /* 0x00000400dfff7812 */ /* 0x000fe200078cc0ff */
[----:B------:R-:W4:Y:S04]  /*6bdf0*/  LDL.LU.64 R226, [R1+0xab8] ;  /* 0x000ab80001e27983 */ /* 0x000f280000300a00 */
[----:B------:R-:W4:Y:S04]  /*6be00*/  LDL.LU.64 R60, [R1+0xaa8] ;  /* 0x000aa800013c7983 */ /* 0x000f280000300a00 */
[----:B------:R-:W4:Y:S04]  /*6be10*/  LDL.LU.64 R56, [R1+0xaa0] ;  /* 0x000aa00001387983 */ /* 0x000f280000300a00 */
[----:B------:R-:W4:Y:S04]  /*6be20*/  LDL.LU.64 R42, [R1+0xa98] ;  /* 0x000a9800012a7983 */ /* 0x000f280000300a00 */
[----:B------:R-:W4:Y:S04]  /*6be30*/  LDL.LU.64 R38, [R1+0xa90] ;  /* 0x000a900001267983 */ /* 0x000f280000300a00 */
[----:B------:R-:W4:Y:S04]  /*6be40*/  LDL.LU.64 R40, [R1+0xa88] ;  /* 0x000a880001287983 */ /* 0x000f280000300a00 */
[----:B--2---:R0:W-:Y:S02]  /*6be50*/  @P3 STG.E.U8 desc[UR44][R36.64], R7 ;  /* 0x0000000724003986 */ /* 0x0041e4000c10112c */
[----:B0-----:R-:W-:-:S02]  /*6be60*/  PRMT R7, R143, 0x7772, RZ ;  /* 0x000077728f077816 */ /* 0x001fc400000000ff */
[----:B------:R-:W-:-:S03]  /*6be70*/  PRMT R143, R143, 0x7773, RZ ;  /* 0x000077738f8f7816 */ /* 0x000fc600000000ff */
[----:B---3--:R0:W-:Y:S02]  /*6be80*/  @P0 STG.E.U8 desc[UR44][R30.64], R7 ;  /* 0x000000071e000986 */ /* 0x0081e4000c10112c */
[C---:B0-----:R-:W-:Y:S02]  /*6be90*/  PRMT R7, R147.reuse, 0x7770, RZ ;  /* 0x0000777093077816 */ /* 0x041fe400000000ff */
[----:B----4-:R-:W-:Y:S04]  /*6bea0*/  @P2 STG.E.U8 desc[UR44][R228.64], R143 ;  /* 0x0000008fe4002986 */ /* 0x010fe8000c10112c */
        /* <DEDUP_REMOVED lines=46> */
[----:B------:R0:W-:Y:S04]  /*6c190*/  @P0 STG.E.U8 desc[UR44][R28.64], R7 ;  /* 0x000000071c000986 */ /* 0x0001e8000c10112c */
[----:B0-----:R-:W2:Y:S01]  /*6c1a0*/  LDL.LU.64 R28, [R1+0xa50] ;  /* 0x000a5000011c7983 */ /* 0x001ea20000300a00 */
[C---:B------:R-:W-:Y:S02]  /*6c1b0*/  LOP3.LUT P2, RZ, R0.reuse, 0x20000000, RZ, 0xc0, !PT ;  /* 0x2000000000ff7812 */ /* 0x040fe4000784c0ff */
[C---:B------:R-:W-:Y:S02]  /*6c1c0*/  LOP3.LUT P5, RZ, R0.reuse, 0x10000000, RZ, 0xc0, !PT ;  /* 0x1000000000ff7812 */ /* 0x040fe400078ac0ff */
[----:B------:R-:W-:Y:S02]  /*6c1d0*/  LOP3.LUT P3, RZ, R0, 0x8000000, RZ, 0xc0, !PT ;  /* 0x0800000000ff7812 */ /* 0x000fe4000786c0ff */
[----:B------:R-:W-:-:S02]  /*6c1e0*/  PRMT R7, R149, 0x7772, RZ ;  /* 0x0000777295077816 */ /* 0x000fc400000000ff */
[----:B------:R-:W-:Y:S02]  /*6c1f0*/  LOP3.LUT P0, RZ, R0, 0x4000000, RZ, 0xc0, !PT ;  /* 0x0400000000ff7812 */ /* 0x000fe4000780c0ff */
[----:B------:R-:W-:-:S03]  /*6c200*/  PRMT R149, R149, 0x7773, RZ ;  /* 0x0000777395957816 */ /* 0x000fc600000000ff */
[----:B------:R0:W-:Y:S04]  /*6c210*/  @P2 STG.E.U8 desc[UR44][R224.64], R7 ;  /* 0x00000007e0002986 */ /* 0x0001e8000c10112c */
[----:B------:R1:W-:Y:S01]  /*6c220*/  @P5 STG.E.U8 desc[UR44][R226.64], R149 ;  /* 0x00000095e2005986 */ /* 0x0003e2000c10112c */
[----:B0-----:R-:W-:-:S03]  /*6c230*/  PRMT R7, R153, 0x7770, RZ ;  /* 0x0000777099077816 */ /* 0x001fc600000000ff */
[----:B------:R-:W3:Y:S04]  /*6c240*/  LDL.LU.64 R224, [R1+0xa40] ;  /* 0x000a400001e07983 */ /* 0x000ee80000300a00 */
[----:B-1----:R-:W4:Y:S04]  /*6c250*/  LDL.LU.64 R226, [R1+0xa38] ;  /* 0x000a380001e27983 */ /* 0x002f280000300a00 */
        /* <DEDUP_REMOVED lines=13> */
[----:B0-----:R-:W-:-:S05]  /*6c330*/  PRMT R7, R153, 0x7771, RZ ;  /* 0x0000777199077816 */ /* 0x001fca00000000ff */
[----:B------:R0:W-:Y:S04]  /*6c340*/  @P0 STG.E.U8 desc[UR44][R150.64], R7 ;  /* 0x0000000796000986 */ /* 0x0001e8000c10112c */
[----:B0-----:R-:W2:Y:S01]  /*6c350*/  LDL.LU.64 R150, [R1+0x21e8] ;  /* 0x0021e80001967983 */ /* 0x001ea20000300a00 */
[----:B------:R-:W-:Y:S02]  /*6c360*/  @P6 LOP3.LUT R15, R15, 0x4000, RZ, 0xfc, !PT ;  /* 0x000040000f0f6812 */ /* 0x000fe400078efcff */
[C---:B------:R-:W-:Y:S02]  /*6c370*/  LOP3.LUT P6, RZ, R0.reuse, 0x40000, RZ, 0xc0, !PT ;  /* 0x0004000000ff7812 */ /* 0x040fe400078cc0ff */
[C---:B------:R-:W-:Y:S02]  /*6c380*/  LOP3.LUT P2, RZ, R0.reuse, 0x2000000, RZ, 0xc0, !PT ;  /* 0x0200000000ff7812 */ /* 0x040fe4000784c0ff */
[----:B------:R-:W-:-:S02]  /*6c390*/  LOP3.LUT P5, RZ, R0, 0x1000000, RZ, 0xc0, !PT ;  /* 0x0100000000ff7812 */ /* 0x000fc400078ac0ff */
[----:B------:R-:W-:Y:S02]  /*6c3a0*/  LOP3.LUT R15, R15, 0xffff7fff, RZ, 0xc0, !PT ;  /* 0xffff7fff0f0f7812 */ /* 0x000fe400078ec0ff */
[----:B------:R-:W-:Y:S01]  /*6c3b0*/  PRMT R7, R153, 0x7772, RZ ;  /* 0x0000777299077816 */ /* 0x000fe200000000ff */
[----:B------:R-:W2:Y:S04]  /*6c3c0*/  LDL.LU.64 R38, [R1+0xa08] ;  /* 0x000a080001267983 */ /* 0x000ea80000300a00 */
[----:B------:R-:W-:Y:S02]  /*6c3d0*/  @P6 LOP3.LUT R15, R15, 0x8000, RZ, 0xfc, !PT ;  /* 0x000080000f0f6812 */ /* 0x000fe400078efcff */
[----:B------:R-:W-:Y:S01]  /*6c3e0*/  LOP3.LUT P6, RZ, R0, 0x80000, RZ, 0xc0, !PT ;  /* 0x0008000000ff7812 */ /* 0x000fe200078cc0ff */
[----:B---3--:R2:W-:Y:S01]  /*6c3f0*/  @P2 STG.E.U8 desc[UR44][R224.64], R7 ;  /* 0x00000007e0002986 */ /* 0x0085e2000c10112c */
[----:B------:R-:W-:-:S02]  /*6c400*/  PRMT R153, R153, 0x7773, RZ ;  /* 0x0000777399997816 */ /* 0x000fc400000000ff */
[----:B------:R-:W-:Y:S01]  /*6c410*/  LOP3.LUT R15, R15, 0xfffeffff, RZ, 0xc0, !PT ;  /* 0xfffeffff0f0f7812 */ /* 0x000fe200078ec0ff */
[----:B------:R-:W3:Y:S04]  /*6c420*/  LDL.LU.64 R40, [R1+0xa00] ;  /* 0x000a000001287983 */ /* 0x000ee80000300a00 */
[----:B------:R-:W3:Y:S04]  /*6c430*/  LDL.LU.64 R36, [R1+0x9f8] ;  /* 0x0009f80001247983 */ /* 0x000ee80000300a00 */
[----:B------:R-:W3:Y:S04]  /*6c440*/  LDL.LU.64 R30, [R1+0x9f0] ;  /* 0x0009f000011e7983 */ /* 0x000ee80000300a00 */
[----:B----4-:R-:W-:Y:S04]  /*6c450*/  @P5 STG.E.U8 desc[UR44][R226.64], R153 ;  /* 0x00000099e2005986 */ /* 0x010fe8000c10112c */
        /* <DEDUP_REMOVED lines=13> */
[----:B--2---:R-:W-:-:S11]  /*6c530*/  PRMT R7, R150, 0x7770, RZ ;  /* 0x0000777096077816 */ /* 0x004fd600000000ff */
[----:B------:R0:W-:Y:S04]  /*6c540*/  @P6 STG.E.U8 desc[UR44][R154.64], R7 ;  /* 0x000000079a006986 */ /* 0x0001e8000c10112c */
[----:B0-----:R-:W2:Y:S04]  /*6c550*/  LDL.LU.64 R154, [R1+0x21e0] ;  /* 0x0021e000019a7983 */ /* 0x001ea80000300a00 */
[----:B------:R-:W4:Y:S04]  /*6c560*/  LDL.LU.64 R224, [R1+0x9d8] ;  /* 0x0009d80001e07983 */ /* 0x000f280000300a00 */
[----:B------:R-:W4:Y:S01]  /*6c570*/  LDL.LU.64 R226, [R1+0x9d0] ;  /* 0x0009d00001e27983 */ /* 0x000f220000300a00 */
[----:B------:R-:W-:-:S02]  /*6c580*/  LOP3.LUT P6, RZ, R15, 0x80000, RZ, 0xc0, !PT ;  /* 0x000800000fff7812 */ /* 0x000fc400078cc0ff */
        /* <DEDUP_REMOVED lines=24> */
[----:B------:R-:W-:-:S11]  /*6c710*/  PRMT R154, R154, 0x7773, RZ ;  /* 0x000077739a9a7816 */ /* 0x000fd600000000ff */
[----:B------:R-:W-:Y:S01]  /*6c720*/  @P6 STG.E.U8 desc[UR44][R36.64], R154 ;  /* 0x0000009a24006986 */ /* 0x000fe2000c10112c */
[----:B------:R-:W-:Y:S02]  /*6c730*/  LOP3.LUT P6, RZ, R15, 0x1000, RZ, 0xc0, !PT ;  /* 0x000010000fff7812 */ /* 0x000fe400078cc0ff */
[----:B0-----:R-:W-:-:S11]  /*6c740*/  PRMT R7, R151, 0x7770, RZ ;  /* 0x0000777097077816 */ /* 0x001fd600000000ff */
[----:B------:R0:W-:Y:S02]  /*6c750*/  @P6 STG.E.U8 desc[UR44][R30.64], R7 ;  /* 0x000000071e006986 */ /* 0x0001e4000c10112c */
[----:B0-----:R-:W-:-:S05]  /*6c760*/  PRMT R7, R151, 0x7771, RZ ;  /* 0x0000777197077816 */ /* 0x001fca00000000ff */
[----:B----4-:R0:W-:Y:S02]  /*6c770*/  @P1 STG.E.U8 desc[UR44][R228.64], R7 ;  /* 0x00000007e4001986 */ /* 0x0101e4000c10112c */
        /* <DEDUP_REMOVED lines=8> */
[----:B0-----:R-:W-:Y:S02]  /*6c800*/  PRMT R7, R155, 0x7772, RZ ;  /* 0x000077729b077816 */ /* 0x001fe400000000ff */
[----:B------:R-:W2:Y:S04]  /*6c810*/  LDL.LU.64 R244, [R1+0x21d8] ;  /* 0x0021d80001f47983 */ /* 0x000ea80000300a00 */
[----:B------:R0:W-:Y:S04]  /*6c820*/  @P5 STG.E.U8 desc[UR44][R156.64], R7 ;  /* 0x000000079c005986 */ /* 0x0001e8000c10112c */
[----:B0-----:R-:W3:Y:S04]  /*6c830*/  LDL.LU.64 R156, [R1+0x21d0] ;  /* 0x0021d000019c7983 */ /* 0x001ee80000300a00 */
[----:B------:R-:W4:Y:S04]  /*6c840*/  LDL.LU.64 R30, [R1+0x9b8] ;  /* 0x0009b800011e7983 */ /* 0x000f280000300a00 */
[----:B------:R-:W2:Y:S01]  /*6c850*/  LDL.LU.64 R228, [R1+0x9b0] ;  /* 0x0009b00001e47983 */ /* 0x000ea20000300a00 */
[----:B------:R-:W-:-:S02]  /*6c860*/  LOP3.LUT P3, RZ, R0, 0x100, RZ, 0xc0, !PT ;  /* 0x0000010000ff7812 */ /* 0x000fc4000786c0ff */
[C---:B------:R-:W-:Y:S02]  /*6c870*/  LOP3.LUT P0, RZ, R0.reuse, 0x80, RZ, 0xc0, !PT ;  /* 0x0000008000ff7812 */ /* 0x040fe4000780c0ff */
[----:B------:R-:W-:Y:S02]  /*6c880*/  LOP3.LUT P2, RZ, R0, 0x40, RZ, 0xc0, !PT ;  /* 0x0000004000ff7812 */ /* 0x000fe4000784c0ff */
[----:B------:R-:W-:Y:S01]  /*6c890*/  PRMT R155, R155, 0x7773, RZ ;  /* 0x000077739b9b7816 */ /* 0x000fe200000000ff */
        /* <DEDUP_REMOVED lines=9> */
[C---:B---3--:R-:W-:Y:S01]  /*6c930*/  PRMT R7, R156.reuse, 0x7770, RZ ;  /* 0x000077709c077816 */ /* 0x048fe200000000ff */
[----:B----4-:R-:W-:Y:S04]  /*6c940*/  @P3 STG.E.U8 desc[UR44][R30.64], R155 ;  /* 0x0000009b1e003986 */ /* 0x010fe8000c10112c */
[----:B--2---:R0:W-:Y:S02]  /*6c950*/  @P0 STG.E.U8 desc[UR44][R228.64], R7 ;  /* 0x00000007e4000986 */ /* 0x0041e4000c10112c */
[----:B0-----:R-:W-:-:S05]  /*6c960*/  PRMT R7, R156, 0x7771, RZ ;  /* 0x000077719c077816 */ /* 0x001fca00000000ff */
[----:B------:R0:W-:Y:S04]  /*6c970*/  @P2 STG.E.U8 desc[UR44][R160.64], R7 ;  /* 0x00000007a0002986 */ /* 0x0001e8000c10112c */
[----:B0-----:R-:W2:Y:S01]  /*6c980*/  LDL.LU.64 R160, [R1+0x21c8] ;  /* 0x0021c80001a07983 */ /* 0x001ea20000300a00 */
[----:B------:R-:W-:Y:S02]  /*6c990*/  LOP3.LUT P6, RZ, R244, 0x10000000, RZ, 0xc0, !PT ;  /* 0x10000000f4ff7812 */ /* 0x000fe400078cc0ff */
[----:B------:R-:W-:Y:S02]  /*6c9a0*/  LOP3.LUT P5, RZ, R0, 0x20, RZ, 0xc0, !PT ;  /* 0x0000002000ff7812 */ /* 0x000fe400078ac0ff */
[----:B------:R-:W-:Y:S01]  /*6c9b0*/  PRMT R7, R156, 0x7772, RZ ;  /* 0x000077729c077816 */ /* 0x000fe200000000ff */
[----:B------:R-:W3:Y:S08]  /*6c9c0*/  LDL.LU.64 R36, [R1+0x958] ;  /* 0x0009580001247983 */ /* 0x000ef00000300a00 */
[----:B------:R-:W-:-:S02]  /*6c9d0*/  @P6 LOP3.LUT R15, R15, 0x10, RZ, 0xfc, !PT ;  /* 0x000000100f0f6812 */ /* 0x000fc400078efcff */
[----:B------:R-:W-:Y:S02]  /*6c9e0*/  LOP3.LUT P6, RZ, R244, 0x20000000, RZ, 0xc0, !PT ;  /* 0x20000000f4ff7812 */ /* 0x000fe400078cc0ff */
[----:B------:R-:W-:Y:S01]  /*6c9f0*/  PRMT R156, R156, 0x7773, RZ ;  /* 0x000077739c9c7816 */ /* 0x000fe200000000ff */
[----:B------:R0:W-:Y:S01]  /*6ca00*/  @P5 STG.E.U8 desc[UR44][R28.64], R7 ;  /* 0x000000071c005986 */ /* 0x0001e2000c10112c */
[----:B------:R-:W-:-:S03]  /*6ca10*/  LOP3.LUT R15, R15, 0xffffffdf, RZ, 0xc0, !PT ;  /* 0xffffffdf0f0f7812 */ /* 0x000fc600078ec0ff */
[----:B------:R-:W4:Y:S04]  /*6ca20*/  LDL.LU.64 R30, [R1+0x950] ;  /* 0x00095000011e7983 */ /* 0x000f280000300a00 */
[----:B------:R-:W4:Y:S02]  /*6ca30*/  LDL.LU.64 R228, [R1+0x948] ;  /* 0x0009480001e47983 */ /* 0x000f240000300a00 */
[----:B------:R-:W-:Y:S02]  /*6ca40*/  @P6 LOP3.LUT R15, R15, 0x20, RZ, 0xfc, !PT ;  /* 0x000000200f0f6812 */ /* 0x000fe400078efcff */
[----:B------:R-:W-:Y:S01]  /*6ca50*/  LOP3.LUT P6, RZ, R244, 0x40000000, RZ, 0xc0, !PT ;  /* 0x40000000f4ff7812 */ /* 0x000fe200078cc0ff */
[----:B0-----:R-:W4:Y:S01]  /*6ca60*/  LDL.LU.64 R28, [R1+0x940] ;  /* 0x00094000011c7983 */ /* 0x001f220000300a00 */
        /* <DEDUP_REMOVED lines=20> */
[----:B0-----:R-:W4:Y:S01]  /*6cbb0*/  LDL.LU.64 R224, [R1+0x938] ;  /* 0x0009380001e07983 */ /* 0x001f220000300a00 */
[----:B--2---:R-:W-:-:S09]  /*6cbc0*/  PRMT R7, R160, 0x7770, RZ ;  /* 0x00007770a0077816 */ /* 0x004fd200000000ff */
        /* <DEDUP_REMOVED lines=80> */
[----:B------:R-:W-:Y:S02]  /*6d0d0*/  PRMT R158, R158, 0x7773, RZ ;  /* 0x000077739e9e7816 */ /* 0x000fe400000000ff */
[----:B------:R-:W-:Y:S01]  /*6d0e0*/  LOP3.LUT R15, R15, 0xfffffff7, RZ, 0xc0, !PT ;  /* 0xfffffff70f0f7812 */ /* 0x000fe200078ec0ff */
[----:B---3--:R0:W-:Y:S04]  /*6d0f0*/  @P3 STG.E.U8 desc[UR44][R40.64], R7 ;  /* 0x0000000728003986 */ /* 0x0081e8000c10112c */
[----:B0-----:R-:W3:Y:S01]  /*6d100*/  LDL.LU.64 R40, [R1+0x8c8] ;  /* 0x0008c80001287983 */ /* 0x001ee20000300a00 */
[----:B--2---:R-:W-:-:S02]  /*6d110*/  PRMT R7, R162, 0x7770, RZ ;  /* 0x00007770a2077816 */ /* 0x004fc400000000ff */
[----:B------:R-:W-:Y:S02]  /*6d120*/  @P6 LOP3.LUT R15, R15, 0x8, RZ, 0xfc, !PT ;  /* 0x000000080f0f6812 */ /* 0x000fe400078efcff */
[----:B------:R-:W-:Y:S01]  /*6d130*/  LOP3.LUT P6, RZ, R244, 0x20000, RZ, 0xc0, !PT ;  /* 0x00020000f4ff7812 */ /* 0x000fe200078cc0ff */
[----:B----4-:R0:W-:Y:S04]  /*6d140*/  @P0 STG.E.U8 desc[UR44][R36.64], R158 ;  /* 0x0000009e24000986 */ /* 0x0101e8000c10112c */
[----:B------:R1:W-:Y:S04]  /*6d150*/  @P2 STG.E.U8 desc[UR44][R30.64], R7 ;  /* 0x000000071e002986 */ /* 0x0003e8000c10112c */
[----:B0-----:R-:W2:Y:S01]  /*6d160*/  LDL.LU.64 R36, [R1+0x8b8] ;  /* 0x0008b80001247983 */ /* 0x001ea20000300a00 */
[----:B-1----:R-:W-:-:S03]  /*6d170*/  PRMT R7, R162, 0x7771, RZ ;  /* 0x00007771a2077816 */ /* 0x002fc600000000ff */
        /* <DEDUP_REMOVED lines=13> */
[----:B------:R-:W-:-:S02]  /*6d250*/  LOP3.LUT P6, RZ, R15, 0x2, RZ, 0xc0, !PT ;  /* 0x000000020fff7812 */ /* 0x000fc400078cc0ff */
[----:B0-----:R-:W-:Y:S01]  /*6d260*/  PRMT R7, R159, 0x7771, RZ ;  /* 0x000077719f077816 */ /* 0x001fe200000000ff */
[----:B------:R-:W4:Y:S10]  /*6d270*/  LDL.LU.64 R226, [R1+0x890] ;  /* 0x0008900001e27983 */ /* 0x000f340000300a00 */
[----:B------:R0:W-:Y:S01]  /*6d280*/  @P6 STG.E.U8 desc[UR44][R56.64], R7 ;  /* 0x0000000738006986 */ /* 0x0001e2000c10112c */
[----:B------:R-:W-:-:S02]  /*6d290*/  LOP3.LUT P6, RZ, R15, 0x1, RZ, 0xc0, !PT ;  /* 0x000000010fff7812 */ /* 0x000fc400078cc0ff */
[----:B0-----:R-:W-:-:S11]  /*6d2a0*/  PRMT R7, R159, 0x7772, RZ ;  /* 0x000077729f077816 */ /* 0x001fd600000000ff */
[----:B------:R0:W-:Y:S01]  /*6d2b0*/  @P6 STG.E.U8 desc[UR44][R42.64], R7 ;  /* 0x000000072a006986 */ /* 0x0001e2000c10112c */
[----:B------:R-:W-:Y:S02]  /*6d2c0*/  LOP3.LUT P6, RZ, R0, 0x80000000, RZ, 0xc0, !PT ;  /* 0x8000000000ff7812 */ /* 0x000fe400078cc0ff */
[----:B------:R-:W-:-:S11]  /*6d2d0*/  PRMT R159, R159, 0x7773, RZ ;  /* 0x000077739f9f7816 */ /* 0x000fd600000000ff */
[----:B------:R1:W-:Y:S01]  /*6d2e0*/  @P6 STG.E.U8 desc[UR44][R164.64], R159 ;  /* 0x0000009fa4006986 */ /* 0x0003e2000c10112c */
[C---:B------:R-:W-:Y:S02]  /*6d2f0*/  LOP3.LUT P6, RZ, R0.reuse, 0x40000000, RZ, 0xc0, !PT ;  /* 0x4000000000ff7812 */ /* 0x040fe400078cc0ff */
[----:B0-----:R-:W-:Y:S01]  /*6d300*/  PRMT R7, R163, 0x7770, RZ ;  /* 0x00007770a3077816 */ /* 0x001fe200000000ff */
[----:B-1----:R-:W4:Y:S10]  /*6d310*/  LDL.LU.64 R164, [R1+0x21b0] ;  /* 0x0021b00001a47983 */ /* 0x002f340000300a00 */
[----:B------:R0:W-:Y:S01]  /*6d320*/  @P6 STG.E.U8 desc[UR44][R38.64], R7 ;  /* 0x0000000726006986 */ /* 0x0001e2000c10112c */
[----:B------:R-:W-:-:S02]  /*6d330*/  LOP3.LUT P6, RZ, R0, 0x20000000, RZ, 0xc0, !PT ;  /* 0x2000000000ff7812 */ /* 0x000fc400078cc0ff */
[----:B0-----:R-:W-:-:S11]  /*6d340*/  PRMT R7, R163, 0x7771, RZ ;  /* 0x00007771a3077816 */ /* 0x001fd600000000ff */
[----:B---3--:R0:W-:Y:S01]  /*6d350*/  @P6 STG.E.U8 desc[UR44][R40.64], R7 ;  /* 0x0000000728006986 */ /* 0x0081e2000c10112c */
[----:B------:R-:W-:Y:S02]  /*6d360*/  LOP3.LUT P6, RZ, R0, 0x10000000, RZ, 0xc0, !PT ;  /* 0x1000000000ff7812 */ /* 0x000fe400078cc0ff */
[----:B0-----:R-:W-:-:S11]  /*6d370*/  PRMT R7, R163, 0x7772, RZ ;  /* 0x00007772a3077816 */ /* 0x001fd600000000ff */
[----:B------:R0:W-:Y:S04]  /*6d380*/  @P6 STG.E.U8 desc[UR44][R168.64], R7 ;  /* 0x00000007a8006986 */ /* 0x0001e8000c10112c */
[----:B0-----:R-:W3:Y:S01]  /*6d390*/  LDL.LU.64 R168, [R1+0x21a8] ;  /* 0x0021a80001a87983 */ /* 0x001ee20000300a00 */
[C---:B------:R-:W-:Y:S02]  /*6d3a0*/  LOP3.LUT P1, RZ, R244.reuse, 0x100, RZ, 0xc0, !PT ;  /* 0x00000100f4ff7812 */ /* 0x040fe4000782c0ff */
[C---:B------:R-:W-:Y:S02]  /*6d3b0*/  LOP3.LUT P4, RZ, R244.reuse, 0x80, RZ, 0xc0, !PT ;  /* 0x00000080f4ff7812 */ /* 0x040fe4000788c0ff */
[----:B------:R-:W-:Y:S02]  /*6d3c0*/  LOP3.LUT P3, RZ, R244, 0x40, RZ, 0xc0, !PT ;  /* 0x00000040f4ff7812 */ /* 0x000fe4000786c0ff */
[----:B------:R-:W-:-:S02]  /*6d3d0*/  PRMT R163, R163, 0x7773, RZ ;  /* 0x00007773a3a37816 */ /* 0x000fc400000000ff */
[C---:B------:R-:W-:Y:S02]  /*6d3e0*/  LOP3.LUT P0, RZ, R244.reuse, 0x20, RZ, 0xc0, !PT ;  /* 0x00000020f4ff7812 */ /* 0x040fe4000780c0ff */
[----:B------:R-:W-:-:S03]  /*6d3f0*/  LOP3.LUT P2, RZ, R244, 0x10, RZ, 0xc0, !PT ;  /* 0x00000010f4ff7812 */ /* 0x000fc6000784c0ff */
[----:B--2---:R0:W-:Y:S04]  /*6d400*/  @P1 STG.E.U8 desc[UR44][R36.64], R163 ;  /* 0x000000a324001986 */ /* 0x0041e8000c10112c */
[----:B0-----:R-:W2:Y:S01]  /*6d410*/  LDL.LU.64 R36, [R1+0x888] ;  /* 0x0008880001247983 */ /* 0x001ea20000300a00 */
[----:B------:R-:W-:Y:S02]  /*6d420*/  LOP3.LUT P5, RZ, R244, 0x8, RZ, 0xc0, !PT ;  /* 0x00000008f4ff7812 */ /* 0x000fe400078ac0ff */
[----:B----4-:R-:W-:-:S05]  /*6d430*/  PRMT R7, R164, 0x7770, RZ ;  /* 0x00007770a4077816 */ /* 0x010fca00000000ff */
[----:B------:R0:W-:Y:S02]  /*6d440*/  @P4 STG.E.U8 desc[UR44][R30.64], R7 ;  /* 0x000000071e004986 */ /* 0x0001e4000c10112c */
[C---:B0-----:R-:W-:Y:S02]  /*6d450*/  PRMT R7, R164.reuse, 0x7771, RZ ;  /* 0x00007771a4077816 */ /* 0x041fe400000000ff */
[----:B------:R-:W4:Y:S04]  /*6d460*/  LDL.LU.64 R30, [R1+0x880] ;  /* 0x00088000011e7983 */ /* 0x000f280000300a00 */
[----:B------:R0:W-:Y:S02]  /*6d470*/  @P3 STG.E.U8 desc[UR44][R228.64], R7 ;  /* 0x00000007e4003986 */ /* 0x0001e4000c10112c */
[----:B0-----:R-:W-:-:S02]  /*6d480*/  PRMT R7, R164, 0x7772, RZ ;  /* 0x00007772a4077816 */ /* 0x001fc400000000ff */
[----:B------:R-:W4:Y:S01]  /*6d490*/  LDL.LU.64 R228, [R1+0x878] ;  /* 0x0008780001e47983 */ /* 0x000f220000300a00 */
[----:B------:R-:W-:-:S03]  /*6d4a0*/  PRMT R164, R164, 0x7773, RZ ;  /* 0x00007773a4a47816 */ /* 0x000fc600000000ff */
[----:B------:R0:W-:Y:S04]  /*6d4b0*/  @P0 STG.E.U8 desc[UR44][R28.64], R7 ;  /* 0x000000071c000986 */ /* 0x0001e8000c10112c */
[----:B------:R1:W-:Y:S04]  /*6d4c0*/  @P2 STG.E.U8 desc[UR44][R224.64], R164 ;  /* 0x000000a4e0002986 */ /* 0x0003e8000c10112c */
[----:B0-----:R-:W4:Y:S04]  /*6d4d0*/  LDL.LU.64 R28, [R1+0x870] ;  /* 0x00087000011c7983 */ /* 0x001f280000300a00 */
[----:B-1----:R-:W4:Y:S01]  /*6d4e0*/  LDL.LU.64 R224, [R1+0x868] ;  /* 0x0008680001e07983 */ /* 0x002f220000300a00 */
[----:B---3--:R-:W-:-:S05]  /*6d4f0*/  PRMT R7, R168, 0x7770, RZ ;  /* 0x00007770a8077816 */ /* 0x008fca00000000ff */
[----:B------:R0:W-:Y:S04]  /*6d500*/  @P5 STG.E.U8 desc[UR44][R226.64], R7 ;  /* 0x00000007e2005986 */ /* 0x0001e8000c10112c */
[----:B0-----:R-:W3:Y:S04]  /*6d510*/  LDL.LU.64 R226, [R1+0x860] ;  /* 0x0008600001e27983 */ /* 0x001ee80000300a00 */
[----:B------:R-:W3:Y:S04]  /*6d520*/  LDL.LU.64 R56, [R1+0x858] ;  /* 0x0008580001387983 */ /* 0x000ee80000300a00 */
[----:B------:R-:W3:Y:S04]  /*6d530*/  LDL.LU.64 R42, [R1+0x848] ;  /* 0x00084800012a7983 */ /* 0x000ee80000300a00 */
[----:B------:R-:W3:Y:S01]  /*6d540*/  LDL.LU.64 R38, [R1+0x840] ;  /* 0x0008400001267983 */ /* 0x000ee20000300a00 */
[----:B------:R-:W-:-:S02]  /*6d550*/  LOP3.LUT P6, RZ, R245, 0x400000, RZ, 0xc0, !PT ;  /* 0x00400000f5ff7812 */ /* 0x000fc400078cc0ff */
[----:B------:R-:W-:Y:S02]  /*6d560*/  LOP3.LUT R0, R0, 0xffefffff, RZ, 0xc0, !PT ;  /* 0xffefffff00007812 */ /* 0x000fe400078ec0ff */
[C---:B------:R-:W-:Y:S02]  /*6d570*/  LOP3.LUT P3, RZ, R244.reuse, 0x4, RZ, 0xc0, !PT ;  /* 0x00000004f4ff7812 */ /* 0x040fe4000786c0ff */
[----:B------:R-:W-:Y:S02]  /*6d580*/  LOP3.LUT P0, RZ, R244, 0x2, RZ, 0xc0, !PT ;  /* 0x00000002f4ff7812 */ /* 0x000fe4000780c0ff */
[----:B------:R-:W-:Y:S02]  /*6d590*/  PRMT R7, R168, 0x7771, RZ ;  /* 0x00007771a8077816 */ /* 0x000fe400000000ff */
[----:B------:R-:W-:Y:S02]  /*6d5a0*/  LOP3.LUT P2, RZ, R244, 0x1, RZ, 0xc0, !PT ;  /* 0x00000001f4ff7812 */ /* 0x000fe4000784c0ff */
[----:B------:R-:W-:Y:S01]  /*6d5b0*/  LOP3.LUT P5, RZ, R245, 0x80000000, RZ, 0xc0, !PT ;  /* 0x80000000f5ff7812 */ /* 0x000fe200078ac0ff */
        /* <DEDUP_REMOVED lines=21> */
[----:B--2---:R0:W-:Y:S01]  /*6d710*/  @P3 STG.E.U8 desc[UR44][R36.64], R7 ;  /* 0x0000000724003986 */ /* 0x0041e2000c10112c */
[----:B------:R-:W-:Y:S02]  /*6d720*/  LOP3.LUT R0, R0, 0xf7ffffff, RZ, 0xc0, !PT ;  /* 0xf7ffffff00007812 */ /* 0x000fe400078ec0ff */
[----:B0-----:R-:W-:-:S09]  /*6d730*/  PRMT R7, R168, 0x7772, RZ ;  /* 0x00007772a8077816 */ /* 0x001fd200000000ff */
[----:B------:R-:W-:Y:S02]  /*6d740*/  @P6 LOP3.LUT R0, R0, 0x8000000, RZ, 0xfc, !PT ;  /* 0x0800000000006812 */ /* 0x000fe400078efcff */
[----:B------:R-:W-:Y:S02]  /*6d750*/  LOP3.LUT P6, RZ, R245, 0x40000000, RZ, 0xc0, !PT ;  /* 0x40000000f5ff7812 */ /* 0x000fe400078cc0ff */
[----:B------:R-:W-:Y:S01]  /*6d760*/  PRMT R168, R168, 0x7773, RZ ;  /* 0x00007773a8a87816 */ /* 0x000fe200000000ff */
[----:B------:R-:W2:Y:S04]  /*6d770*/  LDL.LU.64 R36, [R1+0x828] ;  /* 0x0008280001247983 */ /* 0x000ea80000300a00 */
[----:B----4-:R0:W-:Y:S04]  /*6d780*/  @P0 STG.E.U8 desc[UR44][R30.64], R7 ;  /* 0x000000071e000986 */ /* 0x0101e8000c10112c */
        /* <DEDUP_REMOVED lines=9> */
[C---:B0-----:R-:W-:Y:S02]  /*6d820*/  PRMT R7, R165.reuse, 0x7772, RZ ;  /* 0x00007772a5077816 */ /* 0x041fe400000000ff */
[----:B------:R-:W-:Y:S01]  /*6d830*/  PRMT R165, R165, 0x7773, RZ ;  /* 0x00007773a5a57816 */ /* 0x000fe200000000ff */
[----:B------:R-:W4:Y:S08]  /*6d840*/  LDL.LU.64 R224, [R1+0x808] ;  /* 0x0008080001e07983 */ /* 0x000f300000300a00 */
[----:B---3--:R0:W-:Y:S01]  /*6d850*/  @P6 STG.E.U8 desc[UR44][R226.64], R7 ;  /* 0x00000007e2006986 */ /* 0x0081e2000c10112c */
[----:B------:R-:W-:-:S02]  /*6d860*/  LOP3.LUT P6, RZ, R0, 0x4000000, RZ, 0xc0, !PT ;  /* 0x0400000000ff7812 */ /* 0x000fc400078cc0ff */
[----:B0-----:R-:W-:Y:S01]  /*6d870*/  PRMT R7, R169, 0x7770, RZ ;  /* 0x00007770a9077816 */ /* 0x001fe200000000ff */
[----:B------:R-:W3:Y:S10]  /*6d880*/  LDL.LU.64 R226, [R1+0x800] ;  /* 0x0008000001e27983 */ /* 0x000ef40000300a00 */
[----:B------:R-:W-:Y:S01]  /*6d890*/  @P6 STG.E.U8 desc[UR44][R56.64], R165 ;  /* 0x000000a538006986 */ /* 0x000fe2000c10112c */
[----:B------:R-:W-:-:S13]  /*6d8a0*/  LOP3.LUT P6, RZ, R0, 0x2000000, RZ, 0xc0, !PT ;  /* 0x0200000000ff7812 */ /* 0x000fda00078cc0ff */
[----:B------:R0:W-:Y:S01]  /*6d8b0*/  @P6 STG.E.U8 desc[UR44][R166.64], R7 ;  /* 0x00000007a6006986 */ /* 0x0001e2000c10112c */
[C---:B------:R-:W-:Y:S02]  /*6d8c0*/  LOP3.LUT P6, RZ, R0.reuse, 0x1000000, RZ, 0xc0, !PT ;  /* 0x0100000000ff7812 */ /* 0x040fe400078cc0ff */
        /* <DEDUP_REMOVED lines=25> */
[----:B------:R-:W-:Y:S01]  /*6da60*/  @P4 STG.E.U8 desc[UR44][R228.64], R166 ;  /* 0x000000a6e4004986 */ /* 0x000fe2000c10112c */
[----:B---3--:R-:W-:-:S05]  /*6da70*/  PRMT R7, R170, 0x7770, RZ ;  /* 0x00007770aa077816 */ /* 0x008fca00000000ff */
        /* <DEDUP_REMOVED lines=10> */
[----:B------:R-:W2:Y:S04]  /*6db20*/  LDL.LU.64 R228, [R1+0x7e0] ;  /* 0x0007e00001e47983 */ /* 0x000ea80000300a00 */
[----:B------:R-:W2:Y:S04]  /*6db30*/  LDL.LU.64 R28, [R1+0x7d8] ;  /* 0x0007d800011c7983 */ /* 0x000ea80000300a00 */
[----:B------:R-:W2:Y:S01]  /*6db40*/  LDL.LU.64 R224, [R1+0x7d0] ;  /* 0x0007d00001e07983 */ /* 0x000ea20000300a00 */
[----:B------:R-:W-:-:S02]  /*6db50*/  LOP3.LUT P6, RZ, R245, 0x8, RZ, 0xc0, !PT ;  /* 0x00000008f5ff7812 */ /* 0x000fc400078cc0ff */
[----:B------:R-:W-:Y:S02]  /*6db60*/  LOP3.LUT R0, R0, 0xffffefff, RZ, 0xc0, !PT ;  /* 0xffffefff00007812 */ /* 0x000fe400078ec0ff */
[C---:B------:R-:W-:Y:S02]  /*6db70*/  LOP3.LUT P3, RZ, R245.reuse, 0x8000, RZ, 0xc0, !PT ;  /* 0x00008000f5ff7812 */ /* 0x040fe4000786c0ff */
[----:B------:R-:W-:Y:S02]  /*6db80*/  LOP3.LUT P0, RZ, R245, 0x4000, RZ, 0xc0, !PT ;  /* 0x00004000f5ff7812 */ /* 0x000fe4000780c0ff */
[----:B------:R-:W-:Y:S02]  /*6db90*/  PRMT R7, R167, 0x7770, RZ ;  /* 0x00007770a7077816 */ /* 0x000fe400000000ff */
[C---:B------:R-:W-:Y:S02]  /*6dba0*/  LOP3.LUT P2, RZ, R245.reuse, 0x2000, RZ, 0xc0, !PT ;  /* 0x00002000f5ff7812 */ /* 0x040fe4000784c0ff */
[----:B------:R-:W-:Y:S01]  /*6dbb0*/  LOP3.LUT P5, RZ, R245, 0x1000, RZ, 0xc0, !PT ;  /* 0x00001000f5ff7812 */ /* 0x000fe200078ac0ff */
[----:B------:R-:W2:Y:S04]  /*6dbc0*/  LDL.LU.64 R226, [R1+0x7c0] ;  /* 0x0007c00001e27983 */ /* 0x000ea80000300a00 */
        /* <DEDUP_REMOVED lines=30> */
[----:B------:R-:W3:Y:S04]  /*6ddb0*/  LDL.LU.64 R36, [R1+0x788] ;  /* 0x0007880001247983 */ /* 0x000ee80000300a00 */
[----:B----4-:R0:W-:Y:S02]  /*6ddc0*/  @P0 STG.E.U8 desc[UR44][R30.64], R7 ;  /* 0x000000071e000986 */ /* 0x0101e4000c10112c */
[----:B0-----:R-:W-:-:S02]  /*6ddd0*/  PRMT R7, R167, 0x7772, RZ ;  /* 0x00007772a7077816 */ /* 0x001fc400000000ff */
[----:B------:R-:W-:Y:S01]  /*6dde0*/  PRMT R167, R167, 0x7773, RZ ;  /* 0x00007773a7a77816 */ /* 0x000fe200000000ff */
[----:B------:R-:W4:Y:S04]  /*6ddf0*/  LDL.LU.64 R30, [R1+0x780] ;  /* 0x00078000011e7983 */ /* 0x000f280000300a00 */
[----:B--2---:R0:W-:Y:S04]  /*6de00*/  @P2 STG.E.U8 desc[UR44][R228.64], R7 ;  /* 0x00000007e4002986 */ /* 0x0041e8000c10112c */
[----:B------:R-:W-:Y:S01]  /*6de10*/  @P5 STG.E.U8 desc[UR44][R28.64], R167 ;  /* 0x000000a71c005986 */ /* 0x000fe2000c10112c */
[----:B0-----:R-:W-:-:S03]  /*6de20*/  PRMT R7, R171, 0x7770, RZ ;  /* 0x00007770ab077816 */ /* 0x001fc600000000ff */
[----:B------:R-:W2:Y:S04]  /*6de30*/  LDL.LU.64 R228, [R1+0x778] ;  /* 0x0007780001e47983 */ /* 0x000ea80000300a00 */
[----:B------:R0:W-:Y:S01]  /*6de40*/  @P6 STG.E.U8 desc[UR44][R224.64], R7 ;  /* 0x00000007e0006986 */ /* 0x0001e2000c10112c */
[----:B------:R-:W-:Y:S02]  /*6de50*/  LOP3.LUT P6, RZ, R0, 0x80000, RZ, 0xc0, !PT ;  /* 0x0008000000ff7812 */ /* 0x000fe400078cc0ff */
[----:B0-----:R-:W-:-:S11]  /*6de60*/  PRMT R7, R171, 0x7771, RZ ;  /* 0x00007771ab077816 */ /* 0x001fd600000000ff */
[----:B------:R0:W-:Y:S04]  /*6de70*/  @P6 STG.E.U8 desc[UR44][R172.64], R7 ;  /* 0x00000007ac006986 */ /* 0x0001e8000c10112c */
[----:B0-----:R-:W3:Y:S01]  /*6de80*/  LDL.LU.64 R172, [R1+0x2188] ;  /* 0x0021880001ac7983 */ /* 0x001ee20000300a00 */
[C---:B------:R-:W-:Y:S02]  /*6de90*/  LOP3.LUT P6, RZ, R0.reuse, 0x40000, RZ, 0xc0, !PT ;  /* 0x0004000000ff7812 */ /* 0x040fe400078cc0ff */
[C---:B------:R-:W-:Y:S02]  /*6dea0*/  PRMT R7, R171.reuse, 0x7772, RZ ;  /* 0x00007772ab077816 */ /* 0x040fe400000000ff */
[----:B------:R-:W-:Y:S01]  /*6deb0*/  PRMT R171, R171, 0x7773, RZ ;  /* 0x00007773abab7816 */ /* 0x000fe200000000ff */
[----:B------:R-:W2:Y:S04]  /*6dec0*/  LDL.LU.64 R28, [R1+0x770] ;  /* 0x00077000011c7983 */ /* 0x000ea80000300a00 */
[----:B------:R-:W2:Y:S04]  /*6ded0*/  LDL.LU.64 R224, [R1+0x768] ;  /* 0x0007680001e07983 */ /* 0x000ea80000300a00 */
[----:B------:R0:W-:Y:S01]  /*6dee0*/  @P6 STG.E.U8 desc[UR44][R226.64], R7 ;  /* 0x00000007e2006986 */ /* 0x0001e2000c10112c */
[----:B------:R-:W-:-:S03]  /*6def0*/  LOP3.LUT P6, RZ, R0, 0x20000, RZ, 0xc0, !PT ;  /* 0x0002000000ff7812 */ /* 0x000fc600078cc0ff */
[----:B0-----:R-:W2:Y:S10]  /*6df00*/  LDL.LU.64 R226, [R1+0x760] ;  /* 0x0007600001e27983 */ /* 0x001eb40000300a00 */
[----:B------:R-:W-:Y:S01]  /*6df10*/  @P6 STG.E.U8 desc[UR44][R60.64], R171 ;  /* 0x000000ab3c006986 */ /* 0x000fe2000c10112c */
[----:B------:R-:W-:-:S02]  /*6df20*/  LOP3.LUT P6, RZ, R0, 0x10000, RZ, 0xc0, !PT ;  /* 0x0001000000ff7812 */ /* 0x000fc400078cc0ff */
[----:B---3--:R-:W-:-:S11]  /*6df30*/  PRMT R7, R172, 0x7770, RZ ;  /* 0x00007770ac077816 */ /* 0x008fd600000000ff */
        /* <DEDUP_REMOVED lines=13> */
[C---:B------:R-:W-:Y:S02]  /*6e010*/  LOP3.LUT P4, RZ, R245.reuse, 0x2, RZ, 0xc0, !PT ;  /* 0x00000002f5ff7812 */ /* 0x040fe4000788c0ff */
[----:B------:R-:W-:Y:S02]  /*6e020*/  LOP3.LUT P3, RZ, R245, 0x1, RZ, 0xc0, !PT ;  /* 0x00000001f5ff7812 */ /* 0x000fe4000786c0ff */
[----:B------:R-:W-:Y:S02]  /*6e030*/  LOP3.LUT P0, RZ, R246, 0x80000000, RZ, 0xc0, !PT ;  /* 0x80000000f6ff7812 */ /* 0x000fe4000780c0ff */
[----:B---3--:R-:W-:-:S05]  /*6e040*/  PRMT R7, R176, 0x7770, RZ ;  /* 0x00007770b0077816 */ /* 0x008fca00000000ff */
[----:B------:R0:W-:Y:S02]  /*6e050*/  @P6 STG.E.U8 desc[UR44][R40.64], R7 ;  /* 0x0000000728006986 */ /* 0x0001e4000c10112c */
[----:B0-----:R-:W-:-:S05]  /*6e060*/  PRMT R7, R176, 0x7771, RZ ;  /* 0x00007771b0077816 */ /* 0x001fca00000000ff */
[----:B------:R0:W-:Y:S02]  /*6e070*/  @P1 STG.E.U8 desc[UR44][R36.64], R7 ;  /* 0x0000000724001986 */ /* 0x0001e4000c10112c */
[C---:B0-----:R-:W-:Y:S02]  /*6e080*/  PRMT R7, R176.reuse, 0x7772, RZ ;  /* 0x00007772b0077816 */ /* 0x041fe400000000ff */
[----:B------:R-:W-:-:S03]  /*6e090*/  PRMT R176, R176, 0x7773, RZ ;  /* 0x00007773b0b07816 */ /* 0x000fc600000000ff */
[----:B----4-:R0:W-:Y:S04]  /*6e0a0*/  @P4 STG.E.U8 desc[UR44][R30.64], R7 ;  /* 0x000000071e004986 */ /* 0x0101e8000c10112c */
[----:B--2---:R1:W-:Y:S01]  /*6e0b0*/  @P3 STG.E.U8 desc[UR44][R228.64], R176 ;  /* 0x000000b0e4003986 */ /* 0x0043e2000c10112c */
        /* <DEDUP_REMOVED lines=43> */
[----:B------:R-:W3:Y:S04]  /*6e370*/  LDL.LU.64 R30, [R1+0x6f0] ;  /* 0x0006f000011e7983 */ /* 0x000ee80000300a00 */
[----:B------:R-:W3:Y:S04]  /*6e380*/  LDL.LU.64 R228, [R1+0x6e8] ;  /* 0x0006e80001e47983 */ /* 0x000ee80000300a00 */
[----:B----4-:R0:W-:Y:S04]  /*6e390*/  @P5 STG.E.U8 desc[UR44][R224.64], R7 ;  /* 0x00000007e0005986 */ /* 0x0101e8000c10112c */
[----:B------:R-:W4:Y:S01]  /*6e3a0*/  LDL.LU.64 R28, [R1+0x6e0] ;  /* 0x0006e000011c7983 */ /* 0x000f220000300a00 */
[----:B------:R-:W-:-:S02]  /*6e3b0*/  @P6 LOP3.LUT R0, R0, 0x80, RZ, 0xfc, !PT ;  /* 0x0000008000006812 */ /* 0x000fc400078efcff */
[----:B------:R-:W-:Y:S02]  /*6e3c0*/  LOP3.LUT P6, RZ, R246, 0x100000, RZ, 0xc0, !PT ;  /* 0x00100000f6ff7812 */ /* 0x000fe400078cc0ff */
[----:B------:R-:W-:Y:S01]  /*6e3d0*/  LOP3.LUT R0, R0, 0xfffffeff, RZ, 0xc0, !PT ;  /* 0xfffffeff00007812 */ /* 0x000fe200078ec0ff */
[----:B0-----:R-:W4:Y:S10]  /*6e3e0*/  LDL.LU.64 R224, [R1+0x6d8] ;  /* 0x0006d80001e07983 */ /* 0x001f340000300a00 */
        /* <DEDUP_REMOVED lines=11> */
[----:B------:R-:W-:Y:S01]  /*6e4a0*/  @P6 STG.E.U8 desc[UR44][R226.64], R177 ;  /* 0x000000b1e2006986 */ /* 0x000fe2000c10112c */
[----:B------:R-:W-:Y:S02]  /*6e4b0*/  LOP3.LUT P6, RZ, R0, 0x800, RZ, 0xc0, !PT ;  /* 0x0000080000ff7812 */ /* 0x000fe400078cc0ff */
        /* <DEDUP_REMOVED lines=26> */
[----:B0-----:R-:W-:-:S11]  /*6e660*/  PRMT R7, R178, 0x7772, RZ ;  /* 0x00007772b2077816 */ /* 0x001fd600000000ff */
[----:B------:R0:W-:Y:S01]  /*6e670*/  @P6 STG.E.U8 desc[UR44][R40.64], R7 ;  /* 0x0000000728006986 */ /* 0x0001e2000c10112c */
        /* <DEDUP_REMOVED lines=22> */
[C---:B------:R-:W-:Y:S02]  /*6e7e0*/  LOP3.LUT P2, RZ, R246.reuse, 0x80, RZ, 0xc0, !PT ;  /* 0x00000080f6ff7812 */ /* 0x040fe4000784c0ff */
[C---:B------:R-:W-:Y:S02]  /*6e7f0*/  PRMT R7, R179.reuse, 0x7772, RZ ;  /* 0x00007772b3077816 */ /* 0x040fe400000000ff */
        /* <DEDUP_REMOVED lines=23> */
[----:B----4-:R-:W-:Y:S01]  /*6e970*/  @P0 STG.E.U8 desc[UR44][R30.64], R179 ;  /* 0x000000b31e000986 */ /* 0x010fe2000c10112c */
[----:B--2---:R-:W-:-:S05]  /*6e980*/  PRMT R7, R180, 0x7770, RZ ;  /* 0x00007770b4077816 */ /* 0x004fca00000000ff */
[----:B------:R0:W-:Y:S02]  /*6e990*/  @P2 STG.E.U8 desc[UR44][R228.64], R7 ;  /* 0x00000007e4002986 */ /* 0x0001e4000c10112c */
[----:B0-----:R-:W-:-:S05]  /*6e9a0*/  PRMT R7, R180, 0x7771, RZ ;  /* 0x00007771b4077816 */ /* 0x001fca00000000ff */
[----:B------:R0:W-:Y:S04]  /*6e9b0*/  @P5 STG.E.U8 desc[UR44][R184.64], R7 ;  /* 0x00000007b8005986 */ /* 0x0001e8000c10112c */
[----:B0-----:R-:W2:Y:S01]  /*6e9c0*/  LDL.LU.64 R184, [R1+0x2160] ;  /* 0x0021600001b87983 */ /* 0x001ea20000300a00 */
[----:B------:R-:W-:Y:S02]  /*6e9d0*/  LOP3.LUT R0, R0, 0xfffffffe, RZ, 0xc0, !PT ;  /* 0xfffffffe00007812 */ /* 0x000fe400078ec0ff */
[----:B------:R-:W-:Y:S01]  /*6e9e0*/  PRMT R7, R180, 0x7772, RZ ;  /* 0x00007772b4077816 */ /* 0x000fe200000000ff */
[----:B------:R-:W3:Y:S01]  /*6e9f0*/  LDL.LU.64 R36, [R1+0x658] ;  /* 0x0006580001247983 */ /* 0x000ee20000300a00 */
[----:B------:R-:W-:Y:S02]  /*6ea00*/  @P6 LOP3.LUT R0, R0, 0x1, RZ, 0xfc, !PT ;  /* 0x0000000100006812 */ /* 0x000fe400078efcff */
[----:B------:R-:W-:-:S02]  /*6ea10*/  LOP3.LUT P6, RZ, R246, 0x4, RZ, 0xc0, !PT ;  /* 0x00000004f6ff7812 */ /* 0x000fc400078cc0ff */
        /* <DEDUP_REMOVED lines=23> */
[----:B------:R-:W-:Y:S01]  /*6eb90*/  @P6 STG.E.U8 desc[UR44][R60.64], R7 ;  /* 0x000000073c006986 */ /* 0x000fe2000c10112c */
[----:B------:R-:W-:-:S02]  /*6eba0*/  LOP3.LUT P6, RZ, R0, 0x1, RZ, 0xc0, !PT ;  /* 0x0000000100ff7812 */ /* 0x000fc400078cc0ff */
[C---:B------:R-:W-:Y:S02]  /*6ebb0*/  PRMT R0, R184.reuse, 0x7772, RZ ;  /* 0x00007772b8007816 */ /* 0x040fe400000000ff */
[----:B------:R-:W-:-:S09]  /*6ebc0*/  PRMT R184, R184, 0x7773, RZ ;  /* 0x00007773b8b87816 */ /* 0x000fd200000000ff */
[----:B------:R0:W-:Y:S01]  /*6ebd0*/  @P6 STG.E.U8 desc[UR44][R56.64], R0 ;  /* 0x0000000038006986 */ /* 0x0001e2000c10112c */
[----:B------:R-:W-:-:S13]  /*6ebe0*/  LOP3.LUT P6, RZ, R16, 0x80000000, RZ, 0xc0, !PT ;  /* 0x8000000010ff7812 */ /* 0x000fda00078cc0ff */
        /* <DEDUP_REMOVED lines=15> */
[----:B------:R-:W-:Y:S02]  /*6ece0*/  PRMT R0, R185, 0x7770, RZ ;  /* 0x00007770b9007816 */ /* 0x000fe400000000ff */
[C---:B------:R-:W-:Y:S02]  /*6ecf0*/  LOP3.LUT P0, RZ, R247.reuse, 0x2000000, RZ, 0xc0, !PT ;  /* 0x02000000f7ff7812 */ /* 0x040fe4000780c0ff */
[C---:B------:R-:W-:Y:S02]  /*6ed00*/  LOP3.LUT P2, RZ, R247.reuse, 0x1000000, RZ, 0xc0, !PT ;  /* 0x01000000f7ff7812 */ /* 0x040fe4000784c0ff */
[----:B------:R-:W-:Y:S01]  /*6ed10*/  LOP3.LUT P5, RZ, R247, 0x800000, RZ, 0xc0, !PT ;  /* 0x00800000f7ff7812 */ /* 0x000fe200078ac0ff */
[----:B---3--:R-:W-:Y:S04]  /*6ed20*/  @P1 STG.E.U8 desc[UR44][R36.64], R181 ;  /* 0x000000b524001986 */ /* 0x008fe8000c10112c */
[----:B----4-:R0:W-:Y:S02]  /*6ed30*/  @P4 STG.E.U8 desc[UR44][R30.64], R0 ;  /* 0x000000001e004986 */ /* 0x0101e4000c10112c */
[----:B0-----:R-:W-:-:S05]  /*6ed40*/  PRMT R0, R185, 0x7771, RZ ;  /* 0x00007771b9007816 */ /* 0x001fca00000000ff */
[----:B------:R0:W-:Y:S01]  /*6ed50*/  @P3 STG.E.U8 desc[UR44][R228.64], R0 ;  /* 0x00000000e4003986 */ /* 0x0001e2000c10112c */
[----:B------:R-:W-:Y:S02]  /*6ed60*/  LOP3.LUT P3, RZ, R247, 0x400000, RZ, 0xc0, !PT ;  /* 0x00400000f7ff7812 */ /* 0x000fe4000786c0ff */
[C---:B0-----:R-:W-:Y:S02]  /*6ed70*/  PRMT R0, R185.reuse, 0x7772, RZ ;  /* 0x00007772b9007816 */ /* 0x041fe400000000ff */
[----:B------:R-:W-:Y:S01]  /*6ed80*/  PRMT R185, R185, 0x7773, RZ ;  /* 0x00007773b9b97816 */ /* 0x000fe200000000ff */
[----:B------:R-:W3:Y:S04]  /*6ed90*/  LDL.LU.64 R228, [R1+0x620] ;  /* 0x0006200001e47983 */ /* 0x000ee80000300a00 */
        /* <DEDUP_REMOVED lines=53> */
[----:B0-----:R-:W-:Y:S02]  /*6f0f0*/  PRMT R0, R186, 0x7771, RZ ;  /* 0x00007771ba007816 */ /* 0x001fe400000000ff */
[----:B------:R-:W2:Y:S04]  /*6f100*/  LDL.LU.64 R224, [R1+0x5b0] ;  /* 0x0005b00001e07983 */ /* 0x000ea80000300a00 */
[----:B------:R0:W-:Y:S01]  /*6f110*/  @P6 STG.E.U8 desc[UR44][R226.64], R0 ;  /* 0x00000000e2006986 */ /* 0x0001e2000c10112c */
[----:B------:R-:W-:Y:S02]  /*6f120*/  LOP3.LUT P6, RZ, R16, 0x8000000, RZ, 0xc0, !PT ;  /* 0x0800000010ff7812 */ /* 0x000fe400078cc0ff */
        /* <DEDUP_REMOVED lines=35> */
[----:B--2---:R-:W-:-:S05]  /*6f360*/  PRMT R0, R188, 0x7770, RZ ;  /* 0x00007770bc007816 */ /* 0x004fca00000000ff */
        /* <DEDUP_REMOVED lines=22> */
[----:B------:R-:W-:Y:S01]  /*6f4d0*/  LOP3.LUT P5, RZ, R247, 0x1, RZ, 0xc0, !PT ;  /* 0x00000001f7ff7812 */ /* 0x000fe200078ac0ff */
[----:B------:R-:W4:Y:S01]  /*6f4e0*/  LDL.LU.64 R38, [R1+0x538] ;  /* 0x0005380001267983 */ /* 0x000f220000300a00 */
[----:B---3--:R-:W-:-:S13]  /*6f4f0*/  LOP3.LUT P6, RZ, R248, 0x800000, RZ, 0xc0, !PT ;  /* 0x00800000f8ff7812 */ /* 0x008fda00078cc0ff */
        /* <DEDUP_REMOVED lines=18> */
[----:B--2---:R-:W-:-:S09]  /*6f620*/  PRMT R0, R192, 0x7770, RZ ;  /* 0x00007770c0007816 */ /* 0x004fd200000000ff */
[----:B------:R-:W-:Y:S02]  /*6f630*/  @P6 LOP3.LUT R16, R16, 0x40000, RZ, 0xfc, !PT ;  /* 0x0004000010106812 */ /* 0x000fe400078efcff */
[----:B------:R-:W-:Y:S01]  /*6f640*/  LOP3.LUT P6, RZ, R248, 0x40000000, RZ, 0xc0, !PT ;  /* 0x40000000f8ff7812 */ /* 0x000fe200078cc0ff */
[----:B----4-:R0:W-:Y:S01]  /*6f650*/  @P3 STG.E.U8 desc[UR44][R40.64], R0 ;  /* 0x0000000028003986 */ /* 0x0101e2000c10112c */
[----:B------:R-:W-:Y:S02]  /*6f660*/  LOP3.LUT R16, R16, 0xfff7ffff, RZ, 0xc0, !PT ;  /* 0xfff7ffff10107812 */ /* 0x000fe400078ec0ff */
[----:B0-----:R-:W-:-:S09]  /*6f670*/  PRMT R0, R192, 0x7771, RZ ;  /* 0x00007771c0007816 */ /* 0x001fd200000000ff */
[----:B------:R-:W-:Y:S02]  /*6f680*/  @P6 LOP3.LUT R16, R16, 0x80000, RZ, 0xfc, !PT ;  /* 0x0008000010106812 */ /* 0x000fe400078efcff */
[----:B------:R-:W-:Y:S01]  /*6f690*/  LOP3.LUT P6, RZ, R248, 0x80000000, RZ, 0xc0, !PT ;  /* 0x80000000f8ff7812 */ /* 0x000fe200078cc0ff */
[----:B------:R-:W2:Y:S04]  /*6f6a0*/  LDL.LU.64 R40, [R1+0x530] ;  /* 0x0005300001287983 */ /* 0x000ea80000300a00 */
[----:B------:R0:W-:Y:S02]  /*6f6b0*/  @P0 STG.E.U8 desc[UR44][R36.64], R0 ;  /* 0x0000000024000986 */ /* 0x0001e4000c10112c */
        /* <DEDUP_REMOVED lines=61> */
[----:B------:R-:W4:Y:S01]  /*6fa90*/  LDL.LU.64 R224, [R1+0x4d0] ;  /* 0x0004d00001e07983 */ /* 0x000f220000300a00 */
        /* <DEDUP_REMOVED lines=19> */
[----:B0-----:R-:W2:Y:S01]  /*6fbd0*/  LDL.LU.64 R226, [R1+0x4c0] ;  /* 0x0004c00001e27983 */ /* 0x001ea20000300a00 */
[----:B------:R-:W-:Y:S02]  /*6fbe0*/  LOP3.LUT R16, R16, 0xfffffbff, RZ, 0xc0, !PT ;  /* 0xfffffbff10107812 */ /* 0x000fe400078ec0ff */
[----:B------:R-:W-:-:S02]  /*6fbf0*/  LOP3.LUT P2, RZ, R248, 0x8000, RZ, 0xc0, !PT ;  /* 0x00008000f8ff7812 */ /* 0x000fc4000784c0ff */
[----:B------:R-:W-:Y:S02]  /*6fc00*/  LOP3.LUT P3, RZ, R248, 0x4000, RZ, 0xc0, !PT ;  /* 0x00004000f8ff7812 */ /* 0x000fe4000786c0ff */
[----:B------:R-:W-:Y:S02]  /*6fc10*/  PRMT R0, R191, 0x7770, RZ ;  /* 0x00007770bf007816 */ /* 0x000fe400000000ff */
[----:B------:R-:W-:Y:S02]  /*6fc20*/  @P6 LOP3.LUT R16, R16, 0x400, RZ, 0xfc, !PT ;  /* 0x0000040010106812 */ /* 0x000fe400078efcff */
[C---:B------:R-:W-:Y:S02]  /*6fc30*/  LOP3.LUT P6, RZ, R248.reuse, 0x400, RZ, 0xc0, !PT ;  /* 0x00000400f8ff7812 */ /* 0x040fe400078cc0ff */
[C---:B------:R-:W-:Y:S02]  /*6fc40*/  LOP3.LUT P0, RZ, R248.reuse, 0x2000, RZ, 0xc0, !PT ;  /* 0x00002000f8ff7812 */ /* 0x040fe4000780c0ff */
[----:B------:R-:W-:-:S02]  /*6fc50*/  LOP3.LUT P5, RZ, R248, 0x1000, RZ, 0xc0, !PT ;  /* 0x00001000f8ff7812 */ /* 0x000fc400078ac0ff */
[----:B------:R-:W-:Y:S01]  /*6fc60*/  LOP3.LUT R16, R16, 0xfffff7ff, RZ, 0xc0, !PT ;  /* 0xfffff7ff10107812 */ /* 0x000fe200078ec0ff */
[----:B------:R-:W2:Y:S04]  /*6fc70*/  LDL.LU.64 R56, [R1+0x4b0] ;  /* 0x0004b00001387983 */ /* 0x000ea80000300a00 */
[----:B------:R-:W2:Y:S04]  /*6fc80*/  LDL.LU.64 R42, [R1+0x4a8] ;  /* 0x0004a800012a7983 */ /* 0x000ea80000300a00 */
[----:B------:R-:W2:Y:S04]  /*6fc90*/  LDL.LU.64 R38, [R1+0x4a0] ;  /* 0x0004a00001267983 */ /* 0x000ea80000300a00 */
[----:B------:R-:W2:Y:S04]  /*6fca0*/  LDL.LU.64 R40, [R1+0x498] ;  /* 0x0004980001287983 */ /* 0x000ea80000300a00 */
[----:B---3--:R0:W-:Y:S01]  /*6fcb0*/  @P2 STG.E.U8 desc[UR44][R36.64], R0 ;  /* 0x0000000024002986 */ /* 0x0081e2000c10112c */
[----:B------:R-:W-:-:S02]  /*6fcc0*/  @P6 LOP3.LUT R16, R16, 0x800, RZ, 0xfc, !PT ;  /* 0x0000080010106812 */ /* 0x000fc400078efcff */
[----:B------:R-:W-:Y:S02]  /*6fcd0*/  LOP3.LUT P6, RZ, R248, 0x800, RZ, 0xc0, !PT ;  /* 0x00000800f8ff7812 */ /* 0x000fe400078cc0ff */
[C---:B0-----:R-:W-:Y:S01]  /*6fce0*/  PRMT R0, R191.reuse, 0x7771, RZ ;  /* 0x00007771bf007816 */ /* 0x041fe200000000ff */
[----:B------:R-:W3:Y:S04]  /*6fcf0*/  LDL.LU.64 R36, [R1+0x490] ;  /* 0x0004900001247983 */ /* 0x000ee80000300a00 */
[----:B----4-:R0:W-:Y:S02]  /*6fd00*/  @P3 STG.E.U8 desc[UR44][R30.64], R0 ;  /* 0x000000001e003986 */ /* 0x0101e4000c10112c */
[C---:B0-----:R-:W-:Y:S02]  /*6fd10*/  PRMT R0, R191.reuse, 0x7772, RZ ;  /* 0x00007772bf007816 */ /* 0x041fe400000000ff */
[----:B------:R-:W-:Y:S01]  /*6fd20*/  PRMT R191, R191, 0x7773, RZ ;  /* 0x00007773bfbf7816 */ /* 0x000fe200000000ff */
[----:B------:R-:W4:Y:S04]  /*6fd30*/  LDL.LU.64 R30, [R1+0x488] ;  /* 0x00048800011e7983 */ /* 0x000f280000300a00 */
[----:B------:R0:W-:Y:S04]  /*6fd40*/  @P0 STG.E.U8 desc[UR44][R228.64], R0 ;  /* 0x00000000e4000986 */ /* 0x0001e8000c10112c */
[----:B------:R1:W-:Y:S01]  /*6fd50*/  @P5 STG.E.U8 desc[UR44][R28.64], R191 ;  /* 0x000000bf1c005986 */ /* 0x0003e2000c10112c */
[----:B0-----:R-:W-:-:S03]  /*6fd60*/  PRMT R0, R195, 0x7770, RZ ;  /* 0x00007770c3007816 */ /* 0x001fc600000000ff */
[----:B------:R-:W4:Y:S04]  /*6fd70*/  LDL.LU.64 R228, [R1+0x480] ;  /* 0x0004800001e47983 */ /* 0x000f280000300a00 */
[----:B-1----:R-:W4:Y:S04]  /*6fd80*/  LDL.LU.64 R28, [R1+0x478] ;  /* 0x00047800011c7983 */ /* 0x002f280000300a00 */
        /* <DEDUP_REMOVED lines=8> */
[----:B------:R-:W4:Y:S08]  /*6fe10*/  LDL.LU.64 R224, [R1+0x470] ;  /* 0x0004700001e07983 */ /* 0x000f300000300a00 */
[----:B--2---:R0:W-:Y:S01]  /*6fe20*/  @P6 STG.E.U8 desc[UR44][R226.64], R0 ;  /* 0x00000000e2006986 */ /* 0x0041e2000c10112c */
[----:B------:R-:W-:-:S03]  /*6fe30*/  LOP3.LUT P6, RZ, R16, 0x200, RZ, 0xc0, !PT ;  /* 0x0000020010ff7812 */ /* 0x000fc600078cc0ff */
[----:B0-----:R-:W2:Y:S10]  /*6fe40*/  LDL.LU.64 R226, [R1+0x468] ;  /* 0x0004680001e27983 */ /* 0x001eb40000300a00 */
[----:B------:R0:W-:Y:S04]  /*6fe50*/  @P6 STG.E.U8 desc[UR44][R200.64], R195 ;  /* 0x000000c3c8006986 */ /* 0x0001e8000c10112c */
[----:B0-----:R-:W4:Y:S01]  /*6fe60*/  LDL.LU.64 R200, [R1+0x2118] ;  /* 0x0021180001c87983 */ /* 0x001f220000300a00 */
[----:B------:R-:W-:-:S02]  /*6fe70*/  LOP3.LUT P6, RZ, R16, 0x100, RZ, 0xc0, !PT ;  /* 0x0000010010ff7812 */ /* 0x000fc400078cc0ff */
[C---:B------:R-:W-:Y:S02]  /*6fe80*/  LOP3.LUT P1, RZ, R248.reuse, 0x8, RZ, 0xc0, !PT ;  /* 0x00000008f8ff7812 */ /* 0x040fe4000782c0ff */
[C---:B------:R-:W-:Y:S02]  /*6fe90*/  LOP3.LUT P4, RZ, R248.reuse, 0x4, RZ, 0xc0, !PT ;  /* 0x00000004f8ff7812 */ /* 0x040fe4000788c0ff */
[C---:B------:R-:W-:Y:S02]  /*6fea0*/  LOP3.LUT P2, RZ, R248.reuse, 0x2, RZ, 0xc0, !PT ;  /* 0x00000002f8ff7812 */ /* 0x040fe4000784c0ff */
[----:B------:R-:W-:Y:S02]  /*6feb0*/  LOP3.LUT P3, RZ, R248, 0x1, RZ, 0xc0, !PT ;  /* 0x00000001f8ff7812 */ /* 0x000fe4000786c0ff */
[C---:B------:R-:W-:Y:S02]  /*6fec0*/  LOP3.LUT P0, RZ, R249.reuse, 0x80000000, RZ, 0xc0, !PT ;  /* 0x80000000f9ff7812 */ /* 0x040fe4000780c0ff */
[----:B------:R-:W-:-:S02]  /*6fed0*/  LOP3.LUT P5, RZ, R249, 0x40000000, RZ, 0xc0, !PT ;  /* 0x40000000f9ff7812 */ /* 0x000fc400078ac0ff */
        /* <DEDUP_REMOVED lines=11> */
[----:B----4-:R-:W-:-:S05]  /*6ff90*/  PRMT R0, R200, 0x7770, RZ ;  /* 0x00007770c8007816 */ /* 0x010fca00000000ff */
[----:B------:R0:W-:Y:S02]  /*6ffa0*/  @P1 STG.E.U8 desc[UR44][R36.64], R0 ;  /* 0x0000000024001986 */ /* 0x0001e4000c10112c */
[C---:B0-----:R-:W-:Y:S02]  /*6ffb0*/  PRMT R0, R200.reuse, 0x7771, RZ ;  /* 0x00007771c8007816 */ /* 0x041fe400000000ff */
[----:B------:R-:W3:Y:S04]  /*6ffc0*/  LDL.LU.64 R36, [R1+0x460] ;  /* 0x0004600001247983 */ /* 0x000ee80000300a00 */
[----:B------:R0:W-:Y:S02]  /*6ffd0*/  @P4 STG.E.U8 desc[UR44][R30.64], R0 ;  /* 0x000000001e004986 */ /* 0x0001e4000c10112c */
[----:B0-----:R-:W-:-:S02]  /*6ffe0*/  PRMT R0, R200, 0x7772, RZ ;  /* 0x00007772c8007816 */ /* 0x001fc400000000ff */
[----:B------:R-:W-:-:S03]  /*6fff0*/  PRMT R200, R200, 0x7773, RZ ;  /* 0x00007773c8c87816 */ /* 0x000fc600000000ff */
[----:B------:R0:W-:Y:S04]  /*70000*/  @P2 STG.E.U8 desc[UR44][R228.64], R0 ;  /* 0x00000000e4002986 */ /* 0x0001e8000c10112c */
[----:B------:R-:W-:Y:S01]  /*70010*/  @P3 STG.E.U8 desc[UR44][R28.64], R200 ;  /* 0x000000c81c003986 */ /* 0x000fe2000c10112c */
[----:B0-----:R-:W-:-:S05]  /*70020*/  PRMT R0, R197, 0x7770, RZ ;  /* 0x00007770c5007816 */ /* 0x001fca00000000ff */
[----:B------:R0:W-:Y:S02]  /*70030*/  @P0 STG.E.U8 desc[UR44][R224.64], R0 ;  /* 0x00000000e0000986 */ /* 0x0001e4000c10112c */
[----:B0-----:R-:W-:-:S05]  /*70040*/  PRMT R0, R197, 0x7771, RZ ;  /* 0x00007771c5007816 */ /* 0x001fca00000000ff */
[----:B--2---:R0:W-:Y:S04]  /*70050*/  @P5 STG.E.U8 desc[UR44][R226.64], R0 ;  /* 0x00000000e2005986 */ /* 0x0041e8000c10112c */
[----:B0-----:R-:W2:Y:S04]  /*70060*/  LDL.LU.64 R226, [R1+0x458] ;  /* 0x0004580001e27983 */ /* 0x001ea80000300a00 */
[----:B------:R-:W4:Y:S01]  /*70070*/  LDL.LU.64 R30, [R1+0x450] ;  /* 0x00045000011e7983 */ /* 0x000f220000300a00 */
[C---:B------:R-:W-:Y:S02]  /*70080*/  LOP3.LUT P2, RZ, R249.reuse, 0x20000000, RZ, 0xc0, !PT ;  /* 0x20000000f9ff7812 */ /* 0x040fe4000784c0ff */
[----:B------:R-:W-:-:S02]  /*70090*/  LOP3.LUT P3, RZ, R249, 0x10000000, RZ, 0xc0, !PT ;  /* 0x10000000f9ff7812 */ /* 0x000fc4000786c0ff */
[----:B------:R-:W-:Y:S02]  /*700a0*/  LOP3.LUT P4, RZ, R249, 0x8000000, RZ, 0xc0, !PT ;  /* 0x08000000f9ff7812 */ /* 0x000fe4000788c0ff */
[----:B------:R-:W-:Y:S02]  /*700b0*/  PRMT R0, R197, 0x7772, RZ ;  /* 0x00007772c5007816 */ /* 0x000fe400000000ff */
[----:B------:R-:W-:Y:S02]  /*700c0*/  LOP3.LUT P0, RZ, R249, 0x4000000, RZ, 0xc0, !PT ;  /* 0x04000000f9ff7812 */ /* 0x000fe4000780c0ff */
[----:B------:R-:W-:Y:S01]  /*700d0*/  PRMT R197, R197, 0x7773, RZ ;  /* 0x00007773c5c57816 */ /* 0x000fe200000000ff */
[----:B------:R-:W4:Y:S04]  /*700e0*/  LDL.LU.64 R228, [R1+0x440] ;  /* 0x0004400001e47983 */ /* 0x000f280000300a00 */
[----:B------:R-:W4:Y:S04]  /*700f0*/  LDL.LU.64 R28, [R1+0x438] ;  /* 0x00043800011c7983 */ /* 0x000f280000300a00 */
[----:B------:R-:W4:Y:S04]  /*70100*/  LDL.LU.64 R224, [R1+0x428] ;  /* 0x0004280001e07983 */ /* 0x000f280000300a00 */
[----:B------:R-:W4:Y:S04]  /*70110*/  LDL.LU.64 R56, [R1+0x420] ;  /* 0x0004200001387983 */ /* 0x000f280000300a00 */
[----:B---3--:R0:W-:Y:S02]  /*70120*/  @P2 STG.E.U8 desc[UR44][R36.64], R0 ;  /* 0x0000000024002986 */ /* 0x0081e4000c10112c */
[----:B0-----:R-:W-:-:S02]  /*70130*/  PRMT R0, R201, 0x7770, RZ ;  /* 0x00007770c9007816 */ /* 0x001fc400000000ff */
[----:B--2---:R0:W-:Y:S04]  /*70140*/  @P3 STG.E.U8 desc[UR44][R226.64], R197 ;  /* 0x000000c5e2003986 */ /* 0x0041e8000c10112c */
[----:B----4-:R1:W-:Y:S04]  /*70150*/  @P4 STG.E.U8 desc[UR44][R30.64], R0 ;  /* 0x000000001e004986 */ /* 0x0103e8000c10112c */
[----:B0-----:R-:W2:Y:S01]  /*70160*/  LDL.LU.64 R226, [R1+0x418] ;  /* 0x0004180001e27983 */ /* 0x001ea20000300a00 */
[----:B-1----:R-:W-:-:S03]  /*70170*/  PRMT R0, R201, 0x7771, RZ ;  /* 0x00007771c9007816 */ /* 0x002fc600000000ff */
[----:B------:R-:W3:Y:S04]  /*70180*/  LDL.LU.64 R42, [R1+0x410] ;  /* 0x00041000012a7983 */ /* 0x000ee80000300a00 */
[----:B------:R0:W-:Y:S04]  /*70190*/  @P0 STG.E.U8 desc[UR44][R198.64], R0 ;  /* 0x00000000c6000986 */ /* 0x0001e8000c10112c */
[----:B0-----:R-:W4:Y:S01]  /*701a0*/  LDL.LU.64 R198, [R1+0x2110] ;  /* 0x0021100001c67983 */ /* 0x001f220000300a00 */
[C---:B------:R-:W-:Y:S02]  /*701b0*/  LOP3.LUT P6, RZ, R249.reuse, 0x20000, RZ, 0xc0, !PT ;  /* 0x00020000f9ff7812 */ /* 0x040fe400078cc0ff */
[----:B------:R-:W-:-:S02]  /*701c0*/  LOP3.LUT P1, RZ, R249, 0x800000, RZ, 0xc0, !PT ;  /* 0x00800000f9ff7812 */ /* 0x000fc4000782c0ff */
[----:B------:R-:W-:Y:S02]  /*701d0*/  LOP3.LUT R221, R221, 0x7fffffff, RZ, 0xc0, !PT ;  /* 0x7fffffffdddd7812 */ /* 0x000fe400078ec0ff */
[----:B------:R-:W-:Y:S02]  /*701e0*/  LOP3.LUT R16, R16, 0xffffffef, RZ, 0xc0, !PT ;  /* 0xffffffef10107812 */ /* 0x000fe400078ec0ff */
[----:B------:R-:W-:Y:S02]  /*701f0*/  LOP3.LUT P5, RZ, R249, 0x2000000, RZ, 0xc0, !PT ;  /* 0x02000000f9ff7812 */ /* 0x000fe400078ac0ff */
[----:B------:R-:W-:Y:S01]  /*70200*/  PRMT R0, R201, 0x7772, RZ ;  /* 0x00007772c9007816 */ /* 0x000fe200000000ff */
[----:B------:R-:W3:Y:S02]  /*70210*/  LDL.LU.64 R38, [R1+0x408] ;  /* 0x0004080001267983 */ /* 0x000ee40000300a00 */
[----:B------:R-:W-:Y:S02]  /*70220*/  @P6 LOP3.LUT R221, R221, 0x80000000, RZ, 0xfc, !PT ;  /* 0x80000000dddd6812 */ /* 0x000fe400078efcff */
[----:B------:R-:W-:-:S02]  /*70230*/  LOP3.LUT P6, RZ, R249, 0x40000, RZ, 0xc0, !PT ;  /* 0x00040000f9ff7812 */ /* 0x000fc400078cc0ff */
[----:B------:R-:W-:Y:S02]  /*70240*/  @P1 LOP3.LUT R16, R16, 0x10, RZ, 0xfc, !PT ;  /* 0x0000001010101812 */ /* 0x000fe400078efcff */
[----:B------:R-:W-:Y:S02]  /*70250*/  PRMT R201, R201, 0x7773, RZ ;  /* 0x00007773c9c97816 */ /* 0x000fe400000000ff */
[----:B------:R0:W-:Y:S04]  /*70260*/  @P5 STG.E.U8 desc[UR44][R228.64], R0 ;  /* 0x00000000e4005986 */ /* 0x0001e8000c10112c */
[----:B------:R-:W3:Y:S01]  /*70270*/  LDL.LU.64 R40, [R1+0x400] ;  /* 0x0004000001287983 */ /* 0x000ee20000300a00 */
[----:B------:R-:W-:Y:S02]  /*70280*/  LOP3.LUT R16, R16, 0xfffffffe, RZ, 0xc0, !PT ;  /* 0xfffffffe10107812 */ /* 0x000fe400078ec0ff */
[----:B------:R-:W-:Y:S01]  /*70290*/  LOP3.LUT P1, RZ, R249, 0x1000000, RZ, 0xc0, !PT ;  /* 0x01000000f9ff7812 */ /* 0x000fe2000782c0ff */
[----:B------:R-:W3:Y:S04]  /*702a0*/  LDL.LU.64 R36, [R1+0x3f8] ;  /* 0x0003f80001247983 */ /* 0x000ee80000300a00 */
[----:B------:R-:W3:Y:S01]  /*702b0*/  LDL.LU.64 R30, [R1+0x3f0] ;  /* 0x0003f000011e7983 */ /* 0x000ee20000300a00 */
[----:B------:R-:W-:-:S02]  /*702c0*/  @P6 LOP3.LUT R16, R16, 0x1, RZ, 0xfc, !PT ;  /* 0x0000000110106812 */ /* 0x000fc400078efcff */
[----:B------:R-:W-:Y:S01]  /*702d0*/  LOP3.LUT P6, RZ, R249, 0x80000, RZ, 0xc0, !PT ;  /* 0x00080000f9ff7812 */ /* 0x000fe200078cc0ff */
[----:B0-----:R-:W3:Y:S01]  /*702e0*/  LDL.LU.64 R228, [R1+0x3e8] ;  /* 0x0003e80001e47983 */ /* 0x001ee20000300a00 */
[----:B------:R-:W-:-:S11]  /*702f0*/  LOP3.LUT R16, R16, 0xfffffffd, RZ, 0xc0, !PT ;  /* 0xfffffffd10107812 */ /* 0x000fd600078ec0ff */
[----:B------:R-:W-:Y:S02]  /*70300*/  @P6 LOP3.LUT R16, R16, 0x2, RZ, 0xfc, !PT ;  /* 0x0000000210106812 */ /* 0x000fe400078efcff */
[----:B------:R-:W-:Y:S02]  /*70310*/  LOP3.LUT P6, RZ, R249, 0x100000, RZ, 0xc0, !PT ;  /* 0x00100000f9ff7812 */ /* 0x000fe400078cc0ff */
[----:B------:R-:W-:-:S11]  /*70320*/  LOP3.LUT R16, R16, 0xfffffffb, RZ, 0xc0, !PT ;  /* 0xfffffffb10107812 */ /* 0x000fd600078ec0ff */
[----:B------:R-:W-:Y:S02]  /*70330*/  @P6 LOP3.LUT R16, R16, 0x4, RZ, 0xfc, !PT ;  /* 0x0000000410106812 */ /* 0x000fe400078efcff */
[----:B------:R-:W-:Y:S02]  /*70340*/  LOP3.LUT P6, RZ, R249, 0x200000, RZ, 0xc0, !PT ;  /* 0x00200000f9ff7812 */ /* 0x000fe400078cc0ff */
[----:B------:R-:W-:Y:S01]  /*70350*/  LOP3.LUT R16, R16, 0xfffffff7, RZ, 0xc0, !PT ;  /* 0xfffffff710107812 */ /* 0x000fe200078ec0ff */
[----:B------:R-:W-:Y:S10]  /*70360*/  @P1 STG.E.U8 desc[UR44][R28.64], R201 ;  /* 0x000000c91c001986 */ /* 0x000ff4000c10112c */
[----:B------:R-:W-:-:S04]  /*70370*/  @P6 LOP3.LUT R16, R16, 0x8, RZ, 0xfc, !PT ;  /* 0x0000000810106812 */ /* 0x000fc800078efcff */
[----:B------:R-:W-:Y:S02]  /*70380*/  LOP3.LUT P1, RZ, R16, 0x10, RZ, 0xc0, !PT ;  /* 0x0000001010ff7812 */ /* 0x000fe4000782c0ff */
[----:B------:R-:W-:Y:S02]  /*70390*/  LOP3.LUT P6, RZ, R249, 0x400000, RZ, 0xc0, !PT ;  /* 0x00400000f9ff7812 */ /* 0x000fe400078cc0ff */
[----:B----4-:R-:W-:-:S09]  /*703a0*/  PRMT R0, R198, 0x7770, RZ ;  /* 0x00007770c6007816 */ /* 0x010fd200000000ff */
[----:B------:R0:W-:Y:S04]  /*703b0*/  @P1 STG.E.U8 desc[UR44][R202.64], R0 ;  /* 0x00000000ca001986 */ /* 0x0001e8000c10112c */
[----:B0-----:R-:W4:Y:S01]  /*703c0*/  LDL.LU.64 R202, [R1+0x2108] ;  /* 0x0021080001ca7983 */ /* 0x001f220000300a00 */
[----:B------:R-:W-:-:S03]  /*703d0*/  PRMT R0, R198, 0x7771, RZ ;  /* 0x00007771c6007816 */ /* 0x000fc600000000ff */
[----:B------:R-:W3:Y:S04]  /*703e0*/  LDL.LU.64 R28, [R1+0x3e0] ;  /* 0x0003e000011c7983 */ /* 0x000ee80000300a00 */
[----:B------:R0:W-:Y:S01]  /*703f0*/  @P6 STG.E.U8 desc[UR44][R224.64], R0 ;  /* 0x00000000e0006986 */ /* 0x0001e2000c10112c */
[----:B------:R-:W-:Y:S02]  /*70400*/  LOP3.LUT P6, RZ, R16, 0x8, RZ, 0xc0, !PT ;  /* 0x0000000810ff7812 */ /* 0x000fe400078cc0ff */
[----:B0-----:R-:W-:Y:S01]  /*70410*/  PRMT R0, R198, 0x7772, RZ ;  /* 0x00007772c6007816 */ /* 0x001fe200000000ff */
[----:B------:R-:W3:Y:S10]  /*70420*/  LDL.LU.64 R224, [R1+0x3d8] ;  /* 0x0003d80001e07983 */ /* 0x000ef40000300a00 */
[----:B------:R-:W-:Y:S01]  /*70430*/  @P6 STG.E.U8 desc[UR44][R56.64], R0 ;  /* 0x0000000038006986 */ /* 0x000fe2000c10112c */
[----:B------:R-:W-:-:S02]  /*70440*/  LOP3.LUT P6, RZ, R16, 0x4, RZ, 0xc0, !PT ;  /* 0x0000000410ff7812 */ /* 0x000fc400078cc0ff */
[----:B------:R-:W-:-:S11]  /*70450*/  PRMT R198, R198, 0x7773, RZ ;  /* 0x00007773c6c67816 */ /* 0x000fd600000000ff */
[----:B--2---:R0:W-:Y:S04]  /*70460*/  @P6 STG.E.U8 desc[UR44][R226.64], R198 ;  /* 0x000000c6e2006986 */ /* 0x0041e8000c10112c */
[----:B0-----:R-:W2:Y:S01]  /*70470*/  LDL.LU.64 R226, [R1+0x3d0] ;  /* 0x0003d00001e27983 */ /* 0x001ea20000300a00 */
[----:B------:R-:W-:Y:S02]  /*70480*/  LOP3.LUT P6, RZ, R16, 0x2, RZ, 0xc0, !PT ;  /* 0x0000000210ff7812 */ /* 0x000fe400078cc0ff */
[C---:B------:R-:W-:Y:S02]  /*70490*/  LOP3.LUT P2, RZ, R249.reuse, 0x10000, RZ, 0xc0, !PT ;  /* 0x00010000f9ff7812 */ /* 0x040fe4000784c0ff */
[C---:B------:R-:W-:Y:S02]  /*704a0*/  LOP3.LUT P3, RZ, R249.reuse, 0x8000, RZ, 0xc0, !PT ;  /* 0x00008000f9ff7812 */ /* 0x040fe4000786c0ff */
[----:B------:R-:W-:-:S02]  /*704b0*/  LOP3.LUT P4, RZ, R249, 0x4000, RZ, 0xc0, !PT ;  /* 0x00004000f9ff7812 */ /* 0x000fc4000788c0ff */
[C---:B------:R-:W-:Y:S02]  /*704c0*/  LOP3.LUT P0, RZ, R249.reuse, 0x2000, RZ, 0xc0, !PT ;  /* 0x00002000f9ff7812 */ /* 0x040fe4000780c0ff */
[C---:B------:R-:W-:Y:S02]  /*704d0*/  LOP3.LUT P5, RZ, R249.reuse, 0x1000, RZ, 0xc0, !PT ;  /* 0x00001000f9ff7812 */ /* 0x040fe400078ac0ff */
[----:B------:R-:W-:Y:S02]  /*704e0*/  LOP3.LUT P1, RZ, R249, 0x800, RZ, 0xc0, !PT ;  /* 0x00000800f9ff7812 */ /* 0x000fe4000782c0ff */
[C---:B------:R-:W-:Y:S02]  /*704f0*/  PRMT R0, R199.reuse, 0x7770, RZ ;  /* 0x00007770c7007816 */ /* 0x040fe400000000ff */
[----:B------:R-:W-:Y:S02]  /*70500*/  PRMT R10, R199, 0x7771, RZ ;  /* 0x00007771c70a7816 */ /* 0x000fe400000000ff */
[----:B----4-:R-:W-:-:S05]  /*70510*/  PRMT R7, R202, 0x7770, RZ ;  /* 0x00007770ca077816 */ /* 0x010fca00000000ff */
[----:B---3--:R0:W-:Y:S01]  /*70520*/  @P6 STG.E.U8 desc[UR44][R42.64], R7 ;  /* 0x000000072a006986 */ /* 0x0081e2000c10112c */
[----:B------:R-:W-:Y:S02]  /*70530*/  LOP3.LUT P6, RZ, R16, 0x1, RZ, 0xc0, !PT ;  /* 0x0000000110ff7812 */ /* 0x000fe400078cc0ff */
[C---:B------:R-:W-:Y:S02]  /*70540*/  PRMT R8, R202.reuse, 0x7771, RZ ;  /* 0x00007771ca087816 */ /* 0x040fe400000000ff */
[----:B------:R-:W-:-:S09]  /*70550*/  PRMT R9, R202, 0x7772, RZ ;  /* 0x00007772ca097816 */ /* 0x000fd200000000ff */
[----:B------:R1:W-:Y:S01]  /*70560*/  @P6 STG.E.U8 desc[UR44][R38.64], R8 ;  /* 0x0000000826006986 */ /* 0x0003e2000c10112c */
[----:B------:R-:W-:Y:S02]  /*70570*/  LOP3.LUT P6, RZ, R221, 0x80000000, RZ, 0xc0, !PT ;  /* 0x80000000ddff7812 */ /* 0x000fe400078cc0ff */
[----:B------:R-:W-:Y:S02]  /*70580*/  PRMT R202, R202, 0x7773, RZ ;  /* 0x00007773caca7816 */ /* 0x000fe400000000ff */
[C---:B0-----:R-:W-:Y:S02]  /*70590*/  PRMT R7, R199.reuse, 0x7772, RZ ;  /* 0x00007772c7077816 */ /* 0x041fe400000000ff */
[----:B------:R-:W-:-:S07]  /*705a0*/  PRMT R199, R199, 0x7773, RZ ;  /* 0x00007773c7c77816 */ /* 0x000fce00000000ff */
[----:B------:R0:W-:Y:S01]  /*705b0*/  @P6 STG.E.U8 desc[UR44][R40.64], R9 ;  /* 0x0000000928006986 */ /* 0x0001e2000c10112c */
[----:B------:R-:W-:-:S03]  /*705c0*/  LOP3.LUT P6, RZ, R249, 0x400, RZ, 0xc0, !PT ;  /* 0x00000400f9ff7812 */ /* 0x000fc600078cc0ff */
[----:B------:R-:W-:Y:S01]  /*705d0*/  @P2 STG.E.U8 desc[UR44][R36.64], R202 ;  /* 0x000000ca24002986 */ /* 0x000fe2000c10112c */
[----:B-1----:R-:W-:-:S03]  /*705e0*/  PRMT R8, R203, 0x7770, RZ ;  /* 0x00007770cb087816 */ /* 0x002fc600000000ff */
[----:B------:R1:W-:Y:S04]  /*705f0*/  @P3 STG.E.U8 desc[UR44][R30.64], R0 ;  /* 0x000000001e003986 */ /* 0x0003e8000c10112c */
[----:B------:R3:W-:Y:S04]  /*70600*/  @P4 STG.E.U8 desc[UR44][R228.64], R10 ;  /* 0x0000000ae4004986 */ /* 0x0007e8000c10112c */
[----:B------:R4:W-:Y:S04]  /*70610*/  @P0 STG.E.U8 desc[UR44][R28.64], R7 ;  /* 0x000000071c000986 */ /* 0x0009e8000c10112c */
[----:B------:R2:W-:Y:S01]  /*70620*/  @P5 STG.E.U8 desc[UR44][R224.64], R199 ;  /* 0x000000c7e0005986 */ /* 0x0005e2000c10112c */
[----:B0-----:R-:W-:-:S03]  /*70630*/  PRMT R9, R203, 0x7771, RZ ;  /* 0x00007771cb097816 */ /* 0x001fc600000000ff */
[----:B-1----:R-:W2:Y:S04]  /*70640*/  LDL.LU.64 R30, [R1+0x3c0] ;  /* 0x0003c000011e7983 */ /* 0x002ea80000300a00 */
[----:B---3--:R-:W3:Y:S04]  /*70650*/  LDL.LU.64 R228, [R1+0x3b8] ;  /* 0x0003b80001e47983 */ /* 0x008ee80000300a00 */
[----:B----4-:R-:W4:Y:S04]  /*70660*/  LDL.LU.64 R28, [R1+0x3b0] ;  /* 0x0003b000011c7983 */ /* 0x010f280000300a00 */
[----:B--2---:R0:W-:Y:S04]  /*70670*/  @P1 STG.E.U8 desc[UR44][R226.64], R8 ;  /* 0x00000008e2001986 */ /* 0x0041e8000c10112c */
[----:B------:R-:W2:Y:S04]  /*70680*/  LDL.LU.64 R224, [R1+0x3a0] ;  /* 0x0003a00001e07983 */ /* 0x000ea80000300a00 */
[----:B------:R1:W-:Y:S04]  /*70690*/  @P6 STG.E.U8 desc[UR44][R204.64], R9 ;  /* 0x00000009cc006986 */ /* 0x0003e8000c10112c */
[----:B0-----:R-:W2:Y:S04]  /*706a0*/  LDL.LU.64 R226, [R1+0x398] ;  /* 0x0003980001e27983 */ /* 0x001ea80000300a00 */
[----:B-1----:R-:W4:Y:S01]  /*706b0*/  LDL.LU.64 R204, [R1+0x2100] ;  /* 0x0021000001cc7983 */ /* 0x002f220000300a00 */
[----:B------:R-:W-:-:S02]  /*706c0*/  LOP3.LUT P2, RZ, R249, 0x200, RZ, 0xc0, !PT ;  /* 0x00000200f9ff7812 */ /* 0x000fc4000784c0ff */
[C---:B------:R-:W-:Y:S02]  /*706d0*/  LOP3.LUT P3, RZ, R249.reuse, 0x100, RZ, 0xc0, !PT ;  /* 0x00000100f9ff7812 */ /* 0x040fe4000786c0ff */
[C---:B------:R-:W-:Y:S02]  /*706e0*/  LOP3.LUT P4, RZ, R249.reuse, 0x80, RZ, 0xc0, !PT ;  /* 0x00000080f9ff7812 */ /* 0x040fe4000788c0ff */
[----:B------:R-:W-:Y:S02]  /*706f0*/  LOP3.LUT P0, RZ, R249, 0x40, RZ, 0xc0, !PT ;  /* 0x00000040f9ff7812 */ /* 0x000fe4000780c0ff */
[C---:B------:R-:W-:Y:S02]  /*70700*/  PRMT R0, R203.reuse, 0x7772, RZ ;  /* 0x00007772cb007816 */ /* 0x040fe400000000ff */
[----:B------:R-:W-:Y:S01]  /*70710*/  PRMT R203, R203, 0x7773, RZ ;  /* 0x00007773cbcb7816 */ /* 0x000fe200000000ff */
[----:B------:R-:W2:Y:S04]  /*70720*/  LDL.LU.64 R60, [R1+0x390] ;  /* 0x00039000013c7983 */ /* 0x000ea80000300a00 */
[----:B------:R-:W2:Y:S04]  /*70730*/  LDL.LU.64 R56, [R1+0x388] ;  /* 0x0003880001387983 */ /* 0x000ea80000300a00 */
[----:B------:R-:W2:Y:S04]  /*70740*/  LDL.LU.64 R42, [R1+0x380] ;  /* 0x00038000012a7983 */ /* 0x000ea80000300a00 */
[----:B------:R-:W2:Y:S04]  /*70750*/  LDL.LU.64 R38, [R1+0x378] ;  /* 0x0003780001267983 */ /* 0x000ea80000300a00 */
[----:B------:R-:W2:Y:S04]  /*70760*/  LDL.LU.64 R40, [R1+0x370] ;  /* 0x0003700001287983 */ /* 0x000ea80000300a00 */
[----:B------:R-:W2:Y:S01]  /*70770*/  LDL.LU.64 R36, [R1+0x368] ;  /* 0x0003680001247983 */ /* 0x000ea20000300a00 */
[----:B------:R-:W-:-:S04]  /*70780*/  LOP3.LUT P5, RZ, R249, 0x10, RZ, 0xc0, !PT ;  /* 0x00000010f9ff7812 */ /* 0x000fc800078ac0ff */
[----:B------:R-:W-:Y:S02]  /*70790*/  P2R R11, PR, RZ, 0x20 ;  /* 0x00000020ff0b7803 */ /* 0x000fe40000000000 */
[----:B------:R-:W-:Y:S01]  /*707a0*/  LOP3.LUT P5, RZ, R249, 0x20, RZ, 0xc0, !PT ;  /* 0x00000020f9ff7812 */ /* 0x000fe200078ac0ff */
[----:B------:R-:W-:Y:S04]  /*707b0*/  @P2 STG.E.U8 desc[UR44][R30.64], R0 ;  /* 0x000000001e002986 */ /* 0x000fe8000c10112c */
[----:B---3--:R-:W-:Y:S01]  /*707c0*/  @P3 STG.E.U8 desc[UR44][R228.64], R203 ;  /* 0x000000cbe4003986 */ /* 0x008fe2000c10112c */
[C---:B----4-:R-:W-:Y:S02]  /*707d0*/  PRMT R7, R204.reuse, 0x7770, RZ ;  /* 0x00007770cc077816 */ /* 0x050fe400000000ff */
[----:B------:R-:W-:-:S03]  /*707e0*/  PRMT R10, R204, 0x7771, RZ ;  /* 0x00007771cc0a7816 */ /* 0x000fc600000000ff */
[----:B------:R-:W-:Y:S04]  /*707f0*/  @P4 STG.E.U8 desc[UR44][R28.64], R7 ;  /* 0x000000071c004986 */ /* 0x000fe8000c10112c */
[----:B------:R0:W-:Y:S04]  /*70800*/  @P0 STG.E.U8 desc[UR44][R208.64], R10 ;  /* 0x0000000ad0000986 */ /* 0x0001e8000c10112c */
[----:B0-----:R-:W3:Y:S01]  /*70810*/  LDL.LU.64 R208, [R1+0x20f8] ;  /* 0x0020f80001d07983 */ /* 0x001ee20000300a00 */
[----:B------:R-:W-:-:S03]  /*70820*/  PRMT R8, R204, 0x7772, RZ ;  /* 0x00007772cc087816 */ /* 0x000fc600000000ff */
[----:B------:R-:W4:Y:S01]  /*70830*/  LDL.LU.64 R30, [R1+0x360] ;  /* 0x00036000011e7983 */ /* 0x000f220000300a00 */
[----:B------:R-:W-:-:S03]  /*70840*/  PRMT R204, R204, 0x7773, RZ ;  /* 0x00007773cccc7816 */ /* 0x000fc600000000ff */
[----:B------:R-:W4:Y:S04]  /*70850*/  LDL.LU.64 R228, [R1+0x358] ;  /* 0x0003580001e47983 */ /* 0x000f280000300a00 */
[----:B--2---:R0:W-:Y:S01]  /*70860*/  @P5 STG.E.U8 desc[UR44][R224.64], R8 ;  /* 0x00000008e0005986 */ /* 0x0041e2000c10112c */
[----:B------:R-:W-:-:S03]  /*70870*/  ISETP.NE.AND P5, PT, R11, RZ, PT ;  /* 0x000000ff0b00720c */ /* 0x000fc60003fa5270 */
[----:B------:R-:W2:Y:S04]  /*70880*/  LDL.LU.64 R28, [R1+0x350] ;  /* 0x00035000011c7983 */ /* 0x000ea80000300a00 */
[----:B0-----:R-:W2:Y:S06]  /*70890*/  LDL.LU.64 R224, [R1+0x348] ;  /* 0x0003480001e07983 */ /* 0x001eac0000300a00 */
[----:B------:R0:W-:Y:S04]  /*708a0*/  @P5 STG.E.U8 desc[UR44][R226.64], R204 ;  /* 0x000000cce2005986 */ /* 0x0001e8000c10112c */
[----:B0-----:R-:W2:Y:S01]  /*708b0*/  LDL.LU.64 R226, [R1+0x340] ;  /* 0x0003400001e27983 */ /* 0x001ea20000300a00 */
[----:B------:R-:W-:-:S04]  /*708c0*/  LOP3.LUT P1, RZ, R250, 0x40000000, RZ, 0xc0, !PT ;  /* 0x40000000faff7812 */ /* 0x000fc8000782c0ff */
[----:B------:R-:W-:Y:S02]  /*708d0*/  P2R R16, PR, RZ, 0x2 ;  /* 0x00000002ff107803 */ /* 0x000fe40000000000 */
        /* <DEDUP_REMOVED lines=8> */
[----:B------:R-:W-:Y:S02]  /*70960*/  LOP3.LUT P1, RZ, R249, 0x8, RZ, 0xc0, !PT ;  /* 0x00000008f9ff7812 */ /* 0x000fe4000782c0ff */
[----:B------:R-:W-:Y:S02]  /*70970*/  PRMT R8, R205, 0x7770, RZ ;  /* 0x00007770cd087816 */ /* 0x000fe400000000ff */
[C---:B------:R-:W-:Y:S02]  /*70980*/  LOP3.LUT P6, RZ, R250.reuse, 0x20000000, RZ, 0xc0, !PT ;  /* 0x20000000faff7812 */ /* 0x040fe400078cc0ff */
[C---:B------:R-:W-:Y:S02]  /*70990*/  LOP3.LUT P2, RZ, R250.reuse, 0x10000000, RZ, 0xc0, !PT ;  /* 0x10000000faff7812 */ /* 0x040fe4000784c0ff */
[----:B------:R-:W-:-:S02]  /*709a0*/  LOP3.LUT P3, RZ, R250, 0x8000000, RZ, 0xc0, !PT ;  /* 0x08000000faff7812 */ /* 0x000fc4000786c0ff */
[C---:B------:R-:W-:Y:S02]  /*709b0*/  LOP3.LUT P4, RZ, R250.reuse, 0x4000000, RZ, 0xc0, !PT ;  /* 0x04000000faff7812 */ /* 0x040fe4000788c0ff */
[C---:B------:R-:W-:Y:S02]  /*709c0*/  LOP3.LUT P0, RZ, R250.reuse, 0x2000000, RZ, 0xc0, !PT ;  /* 0x02000000faff7812 */ /* 0x040fe4000780c0ff */
[----:B------:R-:W-:Y:S02]  /*709d0*/  LOP3.LUT P5, RZ, R250, 0x1000000, RZ, 0xc0, !PT ;  /* 0x01000000faff7812 */ /* 0x000fe400078ac0ff */
[----:B------:R-:W-:Y:S02]  /*709e0*/  PRMT R10, R205, 0x7771, RZ ;  /* 0x00007771cd0a7816 */ /* 0x000fe400000000ff */
[----:B---3--:R-:W-:-:S05]  /*709f0*/  PRMT R0, R208, 0x7770, RZ ;  /* 0x00007770d0007816 */ /* 0x008fca00000000ff */
[----:B------:R0:W-:Y:S01]  /*70a00*/  @P1 STG.E.U8 desc[UR44][R60.64], R0 ;  /* 0x000000003c001986 */ /* 0x0001e2000c10112c */
[----:B------:R-:W-:Y:S02]  /*70a10*/  ISETP.NE.AND P1, PT, R12, RZ, PT ;  /* 0x000000ff0c00720c */ /* 0x000fe40003f25270 */
[C---:B------:R-:W-:Y:S02]  /*70a20*/  PRMT R9, R208.reuse, 0x7771, RZ ;  /* 0x00007771d0097816 */ /* 0x040fe400000000ff */
[----:B------:R-:W-:-:S09]  /*70a30*/  PRMT R7, R208, 0x7772, RZ ;  /* 0x00007772d0077816 */ /* 0x000fd200000000ff */
[----:B------:R-:W-:Y:S01]  /*70a40*/  @P1 STG.E.U8 desc[UR44][R56.64], R9 ;  /* 0x0000000938001986 */ /* 0x000fe2000c10112c */
[----:B------:R-:W-:Y:S02]  /*70a50*/  ISETP.NE.AND P1, PT, R13, RZ, PT ;  /* 0x000000ff0d00720c */ /* 0x000fe40003f25270 */
[----:B------:R-:W-:-:S11]  /*70a60*/  PRMT R208, R208, 0x7773, RZ ;  /* 0x00007773d0d07816 */ /* 0x000fd600000000ff */
[----:B------:R1:W-:Y:S01]  /*70a70*/  @P1 STG.E.U8 desc[UR44][R42.64], R7 ;  /* 0x000000072a001986 */ /* 0x0003e2000c10112c */
[----:B------:R-:W-:-:S13]  /*70a80*/  ISETP.NE.AND P1, PT, R14, RZ, PT ;  /* 0x000000ff0e00720c */ /* 0x000fda0003f25270 */
[----:B------:R-:W-:Y:S01]  /*70a90*/  @P1 STG.E.U8 desc[UR44][R38.64], R208 ;  /* 0x000000d026001986 */ /* 0x000fe2000c10112c */
[----:B------:R-:W-:Y:S02]  /*70aa0*/  ISETP.NE.AND P1, PT, R15, RZ, PT ;  /* 0x000000ff0f00720c */ /* 0x000fe40003f25270 */
[C---:B0-----:R-:W-:Y:S02]  /*70ab0*/  PRMT R0, R205.reuse, 0x7772, RZ ;  /* 0x00007772cd007816 */ /* 0x041fe400000000ff */
[----:B------:R-:W-:-:S09]  /*70ac0*/  PRMT R205, R205, 0x7773, RZ ;  /* 0x00007773cdcd7816 */ /* 0x000fd200000000ff */
[----:B------:R0:W-:Y:S01]  /*70ad0*/  @P1 STG.E.U8 desc[UR44][R40.64], R8 ;  /* 0x0000000828001986 */ /* 0x0001e2000c10112c */
[----:B------:R-:W-:Y:S02]  /*70ae0*/  ISETP.NE.AND P1, PT, R16, RZ, PT ;  /* 0x000000ff1000720c */ /* 0x000fe40003f25270 */
[C---:B-1----:R-:W-:Y:S02]  /*70af0*/  PRMT R7, R209.reuse, 0x7770, RZ ;  /* 0x00007770d1077816 */ /* 0x042fe400000000ff */
[C---:B------:R-:W-:Y:S02]  /*70b00*/  PRMT R9, R209.reuse, 0x7771, RZ ;  /* 0x00007771d1097816 */ /* 0x040fe400000000ff */
[C---:B0-----:R-:W-:Y:S02]  /*70b10*/  PRMT R8, R209.reuse, 0x7772, RZ ;  /* 0x00007772d1087816 */ /* 0x041fe400000000ff */
[----:B------:R-:W-:-:S05]  /*70b20*/  PRMT R209, R209, 0x7773, RZ ;  /* 0x00007773d1d17816 */ /* 0x000fca00000000ff */
[----:B------:R0:W-:Y:S04]  /*70b30*/  @P1 STG.E.U8 desc[UR44][R36.64], R10 ;  /* 0x0000000a24001986 */ /* 0x0001e8000c10112c */
[----:B----4-:R1:W-:Y:S04]  /*70b40*/  @P6 STG.E.U8 desc[UR44][R30.64], R0 ;  /* 0x000000001e006986 */ /* 0x0103e8000c10112c */
[----:B------:R-:W-:Y:S04]  /*70b50*/  @P2 STG.E.U8 desc[UR44][R228.64], R205 ;  /* 0x000000cde4002986 */ /* 0x000fe8000c10112c */
[----:B--2---:R-:W-:Y:S04]  /*70b60*/  @P3 STG.E.U8 desc[UR44][R28.64], R7 ;  /* 0x000000071c003986 */ /* 0x004fe8000c10112c */
[----:B------:R-:W-:Y:S04]  /*70b70*/  @P4 STG.E.U8 desc[UR44][R224.64], R9 ;  /* 0x00000009e0004986 */ /* 0x000fe8000c10112c */
[----:B------:R-:W-:Y:S04]  /*70b80*/  @P0 STG.E.U8 desc[UR44][R226.64], R8 ;  /* 0x00000008e2000986 */ /* 0x000fe8000c10112c */
[----:B------:R2:W-:Y:S04]  /*70b90*/  @P5 STG.E.U8 desc[UR44][R206.64], R209 ;  /* 0x000000d1ce005986 */ /* 0x0005e8000c10112c */
[----:B0-----:R-:W3:Y:S04]  /*70ba0*/  LDL.LU.64 R36, [R1+0x330] ;  /* 0x0003300001247983 */ /* 0x001ee80000300a00 */
[----:B-1----:R-:W4:Y:S04]  /*70bb0*/  LDL.LU.64 R30, [R1+0x320] ;  /* 0x00032000011e7983 */ /* 0x002f280000300a00 */
[----:B--2---:R-:W2:Y:S01]  /*70bc0*/  LDL.LU.64 R206, [R1+0x20f0] ;  /* 0x0020f00001ce7983 */ /* 0x004ea20000300a00 */
[----:B------:R-:W-:-:S02]  /*70bd0*/  LOP3.LUT P1, RZ, R250, 0x800000, RZ, 0xc0, !PT ;  /* 0x00800000faff7812 */ /* 0x000fc4000782c0ff */
[----:B------:R-:W-:Y:S01]  /*70be0*/  LOP3.LUT P2, RZ, R250, 0x400000, RZ, 0xc0, !PT ;  /* 0x00400000faff7812 */ /* 0x000fe2000784c0ff */
[----:B------:R-:W4:Y:S04]  /*70bf0*/  LDL.LU.64 R228, [R1+0x318] ;  /* 0x0003180001e47983 */ /* 0x000f280000300a00 */
[----:B------:R-:W4:Y:S04]  /*70c00*/  LDL.LU.64 R226, [R1+0x310] ;  /* 0x0003100001e27983 */ /* 0x000f280000300a00 */
[----:B------:R-:W4:Y:S04]  /*70c10*/  LDL.LU.64 R28, [R1+0x308] ;  /* 0x00030800011c7983 */ /* 0x000f280000300a00 */
[----:B------:R-:W4:Y:S04]  /*70c20*/  LDL.LU.64 R224, [R1+0x300] ;  /* 0x0003000001e07983 */ /* 0x000f280000300a00 */
[----:B------:R-:W4:Y:S04]  /*70c30*/  LDL.LU.64 R56, [R1+0x2f8] ;  /* 0x0002f80001387983 */ /* 0x000f280000300a00 */
[----:B------:R-:W4:Y:S01]  /*70c40*/  LDL.LU.64 R42, [R1+0x2f0] ;  /* 0x0002f000012a7983 */ /* 0x000f220000300a00 */
[----:B--2---:R-:W-:-:S02]  /*70c50*/  PRMT R0, R206, 0x7770, RZ ;  /* 0x00007770ce007816 */ /* 0x004fc400000000ff */
[----:B------:R-:W-:-:S03]  /*70c60*/  PRMT R10, R206, 0x7771, RZ ;  /* 0x00007771ce0a7816 */ /* 0x000fc600000000ff */
[----:B---3--:R-:W-:Y:S04]  /*70c70*/  @P1 STG.E.U8 desc[UR44][R36.64], R0 ;  /* 0x0000000024001986 */ /* 0x008fe8000c10112c */
[----:B------:R0:W-:Y:S04]  /*70c80*/  @P2 STG.E.U8 desc[UR44][R210.64], R10 ;  /* 0x0000000ad2002986 */ /* 0x0001e8000c10112c */
[----:B0-----:R-:W2:Y:S04]  /*70c90*/  LDL.LU.64 R210, [R1+0x20e8] ;  /* 0x0020e80001d27983 */ /* 0x001ea80000300a00 */
[----:B------:R-:W3:Y:S04]  /*70ca0*/  LDL.LU.64 R38, [R1+0x2e8] ;  /* 0x0002e80001267983 */ /* 0x000ee80000300a00 */
[----:B------:R-:W3:Y:S01]  /*70cb0*/  LDL.LU.64 R40, [R1+0x2e0] ;  /* 0x0002e00001287983 */ /* 0x000ee20000300a00 */
[----:B------:R-:W-:-:S02]  /*70cc0*/  LOP3.LUT P0, RZ, R250, 0x40000, RZ, 0xc0, !PT ;  /* 0x00040000faff7812 */ /* 0x000fc4000780c0ff */
[C---:B------:R-:W-:Y:S02]  /*70cd0*/  LOP3.LUT P3, RZ, R250.reuse, 0x200000, RZ, 0xc0, !PT ;  /* 0x00200000faff7812 */ /* 0x040fe4000786c0ff */
[C---:B------:R-:W-:Y:S01]  /*70ce0*/  LOP3.LUT P4, RZ, R250.reuse, 0x100000, RZ, 0xc0, !PT ;  /* 0x00100000faff7812 */ /* 0x040fe2000788c0ff */
[----:B------:R-:W3:Y:S01]  /*70cf0*/  LDL.LU.64 R36, [R1+0x2d0] ;  /* 0x0002d00001247983 */ /* 0x000ee20000300a00 */
[----:B------:R-:W-:Y:S02]  /*70d00*/  P2R R9, PR, RZ, 0x1 ;  /* 0x00000001ff097803 */ /* 0x000fe40000000000 */
[----:B------:R-:W-:Y:S02]  /*70d10*/  LOP3.LUT P0, RZ, R250, 0x80000, RZ, 0xc0, !PT ;  /* 0x00080000faff7812 */ /* 0x000fe4000780c0ff */
[C---:B------:R-:W-:Y:S02]  /*70d20*/  PRMT R7, R206.reuse, 0x7772, RZ ;  /* 0x00007772ce077816 */ /* 0x040fe400000000ff */
[----:B------:R-:W-:-:S03]  /*70d30*/  PRMT R206, R206, 0x7773, RZ ;  /* 0x00007773cece7816 */ /* 0x000fc600000000ff */
[----:B----4-:R0:W-:Y:S04]  /*70d40*/  @P3 STG.E.U8 desc[UR44][R30.64], R7 ;  /* 0x000000071e003986 */ /* 0x0101e8000c10112c */
[----:B------:R-:W-:Y:S04]  /*70d50*/  @P4 STG.E.U8 desc[UR44][R228.64], R206 ;  /* 0x000000cee4004986 */ /* 0x000fe8000c10112c */
[----:B0-----:R-:W4:Y:S01]  /*70d60*/  LDL.LU.64 R30, [R1+0x2c8] ;  /* 0x0002c800011e7983 */ /* 0x001f220000300a00 */
        /* <DEDUP_REMOVED lines=11> */
[C---:B------:R-:W-:Y:S02]  /*70e20*/  PRMT R7, R207.reuse, 0x7770, RZ ;  /* 0x00007770cf077816 */ /* 0x040fe400000000ff */
[----:B------:R-:W-:Y:S02]  /*70e30*/  PRMT R10, R207, 0x7771, RZ ;  /* 0x00007771cf0a7816 */ /* 0x000fe400000000ff */
[----:B--2---:R-:W-:-:S05]  /*70e40*/  PRMT R8, R210, 0x7770, RZ ;  /* 0x00007770d2087816 */ /* 0x004fca00000000ff */
[----:B------:R0:W-:Y:S04]  /*70e50*/  @P0 STG.E.U8 desc[UR44][R226.64], R8 ;  /* 0x00000008e2000986 */ /* 0x0001e8000c10112c */
[----:B0-----:R-:W2:Y:S01]  /*70e60*/  LDL.LU.64 R226, [R1+0x2c0] ;  /* 0x0002c00001e27983 */ /* 0x001ea20000300a00 */
[----:B------:R-:W-:Y:S02]  /*70e70*/  ISETP.NE.AND P0, PT, R9, RZ, PT ;  /* 0x000000ff0900720c */ /* 0x000fe40003f05270 */
[C---:B------:R-:W-:Y:S02]  /*70e80*/  PRMT R9, R210.reuse, 0x7771, RZ ;  /* 0x00007771d2097816 */ /* 0x040fe400000000ff */
[C---:B------:R-:W-:Y:S02]  /*70e90*/  PRMT R0, R210.reuse, 0x7772, RZ ;  /* 0x00007772d2007816 */ /* 0x040fe400000000ff */
[----:B------:R-:W-:-:S02]  /*70ea0*/  PRMT R210, R210, 0x7773, RZ ;  /* 0x00007773d2d27816 */ /* 0x000fc400000000ff */
[----:B------:R-:W-:Y:S01]  /*70eb0*/  PRMT R8, R207, 0x7772, RZ ;  /* 0x00007772cf087816 */ /* 0x000fe200000000ff */
[----:B------:R-:W2:Y:S04]  /*70ec0*/  LDL.LU.64 R228, [R1+0x2b8] ;  /* 0x0002b80001e47983 */ /* 0x000ea80000300a00 */
[----:B------:R0:W-:Y:S04]  /*70ed0*/  @P0 STG.E.U8 desc[UR44][R28.64], R9 ;  /* 0x000000091c000986 */ /* 0x0001e8000c10112c */
[----:B------:R1:W-:Y:S01]  /*70ee0*/  @P5 STG.E.U8 desc[UR44][R224.64], R0 ;  /* 0x00000000e0005986 */ /* 0x0003e2000c10112c */
[----:B------:R-:W-:-:S02]  /*70ef0*/  ISETP.NE.AND P5, PT, R11, RZ, PT ;  /* 0x000000ff0b00720c */ /* 0x000fc40003fa5270 */
[----:B------:R-:W-:Y:S01]  /*70f00*/  PRMT R207, R207, 0x7773, RZ ;  /* 0x00007773cfcf7816 */ /* 0x000fe200000000ff */
[----:B0-----:R-:W2:Y:S10]  /*70f10*/  LDL.LU.64 R28, [R1+0x2b0] ;  /* 0x0002b000011c7983 */ /* 0x001eb40000300a00 */
[----:B------:R-:W-:Y:S01]  /*70f20*/  @P5 STG.E.U8 desc[UR44][R56.64], R210 ;  /* 0x000000d238005986 */ /* 0x000fe2000c10112c */
[----:B------:R-:W-:-:S03]  /*70f30*/  ISETP.NE.AND P5, PT, R12, RZ, PT ;  /* 0x000000ff0c00720c */ /* 0x000fc60003fa5270 */
[----:B-1----:R-:W2:Y:S10]  /*70f40*/  LDL.LU.64 R224, [R1+0x2a8] ;  /* 0x0002a80001e07983 */ /* 0x002eb40000300a00 */
[----:B------:R-:W-:Y:S01]  /*70f50*/  @P5 STG.E.U8 desc[UR44][R42.64], R7 ;  /* 0x000000072a005986 */ /* 0x000fe2000c10112c */
[----:B------:R-:W-:-:S13]  /*70f60*/  ISETP.NE.AND P5, PT, R13, RZ, PT ;  /* 0x000000ff0d00720c */ /* 0x000fda0003fa5270 */
[----:B---3--:R-:W-:Y:S01]  /*70f70*/  @P5 STG.E.U8 desc[UR44][R38.64], R10 ;  /* 0x0000000a26005986 */ /* 0x008fe2000c10112c */
[----:B------:R-:W-:-:S13]  /*70f80*/  ISETP.NE.AND P5, PT, R14, RZ, PT ;  /* 0x000000ff0e00720c */ /* 0x000fda0003fa5270 */
[----:B------:R-:W-:Y:S01]  /*70f90*/  @P5 STG.E.U8 desc[UR44][R40.64], R8 ;  /* 0x0000000828005986 */ /* 0x000fe2000c10112c */
[----:B------:R-:W-:-:S13]  /*70fa0*/  ISETP.NE.AND P5, PT, R15, RZ, PT ;  /* 0x000000ff0f00720c */ /* 0x000fda0003fa5270 */
[----:B------:R0:W-:Y:S04]  /*70fb0*/  @P5 STG.E.U8 desc[UR44][R212.64], R207 ;  /* 0x000000cfd4005986 */ /* 0x0001e8000c10112c */
[----:B0-----:R-:W3:Y:S01]  /*70fc0*/  LDL.LU.64 R212, [R1+0x20e0] ;  /* 0x0020e00001d47983 */ /* 0x001ee20000300a00 */
[----:B------:R-:W-:-:S04]  /*70fd0*/  LOP3.LUT P6, RZ, R250, 0x400, RZ, 0xc0, !PT ;  /* 0x00000400faff7812 */ /* 0x000fc800078cc0ff */
[----:B------:R-:W-:Y:S02]  /*70fe0*/  P2R R16, PR, RZ, 0x40 ;  /* 0x00000040ff107803 */ /* 0x000fe40000000000 */
[C---:B------:R-:W-:Y:S02]  /*70ff0*/  LOP3.LUT P6, RZ, R250.reuse, 0x800, RZ, 0xc0, !PT ;  /* 0x00000800faff7812 */ /* 0x040fe400078cc0ff */
[C---:B------:R-:W-:Y:S02]  /*71000*/  PRMT R0, R211.reuse, 0x7770, RZ ;  /* 0x00007770d3007816 */ /* 0x040fe400000000ff */
[----:B------:R-:W-:Y:S02]  /*71010*/  LOP3.LUT P2, RZ, R250, 0x200, RZ, 0xc0, !PT ;  /* 0x00000200faff7812 */ /* 0x000fe4000784c0ff */
[----:B------:R-:W-:-:S07]  /*71020*/  PRMT R9, R211, 0x7771, RZ ;  /* 0x00007771d3097816 */ /* 0x000fce00000000ff */
[----:B------:R-:W-:Y:S01]  /*71030*/  @P6 STG.E.U8 desc[UR44][R36.64], R0 ;  /* 0x0000000024006986 */ /* 0x000fe2000c10112c */
[----:B------:R-:W-:Y:S02]  /*71040*/  ISETP.NE.AND P6, PT, R16, RZ, PT ;  /* 0x000000ff1000720c */ /* 0x000fe40003fc5270 */
[----:B------:R-:W-:-:S11]  /*71050*/  PRMT R7, R211, 0x7772, RZ ;  /* 0x00007772d3077816 */ /* 0x000fd600000000ff */
[----:B----4-:R-:W-:Y:S04]  /*71060*/  @P6 STG.E.U8 desc[UR44][R30.64], R9 ;  /* 0x000000091e006986 */ /* 0x010fe8000c10112c */
[----:B--2---:R0:W-:Y:S04]  /*71070*/  @P2 STG.E.U8 desc[UR44][R226.64], R7 ;  /* 0x00000007e2002986 */ /* 0x0041e8000c10112c */
[----:B0-----:R-:W2:Y:S01]  /*71080*/  LDL.LU.64 R226, [R1+0x298] ;  /* 0x0002980001e27983 */ /* 0x001ea20000300a00 */
[C---:B------:R-:W-:Y:S02]  /*71090*/  LOP3.LUT P1, RZ, R250.reuse, 0x100, RZ, 0xc0, !PT ;  /* 0x00000100faff7812 */ /* 0x040fe4000782c0ff */
[----:B------:R-:W-:-:S02]  /*710a0*/  LOP3.LUT P3, RZ, R250, 0x80, RZ, 0xc0, !PT ;  /* 0x00000080faff7812 */ /* 0x000fc4000786c0ff */
[C---:B------:R-:W-:Y:S02]  /*710b0*/  LOP3.LUT P4, RZ, R250.reuse, 0x40, RZ, 0xc0, !PT ;  /* 0x00000040faff7812 */ /* 0x040fe4000788c0ff */
[C---:B------:R-:W-:Y:S02]  /*710c0*/  LOP3.LUT P0, RZ, R250.reuse, 0x20, RZ, 0xc0, !PT ;  /* 0x00000020faff7812 */ /* 0x040fe4000780c0ff */
[----:B------:R-:W-:Y:S01]  /*710d0*/  PRMT R211, R211, 0x7773, RZ ;  /* 0x00007773d3d37816 */ /* 0x000fe200000000ff */
[----:B------:R-:W4:Y:S04]  /*710e0*/  LDL.LU.64 R30, [R1+0x290] ;  /* 0x00029000011e7983 */ /* 0x000f280000300a00 */
[----:B------:R-:W-:Y:S01]  /*710f0*/  @P1 STG.E.U8 desc[UR44][R228.64], R211 ;  /* 0x000000d3e4001986 */ /* 0x000fe2000c10112c */
[----:B------:R-:W-:-:S02]  /*71100*/  LOP3.LUT P5, RZ, R250, 0x10, RZ, 0xc0, !PT ;  /* 0x00000010faff7812 */ /* 0x000fc400078ac0ff */
[C---:B---3--:R-:W-:Y:S02]  /*71110*/  PRMT R8, R212.reuse, 0x7770, RZ ;  /* 0x00007770d4087816 */ /* 0x048fe400000000ff */
[C---:B------:R-:W-:Y:S02]  /*71120*/  PRMT R10, R212.reuse, 0x7771, RZ ;  /* 0x00007771d40a7816 */ /* 0x040fe400000000ff */
[C---:B------:R-:W-:Y:S01]  /*71130*/  PRMT R0, R212.reuse, 0x7772, RZ ;  /* 0x00007772d4007816 */ /* 0x040fe200000000ff */
[----:B------:R-:W-:Y:S04]  /*71140*/  @P3 STG.E.U8 desc[UR44][R28.64], R8 ;  /* 0x000000081c003986 */ /* 0x000fe8000c10112c */
[----:B------:R-:W-:Y:S04]  /*71150*/  @P4 STG.E.U8 desc[UR44][R224.64], R10 ;  /* 0x0000000ae0004986 */ /* 0x000fe8000c10112c */
[----:B------:R0:W-:Y:S04]  /*71160*/  @P0 STG.E.U8 desc[UR44][R216.64], R0 ;  /* 0x00000000d8000986 */ /* 0x0001e8000c10112c */
[----:B0-----:R-:W3:Y:S04]  /*71170*/  LDL.LU.64 R216, [R1+0x20d8] ;  /* 0x0020d80001d87983 */ /* 0x001ee80000300a00 */
[----:B------:R-:W4:Y:S04]  /*71180*/  LDL.LU.64 R228, [R1+0x288] ;  /* 0x0002880001e47983 */ /* 0x000f280000300a00 */
[----:B------:R-:W4:Y:S04]  /*71190*/  LDL.LU.64 R28, [R1+0x280] ;  /* 0x00028000011c7983 */ /* 0x000f280000300a00 */
[----:B------:R-:W4:Y:S04]  /*711a0*/  LDL.LU.64 R38, [R1+0x278] ;  /* 0x0002780001267983 */ /* 0x000f280000300a00 */
[----:B------:R-:W4:Y:S04]  /*711b0*/  LDL.LU.64 R224, [R1+0x270] ;  /* 0x0002700001e07983 */ /* 0x000f280000300a00 */
[----:B------:R-:W4:Y:S01]  /*711c0*/  LDL.LU.64 R40, [R1+0x268] ;  /* 0x0002680001287983 */ /* 0x000f220000300a00 */
[----:B------:R-:W-:-:S05]  /*711d0*/  PRMT R212, R212, 0x7773, RZ ;  /* 0x00007773d4d47816 */ /* 0x000fca00000000ff */
[----:B--2---:R0:W-:Y:S04]  /*711e0*/  @P5 STG.E.U8 desc[UR44][R226.64], R212 ;  /* 0x000000d4e2005986 */ /* 0x0041e8000c10112c */
[----:B0-----:R-:W2:Y:S04]  /*711f0*/  LDL.LU.64 R226, [R1+0x260] ;  /* 0x0002600001e27983 */ /* 0x001ea80000300a00 */
[----:B------:R-:W2:Y:S01]  /*71200*/  LDL.LU.64 R36, [R1+0x258] ;  /* 0x0002580001247983 */ /* 0x000ea20000300a00 */
[----:B------:R-:W-:Y:S02]  /*71210*/  LOP3.LUT P1, RZ, R222, 0x4000000, RZ, 0xc0, !PT ;  /* 0x04000000deff7812 */ /* 0x000fe4000782c0ff */
[----:B------:R-:W-:-:S02]  /*71220*/  LOP3.LUT P4, RZ, R250, 0x1, RZ, 0xc0, !PT ;  /* 0x00000001faff7812 */ /* 0x000fc4000788c0ff */
[----:B------:R-:W-:Y:S02]  /*71230*/  P2R R15, PR, RZ, 0x2 ;  /* 0x00000002ff0f7803 */ /* 0x000fe40000000000 */
[----:B------:R-:W-:Y:S02]  /*71240*/  LOP3.LUT P1, RZ, R222, 0x8000000, RZ, 0xc0, !PT ;  /* 0x08000000deff7812 */ /* 0x000fe4000782c0ff */
[C---:B------:R-:W-:Y:S02]  /*71250*/  LOP3.LUT P2, RZ, R250.reuse, 0x8, RZ, 0xc0, !PT ;  /* 0x00000008faff7812 */ /* 0x040fe4000784c0ff */
[----:B------:R-:W-:Y:S02]  /*71260*/  LOP3.LUT P3, RZ, R250, 0x4, RZ, 0xc0, !PT ;  /* 0x00000004faff7812 */ /* 0x000fe4000786c0ff */
[----:B------:R-:W-:Y:S02]  /*71270*/  P2R R10, PR, RZ, 0x10 ;  /* 0x00000010ff0a7803 */ /* 0x000fe40000000000 */
[----:B------:R-:W-:-:S02]  /*71280*/  P2R R14, PR, RZ, 0x2 ;  /* 0x00000002ff0e7803 */ /* 0x000fc40000000000 */
[----:B------:R-:W-:Y:S02]  /*71290*/  LOP3.LUT P4, RZ, R250, 0x2, RZ, 0xc0, !PT ;  /* 0x00000002faff7812 */ /* 0x000fe4000788c0ff */
        /* <DEDUP_REMOVED lines=8> */
[C---:B---3--:R-:W-:Y:S02]  /*71320*/  PRMT R7, R216.reuse, 0x7770, RZ ;  /* 0x00007770d8077816 */ /* 0x048fe400000000ff */
[C---:B------:R-:W-:Y:S02]  /*71330*/  PRMT R9, R216.reuse, 0x7771, RZ ;  /* 0x00007771d8097816 */ /* 0x040fe400000000ff */
[----:B------:R-:W-:Y:S01]  /*71340*/  PRMT R8, R216, 0x7772, RZ ;  /* 0x00007772d8087816 */ /* 0x000fe200000000ff */
[----:B----4-:R0:W-:Y:S04]  /*71350*/  @P2 STG.E.U8 desc[UR44][R30.64], R7 ;  /* 0x000000071e002986 */ /* 0x0101e8000c10112c */
[----:B------:R1:W-:Y:S04]  /*71360*/  @P3 STG.E.U8 desc[UR44][R228.64], R9 ;  /* 0x00000009e4003986 */ /* 0x0003e8000c10112c */
[----:B------:R3:W-:Y:S01]  /*71370*/  @P4 STG.E.U8 desc[UR44][R28.64], R8 ;  /* 0x000000081c004986 */ /* 0x0007e2000c10112c */
[----:B------:R-:W-:-:S02]  /*71380*/  ISETP.NE.AND P4, PT, R10, RZ, PT ;  /* 0x000000ff0a00720c */ /* 0x000fc40003f85270 */
[----:B------:R-:W-:Y:S02]  /*71390*/  PRMT R216, R216, 0x7773, RZ ;  /* 0x00007773d8d87816 */ /* 0x000fe400000000ff */
[C---:B------:R-:W-:Y:S02]  /*713a0*/  PRMT R10, R213.reuse, 0x7771, RZ ;  /* 0x00007771d50a7816 */ /* 0x040fe400000000ff */
[----:B0-----:R-:W-:Y:S01]  /*713b0*/  PRMT R7, R213, 0x7772, RZ ;  /* 0x00007772d5077816 */ /* 0x001fe200000000ff */
[----:B------:R-:W4:Y:S06]  /*713c0*/  LDL.LU.64 R30, [R1+0x248] ;  /* 0x00024800011e7983 */ /* 0x000f2c0000300a00 */
[----:B------:R-:W-:Y:S04]  /*713d0*/  @P4 STG.E.U8 desc[UR44][R38.64], R216 ;  /* 0x000000d826004986 */ /* 0x000fe8000c10112c */
[----:B------:R0:W-:Y:S01]  /*713e0*/  @P1 STG.E.U8 desc[UR44][R224.64], R0 ;  /* 0x00000000e0001986 */ /* 0x0001e2000c10112c */
[----:B------:R-:W-:-:S03]  /*713f0*/  ISETP.NE.AND P1, PT, R11, RZ, PT ;  /* 0x000000ff0b00720c */ /* 0x000fc60003f25270 */
[----:B-1----:R-:W4:Y:S01]  /*71400*/  LDL.LU.64 R228, [R1+0x240] ;  /* 0x0002400001e47983 */ /* 0x002f220000300a00 */
[----:B------:R-:W-:-:S03]  /*71410*/  PRMT R213, R213, 0x7773, RZ ;  /* 0x00007773d5d57816 */ /* 0x000fc600000000ff */
[----:B---3--:R-:W3:Y:S01]  /*71420*/  LDL.LU.64 R28, [R1+0x238] ;  /* 0x00023800011c7983 */ /* 0x008ee20000300a00 */
[----:B------:R-:W-:-:S03]  /*71430*/  PRMT R8, R217, 0x7770, RZ ;  /* 0x00007770d9087816 */ /* 0x000fc600000000ff */
[----:B0-----:R-:W3:Y:S04]  /*71440*/  LDL.LU.64 R224, [R1+0x228] ;  /* 0x0002280001e07983 */ /* 0x001ee80000300a00 */
[----:B------:R-:W-:Y:S01]  /*71450*/  @P1 STG.E.U8 desc[UR44][R40.64], R10 ;  /* 0x0000000a28001986 */ /* 0x000fe2000c10112c */
[----:B------:R-:W-:-:S13]  /*71460*/  ISETP.NE.AND P1, PT, R12, RZ, PT ;  /* 0x000000ff0c00720c */ /* 0x000fda0003f25270 */
[----:B--2---:R0:W-:Y:S01]  /*71470*/  @P1 STG.E.U8 desc[UR44][R226.64], R7 ;  /* 0x00000007e2001986 */ /* 0x0041e2000c10112c */
[----:B------:R-:W-:-:S03]  /*71480*/  ISETP.NE.AND P1, PT, R13, RZ, PT ;  /* 0x000000ff0d00720c */ /* 0x000fc60003f25270 */
[----:B0-----:R-:W2:Y:S10]  /*71490*/  LDL.LU.64 R226, [R1+0x218] ;  /* 0x0002180001e27983 */ /* 0x001eb40000300a00 */
[----:B------:R-:W-:Y:S01]  /*714a0*/  @P1 STG.E.U8 desc[UR44][R36.64], R213 ;  /* 0x000000d524001986 */ /* 0x000fe2000c10112c */
[----:B------:R-:W-:-:S13]  /*714b0*/  ISETP.NE.AND P1, PT, R14, RZ, PT ;  /* 0x000000ff0e00720c */ /* 0x000fda0003f25270 */
[----:B------:R0:W-:Y:S04]  /*714c0*/  @P1 STG.E.U8 desc[UR44][R214.64], R8 ;  /* 0x00000008d6001986 */ /* 0x0001e8000c10112c */
[----:B0-----:R-:W2:Y:S01]  /*714d0*/  LDL.LU.64 R214, [R1+0x20d0] ;  /* 0x0020d00001d67983 */ /* 0x001ea20000300a00 */
[----:B------:R-:W-:Y:S02]  /*714e0*/  LOP3.LUT P5, RZ, R222, 0x800000, RZ, 0xc0, !PT ;  /* 0x00800000deff7812 */ /* 0x000fe400078ac0ff */
[----:B------:R-:W-:Y:S02]  /*714f0*/  ISETP.NE.AND P1, PT, R15, RZ, PT ;  /* 0x000000ff0f00720c */ /* 0x000fe40003f25270 */
[C---:B------:R-:W-:Y:S02]  /*71500*/  PRMT R9, R217.reuse, 0x7771, RZ ;  /* 0x00007771d9097816 */ /* 0x040fe400000000ff */
[----:B------:R-:W-:-:S02]  /*71510*/  PRMT R0, R217, 0x7772, RZ ;  /* 0x00007772d9007816 */ /* 0x000fc400000000ff */
[----:B------:R-:W-:Y:S02]  /*71520*/  P2R R17, PR, RZ, 0x20 ;  /* 0x00000020ff117803 */ /* 0x000fe40000000000 */
[C---:B------:R-:W-:Y:S01]  /*71530*/  LOP3.LUT P5, RZ, R222.reuse, 0x1000000, RZ, 0xc0, !PT ;  /* 0x01000000deff7812 */ /* 0x040fe200078ac0ff */
[----:B------:R-:W2:Y:S03]  /*71540*/  LDL.LU.64 R36, [R1+0x208] ;  /* 0x0002080001247983 */ /* 0x000ea60000300a00 */
[----:B------:R-:W-:Y:S02]  /*71550*/  P2R R16, PR, RZ, 0x20 ;  /* 0x00000020ff107803 */ /* 0x000fe40000000000 */
[----:B------:R-:W-:Y:S02]  /*71560*/  LOP3.LUT P5, RZ, R222, 0x2000000, RZ, 0xc0, !PT ;  /* 0x02000000deff7812 */ /* 0x000fe400078ac0ff */
[----:B------:R-:W-:Y:S01]  /*71570*/  PRMT R217, R217, 0x7773, RZ ;  /* 0x00007773d9d97816 */ /* 0x000fe200000000ff */
[----:B----4-:R0:W-:Y:S10]  /*71580*/  @P1 STG.E.U8 desc[UR44][R30.64], R9 ;  /* 0x000000091e001986 */ /* 0x0101f4000c10112c */
[----:B------:R1:W-:Y:S01]  /*71590*/  @P5 STG.E.U8 desc[UR44][R228.64], R0 ;  /* 0x00000000e4005986 */ /* 0x0003e2000c10112c */
[----:B------:R-:W-:-:S03]  /*715a0*/  ISETP.NE.AND P5, PT, R16, RZ, PT ;  /* 0x000000ff1000720c */ /* 0x000fc60003fa5270 */
[----:B0-----:R-:W4:Y:S04]  /*715b0*/  LDL.LU.64 R30, [R1+0x200] ;  /* 0x00020000011e7983 */ /* 0x001f280000300a00 */
[----:B-1----:R-:W4:Y:S06]  /*715c0*/  LDL.LU.64 R228, [R1+0x1f8] ;  /* 0x0001f80001e47983 */ /* 0x002f2c0000300a00 */
[----:B---3--:R-:W-:Y:S01]  /*715d0*/  @P5 STG.E.U8 desc[UR44][R28.64], R217 ;  /* 0x000000d91c005986 */ /* 0x008fe2000c10112c */
[----:B------:R-:W-:-:S02]  /*715e0*/  ISETP.NE.AND P5, PT, R17, RZ, PT ;  /* 0x000000ff1100720c */ /* 0x000fc40003fa5270 */
[----:B--2---:R-:W-:-:S11]  /*715f0*/  PRMT R7, R214, 0x7770, RZ ;  /* 0x00007770d6077816 */ /* 0x004fd600000000ff */
[----:B------:R0:W-:Y:S04]  /*71600*/  @P5 STG.E.U8 desc[UR44][R218.64], R7 ;  /* 0x00000007da005986 */ /* 0x0001e8000c10112c */
[----:B0-----:R-:W2:Y:S01]  /*71610*/  LDL.LU.64 R218, [R1+0x20c8] ;  /* 0x0020c80001da7983 */ /* 0x001ea20000300a00 */
[C---:B------:R-:W-:Y:S02]  /*71620*/  LOP3.LUT P2, RZ, R222.reuse, 0x400000, RZ, 0xc0, !PT ;  /* 0x00400000deff7812 */ /* 0x040fe4000784c0ff */
[----:B------:R-:W-:Y:S02]  /*71630*/  LOP3.LUT P0, RZ, R222, 0x200000, RZ, 0xc0, !PT ;  /* 0x00200000deff7812 */ /* 0x000fe4000780c0ff */
[C---:B------:R-:W-:Y:S02]  /*71640*/  PRMT R10, R214.reuse, 0x7771, RZ ;  /* 0x00007771d60a7816 */ /* 0x040fe400000000ff */
[----:B------:R-:W-:Y:S01]  /*71650*/  PRMT R8, R214, 0x7772, RZ ;  /* 0x00007772d6087816 */ /* 0x000fe200000000ff */
[----:B------:R-:W3:Y:S06]  /*71660*/  LDL.LU.64 R28, [R1+0x1f0] ;  /* 0x0001f000011c7983 */ /* 0x000eec0000300a00 */
[----:B------:R-:W-:Y:S04]  /*71670*/  @P2 STG.E.U8 desc[UR44][R224.64], R10 ;  /* 0x0000000ae0002986 */ /* 0x000fe8000c10112c */
[----:B------:R0:W-:Y:S04]  /*71680*/  @P0 STG.E.U8 desc[UR44][R4.64], R8 ;  /* 0x0000000804000986 */ /* 0x0001e8000c10112c */
[----:B0-----:R-:W4:Y:S01]  /*71690*/  LDL.LU.64 R4, [R1+0x20c0] ;  /* 0x0020c00001047983 */ /* 0x001f220000300a00 */
[----:B------:R-:W-:-:S02]  /*716a0*/  LOP3.LUT P6, RZ, R222, 0x100000, RZ, 0xc0, !PT ;  /* 0x00100000deff7812 */ /* 0x000fc400078cc0ff */
[----:B------:R-:W-:Y:S02]  /*716b0*/  LOP3.LUT P3, RZ, R222, 0x80000, RZ, 0xc0, !PT ;  /* 0x00080000deff7812 */ /* 0x000fe4000786c0ff */
[----:B------:R-:W-:Y:S01]  /*716c0*/  PRMT R214, R214, 0x7773, RZ ;  /* 0x00007773d6d67816 */ /* 0x000fe200000000ff */
[----:B------:R-:W3:Y:S08]  /*716d0*/  LDL.LU.64 R224, [R1+0x1e8] ;  /* 0x0001e80001e07983 */ /* 0x000ef00000300a00 */
[----:B------:R-:W-:Y:S01]  /*716e0*/  @P6 STG.E.U8 desc[UR44][R226.64], R214 ;  /* 0x000000d6e2006986 */ /* 0x000fe2000c10112c */
[----:B--2---:R-:W-:-:S05]  /*716f0*/  PRMT R0, R218, 0x7770, RZ ;  /* 0x00007770da007816 */ /* 0x004fca00000000ff */
[----:B------:R0:W-:Y:S04]  /*71700*/  @P3 STG.E.U8 desc[UR44][R2.64], R0 ;  /* 0x0000000002003986 */ /* 0x0001e8000c10112c */
[----:B0-----:R-:W2:Y:S04]  /*71710*/  LDL.LU.64 R2, [R1+0x20b8] ;  /* 0x0020b80001027983 */ /* 0x001ea80000300a00 */
[----:B------:R-:W3:Y:S01]  /*71720*/  LDL.LU.64 R226, [R1+0x1e0] ;  /* 0x0001e00001e27983 */ /* 0x000ee20000300a00 */
[----:B------:R-:W-:-:S03]  /*71730*/  LOP3.LUT P4, RZ, R222, 0x4000, RZ, 0xc0, !PT ;  /* 0x00004000deff7812 */ /* 0x000fc6000788c0ff */
[----:B------:R-:W3:Y:S01]  /*71740*/  LDL.LU.64 R40, [R1+0x1d8] ;  /* 0x0001d80001287983 */ /* 0x000ee20000300a00 */
[----:B----4-:R-:W-:Y:S02]  /*71750*/  ISETP.LT.AND P6, PT, R5, UR4, !P4 ;  /* 0x0000000405007c0c */ /* 0x010fe4000e7c1270 */
[C---:B------:R-:W-:Y:S01]  /*71760*/  PRMT R9, R218.reuse, 0x7771, RZ ;  /* 0x00007771da097816 */ /* 0x040fe200000000ff */
[----:B------:R-:W-:Y:S01]  /*71770*/  ULDC UR4, c[0x0][0x228] ;  /* 0x00008a0000047ab9 */ /* 0x000fe20000000800 */
[----:B------:R-:W-:-:S09]  /*71780*/  PRMT R7, R218, 0x7772, RZ ;  /* 0x00007772da077816 */ /* 0x000fd200000000ff */
[----:B------:R0:W-:Y:S01]  /*71790*/  @P6 STG.E.U8 desc[UR44][R36.64], R9 ;  /* 0x0000000924006986 */ /* 0x0001e2000c10112c */
[----:B------:R-:W-:Y:S01]  /*717a0*/  ISETP.LT.AND P6, PT, R4, UR4, !P4 ;  /* 0x0000000404007c0c */ /* 0x000fe2000e7c1270 */
[----:B------:R-:W-:Y:S02]  /*717b0*/  ULDC UR4, c[0x0][0x228] ;  /* 0x00008a0000047ab9 */ /* 0x000fe40000000800 */
[----:B0-----:R-:W4:Y:S10]  /*717c0*/  LDL.LU.64 R36, [R1+0x1d0] ;  /* 0x0001d00001247983 */ /* 0x001f340000300a00 */
[----:B------:R0:W-:Y:S01]  /*717d0*/  @P6 STG.E.U8 desc[UR44][R30.64], R7 ;  /* 0x000000071e006986 */ /* 0x0001e2000c10112c */
[----:B------:R-:W-:-:S02]  /*717e0*/  PRMT R218, R218, 0x7773, RZ ;  /* 0x00007773dada7816 */ /* 0x000fc400000000ff */
[----:B------:R-:W-:Y:S01]  /*717f0*/  LOP3.LUT P1, RZ, R222, 0x8000, RZ, 0xc0, !PT ;  /* 0x00008000deff7812 */ /* 0x000fe2000782c0ff */
[----:B0-----:R-:W4:Y:S01]  /*71800*/  LDL.LU.64 R30, [R1+0x1c8] ;  /* 0x0001c800011e7983 */ /* 0x001f220000300a00 */
[C---:B------:R-:W-:Y:S02]  /*71810*/  PRMT R0, R215.reuse, 0x7770, RZ ;  /* 0x00007770d7007816 */ /* 0x040fe400000000ff */
[C---:B------:R-:W-:Y:S02]  /*71820*/  PRMT R8, R215.reuse, 0x7771, RZ ;  /* 0x00007771d7087816 */ /* 0x040fe400000000ff */
[----:B------:R-:W-:Y:S02]  /*71830*/  PRMT R7, R215, 0x7772, RZ ;  /* 0x00007772d7077816 */ /* 0x000fe400000000ff */
[----:B--2---:R-:W-:Y:S01]  /*71840*/  ISETP.LT.AND P6, PT, R3, UR4, !P4 ;  /* 0x0000000403007c0c */ /* 0x004fe2000e7c1270 */
[----:B------:R-:W-:-:S12]  /*71850*/  ULDC UR4, c[0x0][0x228] ;  /* 0x00008a0000047ab9 */ /* 0x000fd80000000800 */
[----:B------:R0:W-:Y:S01]  /*71860*/  @P6 STG.E.U8 desc[UR44][R228.64], R218 ;  /* 0x000000dae4006986 */ /* 0x0001e2000c10112c */
[----:B------:R-:W-:Y:S01]  /*71870*/  ISETP.LT.AND P6, PT, R2, UR4, !P1 ;  /* 0x0000000402007c0c */ /* 0x000fe2000cfc1270 */
[----:B------:R-:W-:Y:S02]  /*71880*/  ULDC UR4, c[0x0][0x228] ;  /* 0x00008a0000047ab9 */ /* 0x000fe40000000800 */
[----:B0-----:R-:W2:Y:S10]  /*71890*/  LDL.LU.64 R228, [R1+0x1c0] ;  /* 0x0001c00001e47983 */ /* 0x001eb40000300a00 */
[----:B---3--:R0:W-:Y:S01]  /*718a0*/  @P6 STG.E.U8 desc[UR44][R28.64], R0 ;  /* 0x000000001c006986 */ /* 0x0081e2000c10112c */
[----:B------:R-:W-:Y:S01]  /*718b0*/  ISETP.LT.AND P6, PT, R5, UR4, !P1 ;  /* 0x0000000405007c0c */ /* 0x000fe2000cfc1270 */
[----:B------:R-:W-:-:S02]  /*718c0*/  ULDC UR4, c[0x0][0x228] ;  /* 0x00008a0000047ab9 */ /* 0x000fc40000000800 */
[----:B0-----:R-:W3:Y:S04]  /*718d0*/  LDL.LU.64 R28, [R1+0x1b8] ;  /* 0x0001b800011c7983 */ /* 0x001ee80000300a00 */
[----:B------:R-:W3:Y:S06]  /*718e0*/  LDL.LU R251, [R1+0xb0] ;  /* 0x0000b00001fb7983 */ /* 0x000eec0000300800 */
[----:B------:R0:W-:Y:S01]  /*718f0*/  @P6 STG.E.U8 desc[UR44][R224.64], R8 ;  /* 0x00000008e0006986 */ /* 0x0001e2000c10112c */
[----:B------:R-:W-:Y:S01]  /*71900*/  ISETP.LT.AND P6, PT, R4, UR4, !P1 ;  /* 0x0000000404007c0c */ /* 0x000fe2000cfc1270 */
[----:B------:R-:W-:-:S02]  /*71910*/  ULDC UR4, c[0x0][0x228] ;  /* 0x00008a0000047ab9 */ /* 0x000fc40000000800 */
[----:B0-----:R-:W3:Y:S10]  /*71920*/  LDL.LU.64 R224, [R1+0x1b0] ;  /* 0x0001b00001e07983 */ /* 0x001ef40000300a00 */
[----:B------:R0:W-:Y:S04]  /*71930*/  @P6 STG.E.U8 desc[UR44][R226.64], R7 ;  /* 0x00000007e2006986 */ /* 0x0001e8000c10112c */
[----:B0-----:R-:W3:Y:S01]  /*71940*/  LDL.LU.64 R226, [R1+0x1a8] ;  /* 0x0001a80001e27983 */ /* 0x001ee20000300a00 */
[----:B------:R-:W-:-:S02]  /*71950*/  ISETP.LT.AND P6, PT, R3, UR4, !P1 ;  /* 0x0000000403007c0c */ /* 0x000fc4000cfc1270 */
[----:B------:R-:W-:Y:S02]  /*71960*/  PRMT R215, R215, 0x7773, RZ ;  /* 0x00007773d7d77816 */ /* 0x000fe400000000ff */
[----:B------:R-:W-:Y:S01]  /*71970*/  LOP3.LUT P3, RZ, R222, 0x10000, RZ, 0xc0, !PT ;  /* 0x00010000deff7812 */ /* 0x000fe2000786c0ff */
[----:B------:R-:W-:Y:S01]  /*71980*/  ULDC UR4, c[0x0][0x228] ;  /* 0x00008a0000047ab9 */ /* 0x000fe20000000800 */
[----:B------:R-:W-:-:S07]  /*71990*/  PRMT R0, R219, 0x7770, RZ ;  /* 0x00007770db007816 */ /* 0x000fce00000000ff */
[----:B------:R-:W-:Y:S01]  /*719a0*/  @P6 STG.E.U8 desc[UR44][R40.64], R215 ;  /* 0x000000d728006986 */ /* 0x000fe2000c10112c */
[----:B------:R-:W-:Y:S01]  /*719b0*/  ISETP.LT.AND P6, PT, R2, UR4, !P3 ;  /* 0x0000000402007c0c */ /* 0x000fe2000dfc1270 */
[----:B------:R-:W-:Y:S01]  /*719c0*/  ULDC UR4, c[0x0][0x228] ;  /* 0x00008a0000047ab9 */ /* 0x000fe20000000800 */
[----:B------:R-:W-:-:S11]  /*719d0*/  PRMT R8, R219, 0x7771, RZ ;  /* 0x00007771db087816 */ /* 0x000fd600000000ff */
[----:B----4-:R0:W-:Y:S01]  /*719e0*/  @P6 STG.E.U8 desc[UR44][R36.64], R0 ;  /* 0x0000000024006986 */ /* 0x0101e2000c10112c */
[----:B------:R-:W-:Y:S01]  /*719f0*/  ISETP.LT.AND P6, PT, R5, UR4, !P3 ;  /* 0x0000000405007c0c */ /* 0x000fe2000dfc1270 */
[----:B------:R-:W-:Y:S02]  /*71a00*/  ULDC UR4, c[0x0][0x228] ;  /* 0x00008a0000047ab9 */ /* 0x000fe40000000800 */
[----:B0-----:R-:W4:Y:S10]  /*71a10*/  LDL.LU.64 R36, [R1+0x1a0] ;  /* 0x0001a00001247983 */ /* 0x001f340000300a00 */
[----:B------:R0:W-:Y:S01]  /*71a20*/  @P6 STG.E.U8 desc[UR44][R30.64], R8 ;  /* 0x000000081e006986 */ /* 0x0001e2000c10112c */
[----:B------:R-:W-:-:S02]  /*71a30*/  ISETP.LT.AND P6, PT, R4, UR4, !P3 ;  /* 0x0000000404007c0c */ /* 0x000fc4000dfc1270 */
[C---:B------:R-:W-:Y:S01]  /*71a40*/  PRMT R7, R219.reuse, 0x7772, RZ ;  /* 0x00007772db077816 */ /* 0x040fe200000000ff */
[----:B------:R-:W-:Y:S01]  /*71a50*/  ULDC UR4, c[0x0][0x228] ;  /* 0x00008a0000047ab9 */ /* 0x000fe20000000800 */
[----:B------:R-:W-:Y:S01]  /*71a60*/  LOP3.LUT P4, RZ, R222, 0x20000, RZ, 0xc0, !PT ;  /* 0x00020000deff7812 */ /* 0x000fe2000788c0ff */
[----:B------:R-:W1:Y:S04]  /*71a70*/  LDS.128 R8, [R6] ;  /* 0x0000000006087984 */ /* 0x000e680000000c00 */
[----:B0-----:R-:W4:Y:S01]  /*71a80*/  LDL.LU.64 R30, [R1+0x198] ;  /* 0x00019800011e7983 */ /* 0x001f220000300a00 */
[----:B------:R-:W-:-:S03]  /*71a90*/  PRMT R219, R219, 0x7773, RZ ;  /* 0x00007773dbdb7816 */ /* 0x000fc600000000ff */
[----:B--2---:R0:W-:Y:S01]  /*71aa0*/  @P6 STG.E.U8 desc[UR44][R228.64], R7 ;  /* 0x00000007e4006986 */ /* 0x0041e2000c10112c */
[----:B------:R-:W-:Y:S01]  /*71ab0*/  ISETP.LT.AND P6, PT, R3, UR4, !P3 ;  /* 0x0000000403007c0c */ /* 0x000fe2000dfc1270 */
[----:B------:R-:W-:Y:S02]  /*71ac0*/  ULDC UR4, c[0x0][0x228] ;  /* 0x00008a0000047ab9 */ /* 0x000fe40000000800 */
[----:B0-----:R-:W2:Y:S10]  /*71ad0*/  LDL.LU.64 R228, [R1+0x190] ;  /* 0x0001900001e47983 */ /* 0x001eb40000300a00 */
[----:B---3--:R0:W-:Y:S01]  /*71ae0*/  @P6 STG.E.U8 desc[UR44][R28.64], R219 ;  /* 0x000000db1c006986 */ /* 0x0081e2000c10112c */
[----:B------:R-:W-:-:S02]  /*71af0*/  ISETP.LT.AND P6, PT, R2, UR4, !P4 ;  /* 0x0000000402007c0c */ /* 0x000fc4000e7c1270 */
[----:B------:R-:W-:Y:S01]  /*71b00*/  PRMT R0, R251, 0x7770, RZ ;  /* 0x00007770fb007816 */ /* 0x000fe200000000ff */
[----:B------:R-:W-:Y:S01]  /*71b10*/  ULDC UR4, c[0x0][0x228] ;  /* 0x00008a0000047ab9 */ /* 0x000fe20000000800 */
[----:B0-----:R-:W3:Y:S09]  /*71b20*/  LDL.LU.64 R28, [R1+0x188] ;  /* 0x00018800011c7983 */ /* 0x001ef20000300a00 */
[----:B------:R0:W-:Y:S01]  /*71b30*/  @P6 STG.E.U8 desc[UR44][R224.64], R0 ;  /* 0x00000000e0006986 */ /* 0x0001e2000c10112c */
[----:B------:R-:W-:-:S02]  /*71b40*/  ISETP.LT.AND P6, PT, R5, UR4, !P4 ;  /* 0x0000000405007c0c */ /* 0x000fc4000e7c1270 */
[----:B------:R-:W-:Y:S01]  /*71b50*/  PRMT R12, R251, 0x7771, RZ ;  /* 0x00007771fb0c7816 */ /* 0x000fe200000000ff */
[----:B------:R-:W-:Y:S01]  /*71b60*/  ULDC UR4, c[0x0][0x228] ;  /* 0x00008a0000047ab9 */ /* 0x000fe20000000800 */
[----:B0-----:R-:W3:Y:S09]  /*71b70*/  LDL.LU.64 R224, [R1+0x180] ;  /* 0x0001800001e07983 */ /* 0x001ef20000300a00 */
[----:B------:R0:W-:Y:S04]  /*71b80*/  @P6 STG.E.U8 desc[UR44][R226.64], R12 ;  /* 0x0000000ce2006986 */ /* 0x0001e8000c10112c */
[----:B0-----:R-:W3:Y:S01]  /*71b90*/  LDL.LU.64 R226, [R1+0x178] ;  /* 0x0001780001e27983 */ /* 0x001ee20000300a00 */
[----:B------:R-:W-:-:S02]  /*71ba0*/  ISETP.LT.AND P6, PT, R4, UR4, !P4 ;  /* 0x0000000404007c0c */ /* 0x000fc4000e7c1270 */
[C---:B------:R-:W-:Y:S01]  /*71bb0*/  PRMT R7, R251.reuse, 0x7772, RZ ;  /* 0x00007772fb077816 */ /* 0x040fe200000000ff */
[----:B------:R-:W-:Y:S01]  /*71bc0*/  ULDC UR4, c[0x0][0x228] ;  /* 0x00008a0000047ab9 */ /* 0x000fe20000000800 */
[----:B------:R-:W-:Y:S02]  /*71bd0*/  PRMT R0, R251, 0x7773, RZ ;  /* 0x00007773fb007816 */ /* 0x000fe400000000ff */
[----:B------:R-:W-:Y:S01]  /*71be0*/  LOP3.LUT P1, RZ, R222, 0x40000, RZ, 0xc0, !PT ;  /* 0x00040000deff7812 */ /* 0x000fe2000782c0ff */
[----:B------:R-:W3:Y:S06]  /*71bf0*/  LDL.LU R252, [R1+0xb4] ;  /* 0x0000b40001fc7983 */ /* 0x000eec0000300800 */
[----:B----4-:R0:W-:Y:S01]  /*71c00*/  @P6 STG.E.U8 desc[UR44][R36.64], R7 ;  /* 0x0000000724006986 */ /* 0x0101e2000c10112c */
[----:B------:R-:W-:Y:S01]  /*71c10*/  ISETP.LT.AND P6, PT, R3, UR4, !P4 ;  /* 0x0000000403007c0c */ /* 0x000fe2000e7c1270 */
[----:B------:R-:W-:Y:S01]  /*71c20*/  ULDC UR4, c[0x0][0x228] ;  /* 0x00008a0000047ab9 */ /* 0x000fe20000000800 */
[----:B-1----:R-:W-:Y:S01]  /*71c30*/  PRMT R12, R8, 0x7770, RZ ;  /* 0x00007770080c7816 */ /* 0x002fe200000000ff */
[----:B0-----:R-:W4:Y:S10]  /*71c40*/  LDL.LU.64 R36, [R1+0x170] ;  /* 0x0001700001247983 */ /* 0x001f340000300a00 */
[----:B------:R0:W-:Y:S01]  /*71c50*/  @P6 STG.E.U8 desc[UR44][R30.64], R0 ;  /* 0x000000001e006986 */ /* 0x0001e2000c10112c */
[----:B------:R-:W-:Y:S01]  /*71c60*/  ISETP.LT.AND P6, PT, R2, UR4, !P1 ;  /* 0x0000000402007c0c */ /* 0x000fe2000cfc1270 */
[----:B------:R-:W-:Y:S01]  /*71c70*/  ULDC UR4, c[0x0][0x228] ;  /* 0x00008a0000047ab9 */ /* 0x000fe20000000800 */
[C---:B------:R-:W-:Y:S01]  /*71c80*/  PRMT R7, R8.reuse, 0x7771, RZ ;  /* 0x0000777108077816 */ /* 0x040fe200000000ff */
[----:B0-----:R-:W4:Y:S01]  /*71c90*/  LDL.LU.64 R30, [R1+0x168] ;  /* 0x00016800011e7983 */ /* 0x001f220000300a00 */
[----:B------:R-:W-:-:S02]  /*71ca0*/  PRMT R0, R8, 0x7772, RZ ;  /* 0x0000777208007816 */ /* 0x000fc400000000ff */
[----:B------:R-:W-:-:S07]  /*71cb0*/  PRMT R8, R8, 0x7773, RZ ;  /* 0x0000777308087816 */ /* 0x000fce00000000ff */
[----:B--2---:R0:W-:Y:S01]  /*71cc0*/  @P6 STG.E.U8 desc[UR44][R228.64], R12 ;  /* 0x0000000ce4006986 */ /* 0x0041e2000c10112c */
[----:B------:R-:W-:Y:S01]  /*71cd0*/  ISETP.LT.AND P6, PT, R5, UR4, !P1 ;  /* 0x0000000405007c0c */ /* 0x000fe2000cfc1270 */
[----:B------:R-:W-:Y:S02]  /*71ce0*/  ULDC UR4, c[0x0][0x228] ;  /* 0x00008a0000047ab9 */ /* 0x000fe40000000800 */
[----:B0-----:R-:W2:Y:S10]  /*71cf0*/  LDL.LU.64 R228, [R1+0x160] ;  /* 0x0001600001e47983 */ /* 0x001eb40000300a00 */
[----:B---3--:R0:W-:Y:S01]  /*71d00*/  @P6 STG.E.U8 desc[UR44][R28.64], R7 ;  /* 0x000000071c006986 */ /* 0x0081e2000c10112c */
[----:B------:R-:W-:Y:S01]  /*71d10*/  ISETP.LT.AND P6, PT, R4, UR4, !P1 ;  /* 0x0000000404007c0c */ /* 0x000fe2000cfc1270 */
[----:B------:R-:W-:-:S02]  /*71d20*/  ULDC UR4, c[0x0][0x228] ;  /* 0x00008a0000047ab9 */ /* 0x000fc40000000800 */
[----:B0-----:R-:W3:Y:S10]  /*71d30*/  LDL.LU.64 R28, [R1+0x158] ;  /* 0x00015800011c7983 */ /* 0x001ef40000300a00 */
[----:B------:R0:W-:Y:S01]  /*71d40*/  @P6 STG.E.U8 desc[UR44][R224.64], R0 ;  /* 0x00000000e0006986 */ /* 0x0001e2000c10112c */
[----:B------:R-:W-:-:S02]  /*71d50*/  ISETP.LT.AND P6, PT, R3, UR4, !P1 ;  /* 0x0000000403007c0c */ /* 0x000fc4000cfc1270 */
[----:B------:R-:W-:Y:S01]  /*71d60*/  LOP3.LUT P5, RZ, R221, 0x40000000, RZ, 0xc0, !PT ;  /* 0x40000000ddff7812 */ /* 0x000fe200078ac0ff */
[----:B------:R-:W-:Y:S01]  /*71d70*/  ULDC UR4, c[0x0][0x228] ;  /* 0x00008a0000047ab9 */ /* 0x000fe20000000800 */
[----:B0-----:R-:W3:Y:S09]  /*71d80*/  LDL.LU.64 R224, [R1+0x150] ;  /* 0x0001500001e07983 */ /* 0x001ef20000300a00 */
[----:B------:R0:W-:Y:S04]  /*71d90*/  @P6 STG.E.U8 desc[UR44][R226.64], R8 ;  /* 0x00000008e2006986 */ /* 0x0001e8000c10112c */
[----:B0-----:R-:W3:Y:S01]  /*71da0*/  LDL.LU.64 R226, [R1+0x148] ;  /* 0x0001480001e27983 */ /* 0x001ee20000300a00 */
[----:B------:R-:W-:-:S02]  /*71db0*/  ISETP.LT.AND P6, PT, R2, UR4, !P5 ;  /* 0x0000000402007c0c */ /* 0x000fc4000efc1270 */
[C---:B------:R-:W-:Y:S01]  /*71dc0*/  PRMT R6, R252.reuse, 0x7770, RZ ;  /* 0x00007770fc067816 */ /* 0x040fe200000000ff */
[----:B------:R-:W-:Y:S01]  /*71dd0*/  ULDC UR4, c[0x0][0x228] ;  /* 0x00008a0000047ab9 */ /* 0x000fe20000000800 */
[C---:B------:R-:W-:Y:S02]  /*71de0*/  PRMT R0, R252.reuse, 0x7771, RZ ;  /* 0x00007771fc007816 */ /* 0x040fe400000000ff */
[----:B------:R-:W-:Y:S01]  /*71df0*/  PRMT R7, R252, 0x7772, RZ ;  /* 0x00007772fc077816 */ /* 0x000fe200000000ff */
[----:B------:R-:W3:Y:S06]  /*71e00*/  LDL.LU.64 R40, [R1+0x140] ;  /* 0x0001400001287983 */ /* 0x000eec0000300a00 */
[----:B----4-:R0:W-:Y:S01]  /*71e10*/  @P6 STG.E.U8 desc[UR44][R36.64], R6 ;  /* 0x0000000624006986 */ /* 0x0101e2000c10112c */
[----:B------:R-:W-:Y:S01]  /*71e20*/  ISETP.LT.AND P6, PT, R5, UR4, !P5 ;  /* 0x0000000405007c0c */ /* 0x000fe2000efc1270 */
[----:B------:R-:W-:Y:S01]  /*71e30*/  ULDC UR4, c[0x0][0x228] ;  /* 0x00008a0000047ab9 */ /* 0x000fe20000000800 */
[----:B------:R-:W-:Y:S01]  /*71e40*/  LOP3.LUT P2, RZ, R221, 0x20000000, RZ, 0xc0, !PT ;  /* 0x20000000ddff7812 */ /* 0x000fe2000784c0ff */
[----:B0-----:R-:W4:Y:S10]  /*71e50*/  LDL.LU.64 R36, [R1+0x138] ;  /* 0x0001380001247983 */ /* 0x001f340000300a00 */
[----:B------:R0:W-:Y:S01]  /*71e60*/  @P6 STG.E.U8 desc[UR44][R30.64], R0 ;  /* 0x000000001e006986 */ /* 0x0001e2000c10112c */
[----:B------:R-:W-:Y:S01]  /*71e70*/  ISETP.LT.AND P6, PT, R4, UR4, !P5 ;  /* 0x0000000404007c0c */ /* 0x000fe2000efc1270 */
[----:B------:R-:W-:-:S02]  /*71e80*/  ULDC UR4, c[0x0][0x228] ;  /* 0x00008a0000047ab9 */ /* 0x000fc40000000800 */
[----:B------:R-:W-:Y:S02]  /*71e90*/  ISETP.LT.AND P5, PT, R3, UR4, !P5 ;  /* 0x0000000403007c0c */ /* 0x000fe4000efa1270 */
[----:B------:R-:W-:Y:S01]  /*71ea0*/  PRMT R6, R252, 0x7773, RZ ;  /* 0x00007773fc067816 */ /* 0x000fe200000000ff */
[----:B------:R-:W-:Y:S01]  /*71eb0*/  ULDC UR4, c[0x0][0x228] ;  /* 0x00008a0000047ab9 */ /* 0x000fe20000000800 */
[----:B0-----:R-:W4:Y:S04]  /*71ec0*/  LDL.LU.64 R30, [R1+0x130] ;  /* 0x00013000011e7983 */ /* 0x001f280000300a00 */
[----:B------:R-:W4:Y:S01]  /*71ed0*/  LDL.LU R251, [R1+0xb8] ;  /* 0x0000b80001fb7983 */ /* 0x000f220000300800 */
[C---:B------:R-:W-:Y:S02]  /*71ee0*/  PRMT R8, R9.reuse, 0x7770, RZ ;  /* 0x0000777009087816 */ /* 0x040fe400000000ff */
[----:B------:R-:W-:Y:S01]  /*71ef0*/  PRMT R0, R9, 0x7771, RZ ;  /* 0x0000777109007816 */ /* 0x000fe200000000ff */
[----:B--2---:R0:W-:Y:S01]  /*71f00*/  @P6 STG.E.U8 desc[UR44][R228.64], R7 ;  /* 0x00000007e4006986 */ /* 0x0041e2000c10112c */
[----:B------:R-:W-:Y:S01]  /*71f10*/  ISETP.LT.AND P6, PT, R2, UR4, !P2 ;  /* 0x0000000402007c0c */ /* 0x000fe2000d7c1270 */
[----:B------:R-:W-:-:S02]  /*71f20*/  ULDC UR4, c[0x0][0x228] ;  /* 0x00008a0000047ab9 */ /* 0x000fc40000000800 */
[----:B0-----:R-:W2:Y:S04]  /*71f30*/  LDL.LU.64 R228, [R1+0x128] ;  /* 0x0001280001e47983 */ /* 0x001ea80000300a00 */
[----:B---3--:R0:W-:Y:S01]  /*71f40*/  @P5 STG.E.U8 desc[UR44][R28.64], R6 ;  /* 0x000000061c005986 */ /* 0x0081e2000c10112c */
[----:B------:R-:W-:Y:S01]  /*71f50*/  ISETP.LT.AND P5, PT, R5, UR4, !P2 ;  /* 0x0000000405007c0c */ /* 0x000fe2000d7a1270 */
[----:B------:R-:W-:Y:S02]  /*71f60*/  ULDC UR4, c[0x0][0x228] ;  /* 0x00008a0000047ab9 */ /* 0x000fe40000000800 */
[----:B0-----:R-:W3:Y:S04]  /*71f70*/  LDL.LU.64 R28, [R1+0x120] ;  /* 0x00012000011c7983 */ /* 0x001ee80000300a00 */
[----:B------:R0:W-:Y:S04]  /*71f80*/  @P6 STG.E.U8 desc[UR44][R224.64], R8 ;  /* 0x00000008e0006986 */ /* 0x0001e8000c10112c */
[----:B0-----:R-:W3:Y:S04]  /*71f90*/  LDL.LU.64 R224, [R1+0x118] ;  /* 0x0001180001e07983 */ /* 0x001ee80000300a00 */
[----:B------:R0:W-:Y:S04]  /*71fa0*/  @P5 STG.E.U8 desc[UR44][R226.64], R0 ;  /* 0x00000000e2005986 */ /* 0x0001e8000c10112c */
[----:B0-----:R-:W3:Y:S01]  /*71fb0*/  LDL.LU.64 R226, [R1+0x110] ;  /* 0x0001100001e27983 */ /* 0x001ee20000300a00 */
[----:B------:R-:W-:-:S02]  /*71fc0*/  ISETP.LT.AND P6, PT, R4, UR4, !P2 ;  /* 0x0000000404007c0c */ /* 0x000fc4000d7c1270 */
[----:B------:R-:W-:Y:S02]  /*71fd0*/  ISETP.LT.AND P2, PT, R3, UR5, !P2 ;  /* 0x0000000503007c0c */ /* 0x000fe4000d741270 */
[----:B------:R-:W-:Y:S01]  /*71fe0*/  LOP3.LUT P0, RZ, R221, 0x10000000, RZ, 0xc0, !PT ;  /* 0x10000000ddff7812 */ /* 0x000fe2000780c0ff */
[----:B------:R-:W-:Y:S01]  /*71ff0*/  ULDC UR4, c[0x0][0x228] ;  /* 0x00008a0000047ab9 */ /* 0x000fe20000000800 */
[C---:B------:R-:W-:Y:S01]  /*72000*/  PRMT R7, R9.reuse, 0x7772, RZ ;  /* 0x0000777209077816 */ /* 0x040fe200000000ff */
[----:B------:R-:W3:Y:S01]  /*72010*/  LDL.LU.64 R56, [R1+0x108] ;  /* 0x0001080001387983 */ /* 0x000ee20000300a00 */
[----:B------:R-:W-:Y:S02]  /*72020*/  ISETP.LT.AND P5, PT, R2, UR4, !P0 ;  /* 0x0000000402007c0c */ /* 0x000fe4000c7a1270 */
[----:B------:R-:W-:Y:S01]  /*72030*/  PRMT R9, R9, 0x7773, RZ ;  /* 0x0000777309097816 */ /* 0x000fe200000000ff */
[----:B------:R-:W3:Y:S04]  /*72040*/  LDL.LU.64 R42, [R1+0x100] ;  /* 0x00010000012a7983 */ /* 0x000ee80000300a00 */
[----:B------:R-:W3:Y:S01]  /*72050*/  LDL.LU R252, [R1+0xbc] ;  /* 0x0000bc0001fc7983 */ /* 0x000ee20000300800 */
[----:B------:R-:W-:Y:S01]  /*72060*/  ULDC UR4, c[0x0][0x228] ;  /* 0x00008a0000047ab9 */ /* 0x000fe20000000800 */
[----:B------:R-:W-:-:S02]  /*72070*/  ULDC UR5, c[0x0][0x228] ;  /* 0x00008a0000057ab9 */ /* 0x000fc40000000800 */
[----:B------:R-:W3:Y:S04]  /*72080*/  LDL.LU.64 R38, [R1+0xf8] ;  /* 0x0000f80001267983 */ /* 0x000ee80000300a00 */
[----:B------:R0:W-:Y:S01]  /*72090*/  @P6 STG.E.U8 desc[UR44][R40.64], R7 ;  /* 0x0000000728006986 */ /* 0x0001e2000c10112c */
[----:B------:R-:W-:Y:S02]  /*720a0*/  LOP3.LUT P3, RZ, R221, 0x8000000, RZ, 0xc0, !PT ;  /* 0x08000000ddff7812 */ /* 0x000fe4000786c0ff */
[----:B------:R-:W-:Y:S01]  /*720b0*/  ISETP.LT.AND P6, PT, R4, UR5, !P0 ;  /* 0x0000000504007c0c */ /* 0x000fe2000c7c1270 */
[----:B------:R-:W-:Y:S01]  /*720c0*/  ULDC UR5, c[0x0][0x228] ;  /* 0x00008a0000057ab9 */ /* 0x000fe20000000800 */
[----:B0-----:R-:W3:Y:S04]  /*720d0*/  LDL.LU.64 R40, [R1+0xf0] ;  /* 0x0000f00001287983 */ /* 0x001ee80000300a00 */
[----:B----4-:R0:W-:Y:S01]  /*720e0*/  @P2 STG.E.U8 desc[UR44][R36.64], R9 ;  /* 0x0000000924002986 */ /* 0x0101e2000c10112c */
[----:B------:R-:W-:Y:S01]  /*720f0*/  ISETP.LT.AND P2, PT, R5, UR4, !P0 ;  /* 0x0000000405007c0c */ /* 0x000fe2000c741270 */
[----:B------:R-:W-:-:S02]  /*72100*/  ULDC UR4, c[0x0][0x228] ;  /* 0x00008a0000047ab9 */ /* 0x000fc40000000800 */
[----:B------:R-:W-:Y:S01]  /*72110*/  ISETP.LT.AND P0, PT, R3, UR4, !P0 ;  /* 0x0000000403007c0c */ /* 0x000fe2000c701270 */
[----:B------:R-:W-:Y:S01]  /*72120*/  ULDC UR4, c[0x0][0x228] ;  /* 0x00008a0000047ab9 */ /* 0x000fe20000000800 */
[----:B0-----:R-:W4:Y:S01]  /*72130*/  LDL.LU.64 R36, [R1+0xe8] ;  /* 0x0000e80001247983 */ /* 0x001f220000300a00 */
[----:B------:R-:W-:-:S05]  /*72140*/  PRMT R0, R251, 0x7770, RZ ;  /* 0x00007770fb007816 */ /* 0x000fca00000000ff */
[----:B------:R0:W-:Y:S01]  /*72150*/  @P5 STG.E.U8 desc[UR44][R30.64], R0 ;  /* 0x000000001e005986 */ /* 0x0001e2000c10112c */
[----:B------:R-:W-:Y:S02]  /*72160*/  ISETP.LT.AND P5, PT, R2, UR4, !P3 ;  /* 0x0000000402007c0c */ /* 0x000fe4000dfa1270 */
[C---:B------:R-:W-:Y:S02]  /*72170*/  PRMT R6, R251.reuse, 0x7771, RZ ;  /* 0x00007771fb067816 */ /* 0x040fe400000000ff */
[C---:B------:R-:W-:Y:S02]  /*72180*/  PRMT R7, R251.reuse, 0x7772, RZ ;  /* 0x00007772fb077816 */ /* 0x040fe400000000ff */
[----:B------:R-:W-:Y:S01]  /*72190*/  PRMT R8, R251, 0x7773, RZ ;  /* 0x00007773fb087816 */ /* 0x000fe200000000ff */
[----:B------:R-:W-:Y:S01]  /*721a0*/  ULDC UR4, c[0x0][0x228] ;  /* 0x00008a0000047ab9 */ /* 0x000fe20000000800 */
[----:B0-----:R-:W-:Y:S01]  /*721b0*/  PRMT R0, R10, 0x7770, RZ ;  /* 0x000077700a007816 */ /* 0x001fe200000000ff */
[----:B------:R-:W4:Y:S04]  /*721c0*/  LDL.LU.64 R30, [R1+0xe0] ;  /* 0x0000e000011e7983 */ /* 0x000f280000300a00 */
[----:B--2---:R0:W-:Y:S04]  /*721d0*/  @P2 STG.E.U8 desc[UR44][R228.64], R6 ;  /* 0x00000006e4002986 */ /* 0x0041e8000c10112c */
[----:B0-----:R-:W2:Y:S04]  /*721e0*/  LDL.LU.64 R228, [R1+0xd8] ;  /* 0x0000d80001e47983 */ /* 0x001ea80000300a00 */
[----:B---3--:R0:W-:Y:S04]  /*721f0*/  @P6 STG.E.U8 desc[UR44][R28.64], R7 ;  /* 0x000000071c006986 */ /* 0x0081e8000c10112c */
[----:B0-----:R-:W3:Y:S04]  /*72200*/  LDL.LU.64 R28, [R1+0xd0] ;  /* 0x0000d000011c7983 */ /* 0x001ee80000300a00 */
[----:B------:R0:W-:Y:S04]  /*72210*/  @P0 STG.E.U8 desc[UR44][R224.64], R8 ;  /* 0x00000008e0000986 */ /* 0x0001e8000c10112c */
[----:B0-----:R-:W3:Y:S04]  /*72220*/  LDL.LU.64 R224, [R1+0xc8] ;  /* 0x0000c80001e07983 */ /* 0x001ee80000300a00 */
[----:B------:R0:W-:Y:S04]  /*72230*/  @P5 STG.E.U8 desc[UR44][R226.64], R0 ;  /* 0x00000000e2005986 */ /* 0x0001e8000c10112c */
[----:B0-----:R-:W3:Y:S01]  /*72240*/  LDL.LU.64 R226, [R1+0xc0] ;  /* 0x0000c00001e27983 */ /* 0x001ee20000300a00 */
[----:B------:R-:W-:-:S02]  /*72250*/  LOP3.LUT P1, RZ, R221, 0x2000000, RZ, 0xc0, !PT ;  /* 0x02000000ddff7812 */ /* 0x000fc4000782c0ff */
[----:B------:R-:W-:Y:S02]  /*72260*/  ISETP.LT.AND P2, PT, R5, UR4, !P3 ;  /* 0x0000000405007c0c */ /* 0x000fe4000df41270 */
[----:B------:R-:W-:Y:S01]  /*72270*/  ISETP.LT.AND P0, PT, R4, UR5, !P3 ;  /* 0x0000000504007c0c */ /* 0x000fe2000df01270 */
[----:B------:R-:W-:Y:S01]  /*72280*/  ULDC UR4, c[0x0][0x228] ;  /* 0x00008a0000047ab9 */ /* 0x000fe20000000800 */
[----:B------:R-:W-:Y:S01]  /*72290*/  ULDC UR5, c[0x0][0x228] ;  /* 0x00008a0000057ab9 */ /* 0x000fe20000000800 */
[----:B------:R-:W-:Y:S02]  /*722a0*/  ISETP.LT.AND P3, PT, R3, UR4, !P3 ;  /* 0x0000000403007c0c */ /* 0x000fe4000df61270 */
[----:B------:R-:W-:Y:S02]  /*722b0*/  ISETP.LT.AND P6, PT, R2, UR5, !P1 ;  /* 0x0000000502007c0c */ /* 0x000fe4000cfc1270 */
[C---:B------:R-:W-:Y:S02]  /*722c0*/  PRMT R6, R10.reuse, 0x7771, RZ ;  /* 0x000077710a067816 */ /* 0x040fe400000000ff */
[----:B------:R-:W-:-:S02]  /*722d0*/  PRMT R7, R10, 0x7772, RZ ;  /* 0x000077720a077816 */ /* 0x000fc400000000ff */
[----:B------:R-:W-:Y:S02]  /*722e0*/  PRMT R10, R10, 0x7773, RZ ;  /* 0x000077730a0a7816 */ /* 0x000fe400000000ff */
[----:B------:R-:W-:Y:S02]  /*722f0*/  LOP3.LUT P4, RZ, R221, 0x4000000, RZ, 0xc0, !PT ;  /* 0x04000000ddff7812 */ /* 0x000fe4000788c0ff */
[----:B------:R-:W-:Y:S01]  /*72300*/  PRMT R0, R252, 0x7770, RZ ;  /* 0x00007770fc007816 */ /* 0x000fe200000000ff */
[----:B------:R-:W-:Y:S01]  /*72310*/  ULDC UR4, c[0x0][0x228] ;  /* 0x00008a0000047ab9 */ /* 0x000fe20000000800 */
[----:B------:R-:W-:Y:S01]  /*72320*/  ULDC UR5, c[0x0][0x228] ;  /* 0x00008a0000057ab9 */ /* 0x000fe20000000800 */
[----:B------:R-:W-:Y:S04]  /*72330*/  @P2 STG.E.U8 desc[UR44][R56.64], R6 ;  /* 0x0000000638002986 */ /* 0x000fe8000c10112c */
[----:B------:R-:W-:Y:S01]  /*72340*/  @P0 STG.E.U8 desc[UR44][R42.64], R7 ;  /* 0x000000072a000986 */ /* 0x000fe2000c10112c */
[----:B------:R-:W-:-:S02]  /*72350*/  ISETP.LT.AND P0, PT, R5, UR4, !P1 ;  /* 0x0000000405007c0c */ /* 0x000fc4000cf01270 */
[----:B------:R-:W-:Y:S01]  /*72360*/  ISETP.LT.AND P2, PT, R5, UR5, !P4 ;  /* 0x0000000505007c0c */ /* 0x000fe2000e741270 */
[----:B------:R-:W-:Y:S01]  /*72370*/  @P3 STG.E.U8 desc[UR44][R38.64], R10 ;  /* 0x0000000a26003986 */ /* 0x000fe2000c10112c */
[----:B------:R-:W-:-:S03]  /*72380*/  ULDC UR4, c[0x0][0x228] ;  /* 0x00008a0000047ab9 */ /* 0x000fc60000000800 */
[----:B------:R0:W-:Y:S01]  /*72390*/  @P6 STG.E.U8 desc[UR44][R40.64], R0 ;  /* 0x0000000028006986 */ /* 0x0001e2000c10112c */
[----:B------:R-:W-:Y:S01]  /*723a0*/  ULDC UR5, c[0x0][0x228] ;  /* 0x00008a0000057ab9 */ /* 0x000fe20000000800 */
[----:B------:R-:W-:Y:S02]  /*723b0*/  ISETP.LT.AND P6, PT, R4, UR4, !P1 ;  /* 0x0000000404007c0c */ /* 0x000fe4000cfc1270 */
[----:B------:R-:W-:Y:S02]  /*723c0*/  ISETP.LT.AND P5, PT, R2, UR6, !P4 ;  /* 0x0000000602007c0c */ /* 0x000fe4000e7a1270 */
[C---:B------:R-:W-:Y:S01]  /*723d0*/  ISETP.LT.AND P1, PT, R3.reuse, UR5, !P1 ;  /* 0x0000000503007c0c */ /* 0x040fe2000cf21270 */
[----:B------:R-:W-:Y:S02]  /*723e0*/  ULDC UR6, c[0x0][0x228] ;  /* 0x00008a0000067ab9 */ /* 0x000fe40000000800 */
[----:B------:R-:W-:Y:S02]  /*723f0*/  ISETP.LT.AND P3, PT, R4, UR6, !P4 ;  /* 0x0000000604007c0c */ /* 0x000fe4000e761270 */
[----:B------:R-:W-:-:S02]  /*72400*/  ISETP.LT.AND P4, PT, R3, UR6, !P4 ;  /* 0x0000000603007c0c */ /* 0x000fc4000e781270 */
[C---:B------:R-:W-:Y:S02]  /*72410*/  PRMT R2, R252.reuse, 0x7771, RZ ;  /* 0x00007771fc027816 */ /* 0x040fe400000000ff */
[C---:B------:R-:W-:Y:S02]  /*72420*/  PRMT R3, R252.reuse, 0x7772, RZ ;  /* 0x00007772fc037816 */ /* 0x040fe400000000ff */
[----:B------:R-:W-:Y:S02]  /*72430*/  PRMT R4, R252, 0x7773, RZ ;  /* 0x00007773fc047816 */ /* 0x000fe400000000ff */
[C---:B0-----:R-:W-:Y:S02]  /*72440*/  PRMT R0, R11.reuse, 0x7770, RZ ;  /* 0x000077700b007816 */ /* 0x041fe400000000ff */
[C---:B------:R-:W-:Y:S02]  /*72450*/  PRMT R5, R11.reuse, 0x7771, RZ ;  /* 0x000077710b057816 */ /* 0x040fe400000000ff */
[C---:B------:R-:W-:Y:S01]  /*72460*/  PRMT R6, R11.reuse, 0x7772, RZ ;  /* 0x000077720b067816 */ /* 0x040fe200000000ff */
[----:B----4-:R0:W-:Y:S01]  /*72470*/  @P0 STG.E.U8 desc[UR44][R36.64], R2 ;  /* 0x0000000224000986 */ /* 0x0101e2000c10112c */
[----:B------:R-:W-:-:S03]  /*72480*/  PRMT R11, R11, 0x7773, RZ ;  /* 0x000077730b0b7816 */ /* 0x000fc600000000ff */
[----:B------:R0:W-:Y:S04]  /*72490*/  @P6 STG.E.U8 desc[UR44][R30.64], R3 ;  /* 0x000000031e006986 */ /* 0x0001e8000c10112c */
[----:B--2---:R0:W-:Y:S04]  /*724a0*/  @P1 STG.E.U8 desc[UR44][R228.64], R4 ;  /* 0x00000004e4001986 */ /* 0x0041e8000c10112c */
[----:B---3--:R0:W-:Y:S04]  /*724b0*/  @P5 STG.E.U8 desc[UR44][R28.64], R0 ;  /* 0x000000001c005986 */ /* 0x0081e8000c10112c */
[----:B------:R0:W-:Y:S04]  /*724c0*/  @P2 STG.E.U8 desc[UR44][R224.64], R5 ;  /* 0x00000005e0002986 */ /* 0x0001e8000c10112c */
[----:B------:R0:W-:Y:S01]  /*724d0*/  @P3 STG.E.U8 desc[UR44][R226.64], R6 ;  /* 0x00000006e2003986 */ /* 0x0001e2000c10112c */
[----:B------:R-:W-:Y:S05]  /*724e0*/  @!P4 EXIT ;  /* 0x000000000000c94d */ /* 0x000fea0003800000 */
[----:B0-----:R-:W2:Y:S04]  /*724f0*/  LDL.LU.64 R226, [R1+0x50] ;  /* 0x0000500001e27983 */ /* 0x001ea80000300a00 */
[----:B--2---:R-:W-:Y:S01]  /*72500*/  STG.E.U8 desc[UR44][R226.64], R11 ;  /* 0x0000000be2007986 */ /* 0x004fe2000c10112c */
[----:B------:R-:W-:Y:S05]  /*72510*/  EXIT ;  /* 0x000000000000794d */ /* 0x000fea0003800000 */
.L_x_2:
[----:B------:R-:W-:-:S00]  /*72520*/  BRA `(.L_x_2) ;  /* 0xfffffffc00fc7947 */ /* 0x000fc0000383ffff */
[----:B------:R-:W-:-:S00]  /*72530*/  NOP ;  /* 0x0000000000007918 */ /* 0x000fc00000000000 */
        /* <DEDUP_REMOVED lines=12> */
.L_x_3:


//--------------------- .nv.shared.matmul_kernel  --------------------------
	.section	.nv.shared.matmul_kernel,"aw",@nobits
	.sectionflags	@""
	.align	16
	.zero		1024


//--------------------- .nv.shared.reserved.0     --------------------------
	.section	.nv.shared.reserved.0,"aw",@nobits
	.weak		__nv_reservedSMEM_offset_0_alias
	.size		__nv_reservedSMEM_offset_0_alias, 0, 0
	.other		__nv_reservedSMEM_offset_0_alias,@"STO_CUDA_RESERVED_SHARED STV_DEFAULT"
__nv_reservedSMEM_offset_0_alias:
	.zero		0


//--------------------- .nv.constant0.matmul_kernel --------------------------
	.section	.nv.constant0.matmul_kernel,"a",@progbits
	.sectionflags	@""
	.align	4
.nv.constant0.matmul_kernel:
	.zero		608


//--------------------- SYMBOLS --------------------------

	.type		.nv.reservedSmem.offset0,@object
	.size		.nv.reservedSmem.offset0,0x4
